//
// Generated by NVIDIA NVVM Compiler
//
// Compiler Build ID: CL-36424714
// Cuda compilation tools, release 13.0, V13.0.88
// Based on NVVM 20.0.0
//

.version 9.0
.target sm_100
.address_size 64

	// .globl	neg_f32
.func  (.param .align 16 .b8 func_retval0[16]) __internal_trig_reduction_slowpathd
(
	.param .b64 __internal_trig_reduction_slowpathd_param_0
)
;
.global .align 4 .b8 __cudart_i2opi_f[24] = {65, 144, 67, 60, 153, 149, 98, 219, 192, 221, 52, 245, 209, 87, 39, 252, 41, 21, 68, 78, 110, 131, 249, 162};
.global .align 8 .b8 __cudart_i2opi_d[144] = {8, 93, 141, 31, 177, 95, 251, 107, 234, 146, 82, 138, 247, 57, 7, 61, 123, 241, 229, 235, 199, 186, 39, 117, 45, 234, 95, 158, 102, 63, 70, 79, 183, 9, 203, 39, 207, 126, 54, 109, 31, 109, 10, 90, 139, 17, 47, 239, 15, 152, 5, 222, 255, 151, 248, 31, 59, 40, 249, 189, 139, 95, 132, 156, 244, 57, 83, 131, 57, 214, 145, 57, 65, 126, 95, 180, 38, 112, 156, 233, 132, 68, 187, 46, 245, 53, 130, 232, 62, 167, 41, 177, 28, 235, 29, 254, 28, 146, 209, 9, 234, 46, 73, 6, 224, 210, 77, 66, 58, 110, 36, 183, 97, 197, 187, 222, 171, 99, 81, 254, 65, 144, 67, 60, 153, 149, 98, 219, 192, 221, 52, 245, 209, 87, 39, 252, 41, 21, 68, 78, 110, 131, 249, 162};
.global .align 16 .b8 __cudart_sin_cos_coeffs[128] = {70, 210, 176, 44, 241, 229, 90, 190, 146, 227, 172, 105, 227, 29, 199, 62, 161, 98, 219, 25, 160, 1, 42, 191, 24, 8, 17, 17, 17, 17, 129, 63, 84, 85, 85, 85, 85, 85, 197, 191, 0, 0, 0, 0, 0, 0, 0, 0, 0, 0, 0, 0, 0, 0, 0, 0, 100, 129, 253, 32, 131, 255, 168, 189, 40, 133, 239, 193, 167, 238, 33, 62, 217, 230, 6, 142, 79, 126, 146, 190, 233, 188, 221, 25, 160, 1, 250, 62, 71, 93, 193, 22, 108, 193, 86, 191, 81, 85, 85, 85, 85, 85, 165, 63, 0, 0, 0, 0, 0, 0, 224, 191, 0, 0, 0, 0, 0, 0, 240, 63};

.visible .entry neg_f32(
	.param .u64 .ptr .align 1 neg_f32_param_0,
	.param .u64 .ptr .align 1 neg_f32_param_1,
	.param .u32 neg_f32_param_2
)
{
	.reg .pred 	%p<2>;
	.reg .b32 	%r<6>;
	.reg .b32 	%f<3>;
	.reg .b64 	%rd<8>;

	ld.param.u64 	%rd1, [neg_f32_param_0];
	ld.param.u64 	%rd2, [neg_f32_param_1];
	ld.param.u32 	%r2, [neg_f32_param_2];
	mov.u32 	%r3, %ctaid.x;
	mov.u32 	%r4, %ntid.x;
	mov.u32 	%r5, %tid.x;
	mad.lo.s32 	%r1, %r3, %r4, %r5;
	setp.ge.u32 	%p1, %r1, %r2;
	@%p1 bra 	$L__BB0_2;
	cvta.to.global.u64 	%rd3, %rd1;
	cvta.to.global.u64 	%rd4, %rd2;
	mul.wide.u32 	%rd5, %r1, 4;
	add.s64 	%rd6, %rd3, %rd5;
	ld.global.f32 	%f1, [%rd6];
	neg.f32 	%f2, %f1;
	add.s64 	%rd7, %rd4, %rd5;
	st.global.f32 	[%rd7], %f2;
$L__BB0_2:
	ret;

}
	// .globl	abs_f32
.visible .entry abs_f32(
	.param .u64 .ptr .align 1 abs_f32_param_0,
	.param .u64 .ptr .align 1 abs_f32_param_1,
	.param .u32 abs_f32_param_2
)
{
	.reg .pred 	%p<2>;
	.reg .b32 	%r<6>;
	.reg .b32 	%f<3>;
	.reg .b64 	%rd<8>;

	ld.param.u64 	%rd1, [abs_f32_param_0];
	ld.param.u64 	%rd2, [abs_f32_param_1];
	ld.param.u32 	%r2, [abs_f32_param_2];
	mov.u32 	%r3, %ctaid.x;
	mov.u32 	%r4, %ntid.x;
	mov.u32 	%r5, %tid.x;
	mad.lo.s32 	%r1, %r3, %r4, %r5;
	setp.ge.u32 	%p1, %r1, %r2;
	@%p1 bra 	$L__BB1_2;
	cvta.to.global.u64 	%rd3, %rd1;
	cvta.to.global.u64 	%rd4, %rd2;
	mul.wide.u32 	%rd5, %r1, 4;
	add.s64 	%rd6, %rd3, %rd5;
	ld.global.f32 	%f1, [%rd6];
	abs.f32 	%f2, %f1;
	add.s64 	%rd7, %rd4, %rd5;
	st.global.f32 	[%rd7], %f2;
$L__BB1_2:
	ret;

}
	// .globl	sqrt_f32
.visible .entry sqrt_f32(
	.param .u64 .ptr .align 1 sqrt_f32_param_0,
	.param .u64 .ptr .align 1 sqrt_f32_param_1,
	.param .u32 sqrt_f32_param_2
)
{
	.reg .pred 	%p<2>;
	.reg .b32 	%r<6>;
	.reg .b32 	%f<3>;
	.reg .b64 	%rd<8>;

	ld.param.u64 	%rd1, [sqrt_f32_param_0];
	ld.param.u64 	%rd2, [sqrt_f32_param_1];
	ld.param.u32 	%r2, [sqrt_f32_param_2];
	mov.u32 	%r3, %ctaid.x;
	mov.u32 	%r4, %ntid.x;
	mov.u32 	%r5, %tid.x;
	mad.lo.s32 	%r1, %r3, %r4, %r5;
	setp.ge.u32 	%p1, %r1, %r2;
	@%p1 bra 	$L__BB2_2;
	cvta.to.global.u64 	%rd3, %rd1;
	cvta.to.global.u64 	%rd4, %rd2;
	mul.wide.u32 	%rd5, %r1, 4;
	add.s64 	%rd6, %rd3, %rd5;
	ld.global.f32 	%f1, [%rd6];
	sqrt.rn.f32 	%f2, %f1;
	add.s64 	%rd7, %rd4, %rd5;
	st.global.f32 	[%rd7], %f2;
$L__BB2_2:
	ret;

}
	// .globl	exp_f32
.visible .entry exp_f32(
	.param .u64 .ptr .align 1 exp_f32_param_0,
	.param .u64 .ptr .align 1 exp_f32_param_1,
	.param .u32 exp_f32_param_2
)
{
	.reg .pred 	%p<2>;
	.reg .b32 	%r<8>;
	.reg .b32 	%f<14>;
	.reg .b64 	%rd<8>;

	ld.param.u64 	%rd1, [exp_f32_param_0];
	ld.param.u64 	%rd2, [exp_f32_param_1];
	ld.param.u32 	%r2, [exp_f32_param_2];
	mov.u32 	%r3, %ctaid.x;
	mov.u32 	%r4, %ntid.x;
	mov.u32 	%r5, %tid.x;
	mad.lo.s32 	%r1, %r3, %r4, %r5;
	setp.ge.u32 	%p1, %r1, %r2;
	@%p1 bra 	$L__BB3_2;
	cvta.to.global.u64 	%rd3, %rd1;
	cvta.to.global.u64 	%rd4, %rd2;
	mul.wide.u32 	%rd5, %r1, 4;
	add.s64 	%rd6, %rd3, %rd5;
	ld.global.f32 	%f1, [%rd6];
	fma.rn.f32 	%f2, %f1, 0f3BBB989D, 0f3F000000;
	cvt.sat.f32.f32 	%f3, %f2;
	mov.f32 	%f4, 0f4B400001;
	mov.f32 	%f5, 0f437C0000;
	fma.rm.f32 	%f6, %f3, %f5, %f4;
	add.f32 	%f7, %f6, 0fCB40007F;
	neg.f32 	%f8, %f7;
	fma.rn.f32 	%f9, %f1, 0f3FB8AA3B, %f8;
	fma.rn.f32 	%f10, %f1, 0f32A57060, %f9;
	mov.b32 	%r6, %f6;
	shl.b32 	%r7, %r6, 23;
	mov.b32 	%f11, %r7;
	ex2.approx.ftz.f32 	%f12, %f10;
	mul.f32 	%f13, %f12, %f11;
	add.s64 	%rd7, %rd4, %rd5;
	st.global.f32 	[%rd7], %f13;
$L__BB3_2:
	ret;

}
	// .globl	log_f32
.visible .entry log_f32(
	.param .u64 .ptr .align 1 log_f32_param_0,
	.param .u64 .ptr .align 1 log_f32_param_1,
	.param .u32 log_f32_param_2
)
{
	.reg .pred 	%p<5>;
	.reg .b32 	%r<10>;
	.reg .b32 	%f<23>;
	.reg .b64 	%rd<8>;

	ld.param.u64 	%rd1, [log_f32_param_0];
	ld.param.u64 	%rd2, [log_f32_param_1];
	ld.param.u32 	%r2, [log_f32_param_2];
	mov.u32 	%r3, %ctaid.x;
	mov.u32 	%r4, %ntid.x;
	mov.u32 	%r5, %tid.x;
	mad.lo.s32 	%r1, %r3, %r4, %r5;
	setp.ge.u32 	%p1, %r1, %r2;
	@%p1 bra 	$L__BB4_2;
	cvta.to.global.u64 	%rd3, %rd1;
	cvta.to.global.u64 	%rd4, %rd2;
	mul.wide.u32 	%rd5, %r1, 4;
	add.s64 	%rd6, %rd3, %rd5;
	ld.global.f32 	%f1, [%rd6];
	setp.lt.f32 	%p2, %f1, 0f00800000;
	mul.f32 	%f2, %f1, 0f4B000000;
	selp.f32 	%f3, %f2, %f1, %p2;
	selp.f32 	%f4, 0fC1B80000, 0f00000000, %p2;
	mov.b32 	%r6, %f3;
	add.s32 	%r7, %r6, -1059760811;
	and.b32  	%r8, %r7, -8388608;
	sub.s32 	%r9, %r6, %r8;
	mov.b32 	%f5, %r9;
	cvt.rn.f32.s32 	%f6, %r8;
	fma.rn.f32 	%f7, %f6, 0f34000000, %f4;
	add.f32 	%f8, %f5, 0fBF800000;
	fma.rn.f32 	%f9, %f8, 0fBE055027, 0f3E1039F6;
	fma.rn.f32 	%f10, %f9, %f8, 0fBDF8CDCC;
	fma.rn.f32 	%f11, %f10, %f8, 0f3E0F2955;
	fma.rn.f32 	%f12, %f11, %f8, 0fBE2AD8B9;
	fma.rn.f32 	%f13, %f12, %f8, 0f3E4CED0B;
	fma.rn.f32 	%f14, %f13, %f8, 0fBE7FFF22;
	fma.rn.f32 	%f15, %f14, %f8, 0f3EAAAA78;
	fma.rn.f32 	%f16, %f15, %f8, 0fBF000000;
	mul.f32 	%f17, %f8, %f16;
	fma.rn.f32 	%f18, %f17, %f8, %f8;
	fma.rn.f32 	%f19, %f7, 0f3F317218, %f18;
	setp.gt.u32 	%p3, %r6, 2139095039;
	fma.rn.f32 	%f20, %f3, 0f7F800000, 0f7F800000;
	selp.f32 	%f21, %f20, %f19, %p3;
	setp.eq.f32 	%p4, %f3, 0f00000000;
	selp.f32 	%f22, 0fFF800000, %f21, %p4;
	add.s64 	%rd7, %rd4, %rd5;
	st.global.f32 	[%rd7], %f22;
$L__BB4_2:
	ret;

}
	// .globl	sin_f32
.visible .entry sin_f32(
	.param .u64 .ptr .align 1 sin_f32_param_0,
	.param .u64 .ptr .align 1 sin_f32_param_1,
	.param .u32 sin_f32_param_2
)
{
	.local .align 4 .b8 	__local_depot5[28];
	.reg .b64 	%SP;
	.reg .b64 	%SPL;
	.reg .pred 	%p<10>;
	.reg .b32 	%r<45>;
	.reg .b32 	%f<28>;
	.reg .b64 	%rd<29>;
	.reg .b64 	%fd<3>;

	mov.u64 	%SPL, __local_depot5;
	ld.param.u64 	%rd9, [sin_f32_param_0];
	ld.param.u64 	%rd10, [sin_f32_param_1];
	ld.param.u32 	%r16, [sin_f32_param_2];
	add.u64 	%rd1, %SPL, 0;
	mov.u32 	%r17, %ctaid.x;
	mov.u32 	%r18, %ntid.x;
	mov.u32 	%r19, %tid.x;
	mad.lo.s32 	%r1, %r17, %r18, %r19;
	setp.ge.u32 	%p1, %r1, %r16;
	@%p1 bra 	$L__BB5_10;
	cvta.to.global.u64 	%rd12, %rd9;
	mul.wide.u32 	%rd13, %r1, 4;
	add.s64 	%rd14, %rd12, %rd13;
	ld.global.f32 	%f1, [%rd14];
	mul.f32 	%f7, %f1, 0f3F22F983;
	cvt.rni.s32.f32 	%r44, %f7;
	cvt.rn.f32.s32 	%f8, %r44;
	fma.rn.f32 	%f9, %f8, 0fBFC90FDA, %f1;
	fma.rn.f32 	%f10, %f8, 0fB3A22168, %f9;
	fma.rn.f32 	%f27, %f8, 0fA7C234C5, %f10;
	abs.f32 	%f3, %f1;
	setp.ltu.f32 	%p2, %f3, 0f47CE4780;
	@%p2 bra 	$L__BB5_9;
	setp.neu.f32 	%p3, %f3, 0f7F800000;
	@%p3 bra 	$L__BB5_4;
	mov.f32 	%f13, 0f00000000;
	mul.rn.f32 	%f27, %f1, %f13;
	mov.b32 	%r44, 0;
	bra.uni 	$L__BB5_9;
$L__BB5_4:
	mov.b32 	%r3, %f1;
	shl.b32 	%r21, %r3, 8;
	or.b32  	%r4, %r21, -2147483648;
	mov.b64 	%rd28, 0;
	mov.b32 	%r41, 0;
	mov.u64 	%rd26, __cudart_i2opi_f;
	mov.u64 	%rd27, %rd1;
$L__BB5_5:
	.pragma "nounroll";
	ld.global.nc.u32 	%r22, [%rd26];
	mad.wide.u32 	%rd17, %r22, %r4, %rd28;
	shr.u64 	%rd28, %rd17, 32;
	st.local.u32 	[%rd27], %rd17;
	add.s32 	%r41, %r41, 1;
	add.s64 	%rd27, %rd27, 4;
	add.s64 	%rd26, %rd26, 4;
	setp.ne.s32 	%p4, %r41, 6;
	@%p4 bra 	$L__BB5_5;
	shr.u32 	%r23, %r3, 23;
	st.local.u32 	[%rd1+24], %rd28;
	and.b32  	%r7, %r23, 31;
	and.b32  	%r24, %r23, 224;
	add.s32 	%r25, %r24, -128;
	shr.u32 	%r26, %r25, 5;
	mul.wide.u32 	%rd18, %r26, 4;
	sub.s64 	%rd8, %rd1, %rd18;
	ld.local.u32 	%r42, [%rd8+24];
	ld.local.u32 	%r43, [%rd8+20];
	setp.eq.s32 	%p5, %r7, 0;
	@%p5 bra 	$L__BB5_8;
	shf.l.wrap.b32 	%r42, %r43, %r42, %r7;
	ld.local.u32 	%r27, [%rd8+16];
	shf.l.wrap.b32 	%r43, %r27, %r43, %r7;
$L__BB5_8:
	shr.u32 	%r28, %r42, 30;
	shf.l.wrap.b32 	%r29, %r43, %r42, 2;
	shl.b32 	%r30, %r43, 2;
	shr.u32 	%r31, %r29, 31;
	add.s32 	%r32, %r31, %r28;
	neg.s32 	%r33, %r32;
	setp.lt.s32 	%p6, %r3, 0;
	selp.b32 	%r44, %r33, %r32, %p6;
	xor.b32  	%r34, %r29, %r3;
	shr.s32 	%r35, %r29, 31;
	xor.b32  	%r36, %r35, %r29;
	xor.b32  	%r37, %r35, %r30;
	cvt.u64.u32 	%rd19, %r36;
	shl.b64 	%rd20, %rd19, 32;
	cvt.u64.u32 	%rd21, %r37;
	or.b64  	%rd22, %rd20, %rd21;
	cvt.rn.f64.s64 	%fd1, %rd22;
	mul.f64 	%fd2, %fd1, 0d3BF921FB54442D19;
	cvt.rn.f32.f64 	%f11, %fd2;
	neg.f32 	%f12, %f11;
	setp.lt.s32 	%p7, %r34, 0;
	selp.f32 	%f27, %f12, %f11, %p7;
$L__BB5_9:
	mul.rn.f32 	%f14, %f27, %f27;
	and.b32  	%r39, %r44, 1;
	setp.eq.b32 	%p8, %r39, 1;
	selp.f32 	%f15, 0f3F800000, %f27, %p8;
	fma.rn.f32 	%f16, %f14, %f15, 0f00000000;
	fma.rn.f32 	%f17, %f14, 0f37CBAC00, 0fBAB607ED;
	selp.f32 	%f18, %f17, 0fB94D4153, %p8;
	selp.f32 	%f19, 0f3D2AAABB, 0f3C0885E4, %p8;
	fma.rn.f32 	%f20, %f18, %f14, %f19;
	selp.f32 	%f21, 0fBEFFFFFF, 0fBE2AAAA8, %p8;
	fma.rn.f32 	%f22, %f20, %f14, %f21;
	fma.rn.f32 	%f23, %f22, %f16, %f15;
	and.b32  	%r40, %r44, 2;
	setp.eq.s32 	%p9, %r40, 0;
	mov.f32 	%f24, 0f00000000;
	sub.f32 	%f25, %f24, %f23;
	selp.f32 	%f26, %f23, %f25, %p9;
	cvta.to.global.u64 	%rd23, %rd10;
	add.s64 	%rd25, %rd23, %rd13;
	st.global.f32 	[%rd25], %f26;
$L__BB5_10:
	ret;

}
	// .globl	cos_f32
.visible .entry cos_f32(
	.param .u64 .ptr .align 1 cos_f32_param_0,
	.param .u64 .ptr .align 1 cos_f32_param_1,
	.param .u32 cos_f32_param_2
)
{
	.local .align 4 .b8 	__local_depot6[28];
	.reg .b64 	%SP;
	.reg .b64 	%SPL;
	.reg .pred 	%p<10>;
	.reg .b32 	%r<46>;
	.reg .b32 	%f<28>;
	.reg .b64 	%rd<29>;
	.reg .b64 	%fd<3>;

	mov.u64 	%SPL, __local_depot6;
	ld.param.u64 	%rd9, [cos_f32_param_0];
	ld.param.u64 	%rd10, [cos_f32_param_1];
	ld.param.u32 	%r16, [cos_f32_param_2];
	add.u64 	%rd1, %SPL, 0;
	mov.u32 	%r17, %ctaid.x;
	mov.u32 	%r18, %ntid.x;
	mov.u32 	%r19, %tid.x;
	mad.lo.s32 	%r1, %r17, %r18, %r19;
	setp.ge.u32 	%p1, %r1, %r16;
	@%p1 bra 	$L__BB6_10;
	cvta.to.global.u64 	%rd12, %rd9;
	mul.wide.u32 	%rd13, %r1, 4;
	add.s64 	%rd14, %rd12, %rd13;
	ld.global.f32 	%f1, [%rd14];
	mul.f32 	%f7, %f1, 0f3F22F983;
	cvt.rni.s32.f32 	%r45, %f7;
	cvt.rn.f32.s32 	%f8, %r45;
	fma.rn.f32 	%f9, %f8, 0fBFC90FDA, %f1;
	fma.rn.f32 	%f10, %f8, 0fB3A22168, %f9;
	fma.rn.f32 	%f27, %f8, 0fA7C234C5, %f10;
	abs.f32 	%f3, %f1;
	setp.ltu.f32 	%p2, %f3, 0f47CE4780;
	@%p2 bra 	$L__BB6_9;
	setp.neu.f32 	%p3, %f3, 0f7F800000;
	@%p3 bra 	$L__BB6_4;
	mov.f32 	%f13, 0f00000000;
	mul.rn.f32 	%f27, %f1, %f13;
	mov.b32 	%r45, 0;
	bra.uni 	$L__BB6_9;
$L__BB6_4:
	mov.b32 	%r3, %f1;
	shl.b32 	%r21, %r3, 8;
	or.b32  	%r4, %r21, -2147483648;
	mov.b64 	%rd28, 0;
	mov.b32 	%r42, 0;
	mov.u64 	%rd26, __cudart_i2opi_f;
	mov.u64 	%rd27, %rd1;
$L__BB6_5:
	.pragma "nounroll";
	ld.global.nc.u32 	%r22, [%rd26];
	mad.wide.u32 	%rd17, %r22, %r4, %rd28;
	shr.u64 	%rd28, %rd17, 32;
	st.local.u32 	[%rd27], %rd17;
	add.s32 	%r42, %r42, 1;
	add.s64 	%rd27, %rd27, 4;
	add.s64 	%rd26, %rd26, 4;
	setp.ne.s32 	%p4, %r42, 6;
	@%p4 bra 	$L__BB6_5;
	shr.u32 	%r23, %r3, 23;
	st.local.u32 	[%rd1+24], %rd28;
	and.b32  	%r7, %r23, 31;
	and.b32  	%r24, %r23, 224;
	add.s32 	%r25, %r24, -128;
	shr.u32 	%r26, %r25, 5;
	mul.wide.u32 	%rd18, %r26, 4;
	sub.s64 	%rd8, %rd1, %rd18;
	ld.local.u32 	%r43, [%rd8+24];
	ld.local.u32 	%r44, [%rd8+20];
	setp.eq.s32 	%p5, %r7, 0;
	@%p5 bra 	$L__BB6_8;
	shf.l.wrap.b32 	%r43, %r44, %r43, %r7;
	ld.local.u32 	%r27, [%rd8+16];
	shf.l.wrap.b32 	%r44, %r27, %r44, %r7;
$L__BB6_8:
	shr.u32 	%r28, %r43, 30;
	shf.l.wrap.b32 	%r29, %r44, %r43, 2;
	shl.b32 	%r30, %r44, 2;
	shr.u32 	%r31, %r29, 31;
	add.s32 	%r32, %r31, %r28;
	neg.s32 	%r33, %r32;
	setp.lt.s32 	%p6, %r3, 0;
	selp.b32 	%r45, %r33, %r32, %p6;
	xor.b32  	%r34, %r29, %r3;
	shr.s32 	%r35, %r29, 31;
	xor.b32  	%r36, %r35, %r29;
	xor.b32  	%r37, %r35, %r30;
	cvt.u64.u32 	%rd19, %r36;
	shl.b64 	%rd20, %rd19, 32;
	cvt.u64.u32 	%rd21, %r37;
	or.b64  	%rd22, %rd20, %rd21;
	cvt.rn.f64.s64 	%fd1, %rd22;
	mul.f64 	%fd2, %fd1, 0d3BF921FB54442D19;
	cvt.rn.f32.f64 	%f11, %fd2;
	neg.f32 	%f12, %f11;
	setp.lt.s32 	%p7, %r34, 0;
	selp.f32 	%f27, %f12, %f11, %p7;
$L__BB6_9:
	add.s32 	%r39, %r45, 1;
	mul.rn.f32 	%f14, %f27, %f27;
	and.b32  	%r40, %r45, 1;
	setp.eq.b32 	%p8, %r40, 1;
	selp.f32 	%f15, %f27, 0f3F800000, %p8;
	fma.rn.f32 	%f16, %f14, %f15, 0f00000000;
	fma.rn.f32 	%f17, %f14, 0f37CBAC00, 0fBAB607ED;
	selp.f32 	%f18, 0fB94D4153, %f17, %p8;
	selp.f32 	%f19, 0f3C0885E4, 0f3D2AAABB, %p8;
	fma.rn.f32 	%f20, %f18, %f14, %f19;
	selp.f32 	%f21, 0fBE2AAAA8, 0fBEFFFFFF, %p8;
	fma.rn.f32 	%f22, %f20, %f14, %f21;
	fma.rn.f32 	%f23, %f22, %f16, %f15;
	and.b32  	%r41, %r39, 2;
	setp.eq.s32 	%p9, %r41, 0;
	mov.f32 	%f24, 0f00000000;
	sub.f32 	%f25, %f24, %f23;
	selp.f32 	%f26, %f23, %f25, %p9;
	cvta.to.global.u64 	%rd23, %rd10;
	add.s64 	%rd25, %rd23, %rd13;
	st.global.f32 	[%rd25], %f26;
$L__BB6_10:
	ret;

}
	// .globl	tan_f32
.visible .entry tan_f32(
	.param .u64 .ptr .align 1 tan_f32_param_0,
	.param .u64 .ptr .align 1 tan_f32_param_1,
	.param .u32 tan_f32_param_2
)
{
	.local .align 4 .b8 	__local_depot7[28];
	.reg .b64 	%SP;
	.reg .b64 	%SPL;
	.reg .pred 	%p<10>;
	.reg .b32 	%r<44>;
	.reg .b32 	%f<28>;
	.reg .b64 	%rd<29>;
	.reg .b64 	%fd<3>;

	mov.u64 	%SPL, __local_depot7;
	ld.param.u64 	%rd9, [tan_f32_param_0];
	ld.param.u64 	%rd10, [tan_f32_param_1];
	ld.param.u32 	%r16, [tan_f32_param_2];
	add.u64 	%rd1, %SPL, 0;
	mov.u32 	%r17, %ctaid.x;
	mov.u32 	%r18, %ntid.x;
	mov.u32 	%r19, %tid.x;
	mad.lo.s32 	%r1, %r17, %r18, %r19;
	setp.ge.u32 	%p1, %r1, %r16;
	@%p1 bra 	$L__BB7_10;
	cvta.to.global.u64 	%rd12, %rd9;
	mul.wide.u32 	%rd13, %r1, 4;
	add.s64 	%rd14, %rd12, %rd13;
	ld.global.f32 	%f1, [%rd14];
	mul.f32 	%f7, %f1, 0f3F22F983;
	cvt.rni.s32.f32 	%r43, %f7;
	cvt.rn.f32.s32 	%f8, %r43;
	fma.rn.f32 	%f9, %f8, 0fBFC90FDA, %f1;
	fma.rn.f32 	%f10, %f8, 0fB3A22168, %f9;
	fma.rn.f32 	%f27, %f8, 0fA7C234C5, %f10;
	abs.f32 	%f3, %f1;
	setp.ltu.f32 	%p2, %f3, 0f47CE4780;
	@%p2 bra 	$L__BB7_9;
	setp.neu.f32 	%p3, %f3, 0f7F800000;
	@%p3 bra 	$L__BB7_4;
	mov.f32 	%f13, 0f00000000;
	mul.rn.f32 	%f27, %f1, %f13;
	mov.b32 	%r43, 0;
	bra.uni 	$L__BB7_9;
$L__BB7_4:
	mov.b32 	%r3, %f1;
	shl.b32 	%r21, %r3, 8;
	or.b32  	%r4, %r21, -2147483648;
	mov.b64 	%rd28, 0;
	mov.b32 	%r40, 0;
	mov.u64 	%rd26, __cudart_i2opi_f;
	mov.u64 	%rd27, %rd1;
$L__BB7_5:
	.pragma "nounroll";
	ld.global.nc.u32 	%r22, [%rd26];
	mad.wide.u32 	%rd17, %r22, %r4, %rd28;
	shr.u64 	%rd28, %rd17, 32;
	st.local.u32 	[%rd27], %rd17;
	add.s32 	%r40, %r40, 1;
	add.s64 	%rd27, %rd27, 4;
	add.s64 	%rd26, %rd26, 4;
	setp.ne.s32 	%p4, %r40, 6;
	@%p4 bra 	$L__BB7_5;
	shr.u32 	%r23, %r3, 23;
	st.local.u32 	[%rd1+24], %rd28;
	and.b32  	%r7, %r23, 31;
	and.b32  	%r24, %r23, 224;
	add.s32 	%r25, %r24, -128;
	shr.u32 	%r26, %r25, 5;
	mul.wide.u32 	%rd18, %r26, 4;
	sub.s64 	%rd8, %rd1, %rd18;
	ld.local.u32 	%r41, [%rd8+24];
	ld.local.u32 	%r42, [%rd8+20];
	setp.eq.s32 	%p5, %r7, 0;
	@%p5 bra 	$L__BB7_8;
	shf.l.wrap.b32 	%r41, %r42, %r41, %r7;
	ld.local.u32 	%r27, [%rd8+16];
	shf.l.wrap.b32 	%r42, %r27, %r42, %r7;
$L__BB7_8:
	shr.u32 	%r28, %r41, 30;
	shf.l.wrap.b32 	%r29, %r42, %r41, 2;
	shl.b32 	%r30, %r42, 2;
	shr.u32 	%r31, %r29, 31;
	add.s32 	%r32, %r31, %r28;
	neg.s32 	%r33, %r32;
	setp.lt.s32 	%p6, %r3, 0;
	selp.b32 	%r43, %r33, %r32, %p6;
	xor.b32  	%r34, %r29, %r3;
	shr.s32 	%r35, %r29, 31;
	xor.b32  	%r36, %r35, %r29;
	xor.b32  	%r37, %r35, %r30;
	cvt.u64.u32 	%rd19, %r36;
	shl.b64 	%rd20, %rd19, 32;
	cvt.u64.u32 	%rd21, %r37;
	or.b64  	%rd22, %rd20, %rd21;
	cvt.rn.f64.s64 	%fd1, %rd22;
	mul.f64 	%fd2, %fd1, 0d3BF921FB54442D19;
	cvt.rn.f32.f64 	%f11, %fd2;
	neg.f32 	%f12, %f11;
	setp.lt.s32 	%p7, %r34, 0;
	selp.f32 	%f27, %f12, %f11, %p7;
$L__BB7_9:
	mul.f32 	%f14, %f27, %f27;
	fma.rn.f32 	%f15, %f14, 0f3C190000, 0f3B560000;
	fma.rn.f32 	%f16, %f15, %f14, 0f3CC70000;
	fma.rn.f32 	%f17, %f16, %f14, 0f3D5B0000;
	fma.rn.f32 	%f18, %f17, %f14, 0f3E089438;
	fma.rn.f32 	%f19, %f18, %f14, 0f3EAAAA88;
	mul.rn.f32 	%f20, %f14, %f27;
	fma.rn.f32 	%f21, %f19, %f20, %f27;
	abs.f32 	%f22, %f27;
	setp.eq.f32 	%p8, %f22, 0f3A00B43C;
	selp.f32 	%f23, %f27, %f21, %p8;
	and.b32  	%r39, %r43, 1;
	setp.eq.b32 	%p9, %r39, 1;
	neg.f32 	%f24, %f23;
	rcp.approx.ftz.f32 	%f25, %f24;
	selp.f32 	%f26, %f25, %f23, %p9;
	cvta.to.global.u64 	%rd23, %rd10;
	add.s64 	%rd25, %rd23, %rd13;
	st.global.f32 	[%rd25], %f26;
$L__BB7_10:
	ret;

}
	// .globl	tanh_f32
.visible .entry tanh_f32(
	.param .u64 .ptr .align 1 tanh_f32_param_0,
	.param .u64 .ptr .align 1 tanh_f32_param_1,
	.param .u32 tanh_f32_param_2
)
{
	.reg .pred 	%p<4>;
	.reg .b32 	%r<6>;
	.reg .b32 	%f<17>;
	.reg .b64 	%rd<8>;

	ld.param.u64 	%rd1, [tanh_f32_param_0];
	ld.param.u64 	%rd2, [tanh_f32_param_1];
	ld.param.u32 	%r2, [tanh_f32_param_2];
	mov.u32 	%r3, %ctaid.x;
	mov.u32 	%r4, %ntid.x;
	mov.u32 	%r5, %tid.x;
	mad.lo.s32 	%r1, %r3, %r4, %r5;
	setp.ge.u32 	%p1, %r1, %r2;
	@%p1 bra 	$L__BB8_2;
	cvta.to.global.u64 	%rd3, %rd1;
	cvta.to.global.u64 	%rd4, %rd2;
	mul.wide.u32 	%rd5, %r1, 4;
	add.s64 	%rd6, %rd3, %rd5;
	ld.global.f32 	%f1, [%rd6];
	abs.f32 	%f2, %f1;
	mul.f32 	%f3, %f2, 0f4038AA3B;
	ex2.approx.ftz.f32 	%f4, %f3;
	add.f32 	%f5, %f4, 0f3F800000;
	rcp.approx.ftz.f32 	%f6, %f5;
	fma.rn.f32 	%f7, %f6, 0fC0000000, 0f3F800000;
	setp.ge.f32 	%p2, %f2, 0f41102CB4;
	selp.f32 	%f8, 0f3F800000, %f7, %p2;
	copysign.f32 	%f9, %f1, %f8;
	mul.f32 	%f10, %f1, %f1;
	fma.rn.f32 	%f11, %f10, 0f3C80F082, 0fBD563CAE;
	fma.rn.f32 	%f12, %f11, %f10, 0f3E085941;
	fma.rn.f32 	%f13, %f12, %f10, 0fBEAAA9ED;
	fma.rn.f32 	%f14, %f13, %f10, 0f00000000;
	fma.rn.f32 	%f15, %f14, %f1, %f1;
	setp.ge.f32 	%p3, %f2, 0f3F19999A;
	selp.f32 	%f16, %f9, %f15, %p3;
	add.s64 	%rd7, %rd4, %rd5;
	st.global.f32 	[%rd7], %f16;
$L__BB8_2:
	ret;

}
	// .globl	recip_f32
.visible .entry recip_f32(
	.param .u64 .ptr .align 1 recip_f32_param_0,
	.param .u64 .ptr .align 1 recip_f32_param_1,
	.param .u32 recip_f32_param_2
)
{
	.reg .pred 	%p<2>;
	.reg .b32 	%r<6>;
	.reg .b32 	%f<3>;
	.reg .b64 	%rd<8>;

	ld.param.u64 	%rd1, [recip_f32_param_0];
	ld.param.u64 	%rd2, [recip_f32_param_1];
	ld.param.u32 	%r2, [recip_f32_param_2];
	mov.u32 	%r3, %ctaid.x;
	mov.u32 	%r4, %ntid.x;
	mov.u32 	%r5, %tid.x;
	mad.lo.s32 	%r1, %r3, %r4, %r5;
	setp.ge.u32 	%p1, %r1, %r2;
	@%p1 bra 	$L__BB9_2;
	cvta.to.global.u64 	%rd3, %rd1;
	cvta.to.global.u64 	%rd4, %rd2;
	mul.wide.u32 	%rd5, %r1, 4;
	add.s64 	%rd6, %rd3, %rd5;
	ld.global.f32 	%f1, [%rd6];
	rcp.rn.f32 	%f2, %f1;
	add.s64 	%rd7, %rd4, %rd5;
	st.global.f32 	[%rd7], %f2;
$L__BB9_2:
	ret;

}
	// .globl	square_f32
.visible .entry square_f32(
	.param .u64 .ptr .align 1 square_f32_param_0,
	.param .u64 .ptr .align 1 square_f32_param_1,
	.param .u32 square_f32_param_2
)
{
	.reg .pred 	%p<2>;
	.reg .b32 	%r<6>;
	.reg .b32 	%f<3>;
	.reg .b64 	%rd<8>;

	ld.param.u64 	%rd1, [square_f32_param_0];
	ld.param.u64 	%rd2, [square_f32_param_1];
	ld.param.u32 	%r2, [square_f32_param_2];
	mov.u32 	%r3, %ctaid.x;
	mov.u32 	%r4, %ntid.x;
	mov.u32 	%r5, %tid.x;
	mad.lo.s32 	%r1, %r3, %r4, %r5;
	setp.ge.u32 	%p1, %r1, %r2;
	@%p1 bra 	$L__BB10_2;
	cvta.to.global.u64 	%rd3, %rd1;
	cvta.to.global.u64 	%rd4, %rd2;
	mul.wide.u32 	%rd5, %r1, 4;
	add.s64 	%rd6, %rd3, %rd5;
	ld.global.f32 	%f1, [%rd6];
	mul.f32 	%f2, %f1, %f1;
	add.s64 	%rd7, %rd4, %rd5;
	st.global.f32 	[%rd7], %f2;
$L__BB10_2:
	ret;

}
	// .globl	floor_f32
.visible .entry floor_f32(
	.param .u64 .ptr .align 1 floor_f32_param_0,
	.param .u64 .ptr .align 1 floor_f32_param_1,
	.param .u32 floor_f32_param_2
)
{
	.reg .pred 	%p<2>;
	.reg .b32 	%r<6>;
	.reg .b32 	%f<3>;
	.reg .b64 	%rd<8>;

	ld.param.u64 	%rd1, [floor_f32_param_0];
	ld.param.u64 	%rd2, [floor_f32_param_1];
	ld.param.u32 	%r2, [floor_f32_param_2];
	mov.u32 	%r3, %ctaid.x;
	mov.u32 	%r4, %ntid.x;
	mov.u32 	%r5, %tid.x;
	mad.lo.s32 	%r1, %r3, %r4, %r5;
	setp.ge.u32 	%p1, %r1, %r2;
	@%p1 bra 	$L__BB11_2;
	cvta.to.global.u64 	%rd3, %rd1;
	cvta.to.global.u64 	%rd4, %rd2;
	mul.wide.u32 	%rd5, %r1, 4;
	add.s64 	%rd6, %rd3, %rd5;
	ld.global.f32 	%f1, [%rd6];
	cvt.rmi.f32.f32 	%f2, %f1;
	add.s64 	%rd7, %rd4, %rd5;
	st.global.f32 	[%rd7], %f2;
$L__BB11_2:
	ret;

}
	// .globl	ceil_f32
.visible .entry ceil_f32(
	.param .u64 .ptr .align 1 ceil_f32_param_0,
	.param .u64 .ptr .align 1 ceil_f32_param_1,
	.param .u32 ceil_f32_param_2
)
{
	.reg .pred 	%p<2>;
	.reg .b32 	%r<6>;
	.reg .b32 	%f<3>;
	.reg .b64 	%rd<8>;

	ld.param.u64 	%rd1, [ceil_f32_param_0];
	ld.param.u64 	%rd2, [ceil_f32_param_1];
	ld.param.u32 	%r2, [ceil_f32_param_2];
	mov.u32 	%r3, %ctaid.x;
	mov.u32 	%r4, %ntid.x;
	mov.u32 	%r5, %tid.x;
	mad.lo.s32 	%r1, %r3, %r4, %r5;
	setp.ge.u32 	%p1, %r1, %r2;
	@%p1 bra 	$L__BB12_2;
	cvta.to.global.u64 	%rd3, %rd1;
	cvta.to.global.u64 	%rd4, %rd2;
	mul.wide.u32 	%rd5, %r1, 4;
	add.s64 	%rd6, %rd3, %rd5;
	ld.global.f32 	%f1, [%rd6];
	cvt.rpi.f32.f32 	%f2, %f1;
	add.s64 	%rd7, %rd4, %rd5;
	st.global.f32 	[%rd7], %f2;
$L__BB12_2:
	ret;

}
	// .globl	round_f32
.visible .entry round_f32(
	.param .u64 .ptr .align 1 round_f32_param_0,
	.param .u64 .ptr .align 1 round_f32_param_1,
	.param .u32 round_f32_param_2
)
{
	.reg .pred 	%p<2>;
	.reg .b32 	%r<6>;
	.reg .b32 	%f<6>;
	.reg .b64 	%rd<8>;

	ld.param.u64 	%rd1, [round_f32_param_0];
	ld.param.u64 	%rd2, [round_f32_param_1];
	ld.param.u32 	%r2, [round_f32_param_2];
	mov.u32 	%r3, %ctaid.x;
	mov.u32 	%r4, %ntid.x;
	mov.u32 	%r5, %tid.x;
	mad.lo.s32 	%r1, %r3, %r4, %r5;
	setp.ge.u32 	%p1, %r1, %r2;
	@%p1 bra 	$L__BB13_2;
	cvta.to.global.u64 	%rd3, %rd1;
	cvta.to.global.u64 	%rd4, %rd2;
	mul.wide.u32 	%rd5, %r1, 4;
	add.s64 	%rd6, %rd3, %rd5;
	ld.global.f32 	%f1, [%rd6];
	mov.f32 	%f2, 0f3F000000;
	copysign.f32 	%f3, %f1, %f2;
	add.rz.f32 	%f4, %f1, %f3;
	cvt.rzi.f32.f32 	%f5, %f4;
	add.s64 	%rd7, %rd4, %rd5;
	st.global.f32 	[%rd7], %f5;
$L__BB13_2:
	ret;

}
	// .globl	neg_f64
.visible .entry neg_f64(
	.param .u64 .ptr .align 1 neg_f64_param_0,
	.param .u64 .ptr .align 1 neg_f64_param_1,
	.param .u32 neg_f64_param_2
)
{
	.reg .pred 	%p<2>;
	.reg .b32 	%r<6>;
	.reg .b64 	%rd<8>;
	.reg .b64 	%fd<3>;

	ld.param.u64 	%rd1, [neg_f64_param_0];
	ld.param.u64 	%rd2, [neg_f64_param_1];
	ld.param.u32 	%r2, [neg_f64_param_2];
	mov.u32 	%r3, %ctaid.x;
	mov.u32 	%r4, %ntid.x;
	mov.u32 	%r5, %tid.x;
	mad.lo.s32 	%r1, %r3, %r4, %r5;
	setp.ge.u32 	%p1, %r1, %r2;
	@%p1 bra 	$L__BB14_2;
	cvta.to.global.u64 	%rd3, %rd1;
	cvta.to.global.u64 	%rd4, %rd2;
	mul.wide.u32 	%rd5, %r1, 8;
	add.s64 	%rd6, %rd3, %rd5;
	ld.global.f64 	%fd1, [%rd6];
	neg.f64 	%fd2, %fd1;
	add.s64 	%rd7, %rd4, %rd5;
	st.global.f64 	[%rd7], %fd2;
$L__BB14_2:
	ret;

}
	// .globl	abs_f64
.visible .entry abs_f64(
	.param .u64 .ptr .align 1 abs_f64_param_0,
	.param .u64 .ptr .align 1 abs_f64_param_1,
	.param .u32 abs_f64_param_2
)
{
	.reg .pred 	%p<2>;
	.reg .b32 	%r<6>;
	.reg .b64 	%rd<8>;
	.reg .b64 	%fd<3>;

	ld.param.u64 	%rd1, [abs_f64_param_0];
	ld.param.u64 	%rd2, [abs_f64_param_1];
	ld.param.u32 	%r2, [abs_f64_param_2];
	mov.u32 	%r3, %ctaid.x;
	mov.u32 	%r4, %ntid.x;
	mov.u32 	%r5, %tid.x;
	mad.lo.s32 	%r1, %r3, %r4, %r5;
	setp.ge.u32 	%p1, %r1, %r2;
	@%p1 bra 	$L__BB15_2;
	cvta.to.global.u64 	%rd3, %rd1;
	cvta.to.global.u64 	%rd4, %rd2;
	mul.wide.u32 	%rd5, %r1, 8;
	add.s64 	%rd6, %rd3, %rd5;
	ld.global.f64 	%fd1, [%rd6];
	abs.f64 	%fd2, %fd1;
	add.s64 	%rd7, %rd4, %rd5;
	st.global.f64 	[%rd7], %fd2;
$L__BB15_2:
	ret;

}
	// .globl	sqrt_f64
.visible .entry sqrt_f64(
	.param .u64 .ptr .align 1 sqrt_f64_param_0,
	.param .u64 .ptr .align 1 sqrt_f64_param_1,
	.param .u32 sqrt_f64_param_2
)
{
	.reg .pred 	%p<2>;
	.reg .b32 	%r<6>;
	.reg .b64 	%rd<8>;
	.reg .b64 	%fd<3>;

	ld.param.u64 	%rd1, [sqrt_f64_param_0];
	ld.param.u64 	%rd2, [sqrt_f64_param_1];
	ld.param.u32 	%r2, [sqrt_f64_param_2];
	mov.u32 	%r3, %ctaid.x;
	mov.u32 	%r4, %ntid.x;
	mov.u32 	%r5, %tid.x;
	mad.lo.s32 	%r1, %r3, %r4, %r5;
	setp.ge.u32 	%p1, %r1, %r2;
	@%p1 bra 	$L__BB16_2;
	cvta.to.global.u64 	%rd3, %rd1;
	cvta.to.global.u64 	%rd4, %rd2;
	mul.wide.u32 	%rd5, %r1, 8;
	add.s64 	%rd6, %rd3, %rd5;
	ld.global.f64 	%fd1, [%rd6];
	sqrt.rn.f64 	%fd2, %fd1;
	add.s64 	%rd7, %rd4, %rd5;
	st.global.f64 	[%rd7], %fd2;
$L__BB16_2:
	ret;

}
	// .globl	exp_f64
.visible .entry exp_f64(
	.param .u64 .ptr .align 1 exp_f64_param_0,
	.param .u64 .ptr .align 1 exp_f64_param_1,
	.param .u32 exp_f64_param_2
)
{
	.reg .pred 	%p<5>;
	.reg .b32 	%r<21>;
	.reg .b32 	%f<3>;
	.reg .b64 	%rd<9>;
	.reg .b64 	%fd<26>;

	ld.param.u64 	%rd1, [exp_f64_param_0];
	ld.param.u64 	%rd2, [exp_f64_param_1];
	ld.param.u32 	%r5, [exp_f64_param_2];
	mov.u32 	%r6, %ctaid.x;
	mov.u32 	%r7, %ntid.x;
	mov.u32 	%r8, %tid.x;
	mad.lo.s32 	%r1, %r6, %r7, %r8;
	setp.ge.u32 	%p1, %r1, %r5;
	@%p1 bra 	$L__BB17_5;
	cvta.to.global.u64 	%rd3, %rd1;
	mul.wide.u32 	%rd4, %r1, 8;
	add.s64 	%rd5, %rd3, %rd4;
	ld.global.f64 	%fd1, [%rd5];
	fma.rn.f64 	%fd6, %fd1, 0d3FF71547652B82FE, 0d4338000000000000;
	{
	.reg .b32 %temp; 
	mov.b64 	{%r2, %temp}, %fd6;
	}
	mov.f64 	%fd7, 0dC338000000000000;
	add.rn.f64 	%fd8, %fd6, %fd7;
	fma.rn.f64 	%fd9, %fd8, 0dBFE62E42FEFA39EF, %fd1;
	fma.rn.f64 	%fd10, %fd8, 0dBC7ABC9E3B39803F, %fd9;
	fma.rn.f64 	%fd11, %fd10, 0d3E5ADE1569CE2BDF, 0d3E928AF3FCA213EA;
	fma.rn.f64 	%fd12, %fd11, %fd10, 0d3EC71DEE62401315;
	fma.rn.f64 	%fd13, %fd12, %fd10, 0d3EFA01997C89EB71;
	fma.rn.f64 	%fd14, %fd13, %fd10, 0d3F2A01A014761F65;
	fma.rn.f64 	%fd15, %fd14, %fd10, 0d3F56C16C1852B7AF;
	fma.rn.f64 	%fd16, %fd15, %fd10, 0d3F81111111122322;
	fma.rn.f64 	%fd17, %fd16, %fd10, 0d3FA55555555502A1;
	fma.rn.f64 	%fd18, %fd17, %fd10, 0d3FC5555555555511;
	fma.rn.f64 	%fd19, %fd18, %fd10, 0d3FE000000000000B;
	fma.rn.f64 	%fd20, %fd19, %fd10, 0d3FF0000000000000;
	fma.rn.f64 	%fd21, %fd20, %fd10, 0d3FF0000000000000;
	{
	.reg .b32 %temp; 
	mov.b64 	{%r3, %temp}, %fd21;
	}
	{
	.reg .b32 %temp; 
	mov.b64 	{%temp, %r4}, %fd21;
	}
	shl.b32 	%r9, %r2, 20;
	add.s32 	%r10, %r9, %r4;
	mov.b64 	%fd25, {%r3, %r10};
	{
	.reg .b32 %temp; 
	mov.b64 	{%temp, %r11}, %fd1;
	}
	mov.b32 	%f2, %r11;
	abs.f32 	%f1, %f2;
	setp.lt.f32 	%p2, %f1, 0f4086232B;
	@%p2 bra 	$L__BB17_4;
	setp.lt.f64 	%p3, %fd1, 0d0000000000000000;
	add.f64 	%fd22, %fd1, 0d7FF0000000000000;
	selp.f64 	%fd25, 0d0000000000000000, %fd22, %p3;
	setp.geu.f32 	%p4, %f1, 0f40874800;
	@%p4 bra 	$L__BB17_4;
	shr.u32 	%r12, %r2, 31;
	add.s32 	%r13, %r2, %r12;
	shr.s32 	%r14, %r13, 1;
	shl.b32 	%r15, %r14, 20;
	add.s32 	%r16, %r4, %r15;
	mov.b64 	%fd23, {%r3, %r16};
	sub.s32 	%r17, %r2, %r14;
	shl.b32 	%r18, %r17, 20;
	add.s32 	%r19, %r18, 1072693248;
	mov.b32 	%r20, 0;
	mov.b64 	%fd24, {%r20, %r19};
	mul.f64 	%fd25, %fd24, %fd23;
$L__BB17_4:
	cvta.to.global.u64 	%rd6, %rd2;
	add.s64 	%rd8, %rd6, %rd4;
	st.global.f64 	[%rd8], %fd25;
$L__BB17_5:
	ret;

}
	// .globl	log_f64
.visible .entry log_f64(
	.param .u64 .ptr .align 1 log_f64_param_0,
	.param .u64 .ptr .align 1 log_f64_param_1,
	.param .u32 log_f64_param_2
)
{
	.reg .pred 	%p<6>;
	.reg .b32 	%r<34>;
	.reg .b64 	%rd<9>;
	.reg .b64 	%fd<46>;

	ld.param.u64 	%rd1, [log_f64_param_0];
	ld.param.u64 	%rd2, [log_f64_param_1];
	ld.param.u32 	%r12, [log_f64_param_2];
	mov.u32 	%r13, %ctaid.x;
	mov.u32 	%r14, %ntid.x;
	mov.u32 	%r15, %tid.x;
	mad.lo.s32 	%r1, %r13, %r14, %r15;
	setp.ge.u32 	%p1, %r1, %r12;
	@%p1 bra 	$L__BB18_9;
	cvta.to.global.u64 	%rd3, %rd1;
	mul.wide.u32 	%rd4, %r1, 8;
	add.s64 	%rd5, %rd3, %rd4;
	ld.global.f64 	%fd43, [%rd5];
	{
	.reg .b32 %temp; 
	mov.b64 	{%temp, %r30}, %fd43;
	}
	{
	.reg .b32 %temp; 
	mov.b64 	{%r31, %temp}, %fd43;
	}
	setp.gt.s32 	%p2, %r30, 1048575;
	mov.b32 	%r32, -1023;
	@%p2 bra 	$L__BB18_3;
	mul.f64 	%fd43, %fd43, 0d4350000000000000;
	{
	.reg .b32 %temp; 
	mov.b64 	{%temp, %r30}, %fd43;
	}
	{
	.reg .b32 %temp; 
	mov.b64 	{%r31, %temp}, %fd43;
	}
	mov.b32 	%r32, -1077;
$L__BB18_3:
	add.s32 	%r18, %r30, -1;
	setp.gt.u32 	%p3, %r18, 2146435070;
	@%p3 bra 	$L__BB18_7;
	shr.u32 	%r21, %r30, 20;
	add.s32 	%r33, %r32, %r21;
	and.b32  	%r22, %r30, 1048575;
	or.b32  	%r23, %r22, 1072693248;
	mov.b64 	%fd44, {%r31, %r23};
	setp.lt.u32 	%p5, %r23, 1073127583;
	@%p5 bra 	$L__BB18_6;
	{
	.reg .b32 %temp; 
	mov.b64 	{%r24, %temp}, %fd44;
	}
	{
	.reg .b32 %temp; 
	mov.b64 	{%temp, %r25}, %fd44;
	}
	add.s32 	%r26, %r25, -1048576;
	mov.b64 	%fd44, {%r24, %r26};
	add.s32 	%r33, %r33, 1;
$L__BB18_6:
	add.f64 	%fd11, %fd44, 0dBFF0000000000000;
	add.f64 	%fd12, %fd44, 0d3FF0000000000000;
	rcp.approx.ftz.f64 	%fd13, %fd12;
	neg.f64 	%fd14, %fd12;
	fma.rn.f64 	%fd15, %fd14, %fd13, 0d3FF0000000000000;
	fma.rn.f64 	%fd16, %fd15, %fd15, %fd15;
	fma.rn.f64 	%fd17, %fd16, %fd13, %fd13;
	mul.f64 	%fd18, %fd11, %fd17;
	fma.rn.f64 	%fd19, %fd11, %fd17, %fd18;
	mul.f64 	%fd20, %fd19, %fd19;
	fma.rn.f64 	%fd21, %fd20, 0d3EB1380B3AE80F1E, 0d3ED0EE258B7A8B04;
	fma.rn.f64 	%fd22, %fd21, %fd20, 0d3EF3B2669F02676F;
	fma.rn.f64 	%fd23, %fd22, %fd20, 0d3F1745CBA9AB0956;
	fma.rn.f64 	%fd24, %fd23, %fd20, 0d3F3C71C72D1B5154;
	fma.rn.f64 	%fd25, %fd24, %fd20, 0d3F624924923BE72D;
	fma.rn.f64 	%fd26, %fd25, %fd20, 0d3F8999999999A3C4;
	fma.rn.f64 	%fd27, %fd26, %fd20, 0d3FB5555555555554;
	sub.f64 	%fd28, %fd11, %fd19;
	add.f64 	%fd29, %fd28, %fd28;
	neg.f64 	%fd30, %fd19;
	fma.rn.f64 	%fd31, %fd30, %fd11, %fd29;
	mul.f64 	%fd32, %fd17, %fd31;
	mul.f64 	%fd33, %fd20, %fd27;
	fma.rn.f64 	%fd34, %fd33, %fd19, %fd32;
	xor.b32  	%r27, %r33, -2147483648;
	mov.b32 	%r28, 1127219200;
	mov.b64 	%fd35, {%r27, %r28};
	mov.b32 	%r29, -2147483648;
	mov.b64 	%fd36, {%r29, %r28};
	sub.f64 	%fd37, %fd35, %fd36;
	fma.rn.f64 	%fd38, %fd37, 0d3FE62E42FEFA39EF, %fd19;
	fma.rn.f64 	%fd39, %fd37, 0dBFE62E42FEFA39EF, %fd38;
	sub.f64 	%fd40, %fd39, %fd19;
	sub.f64 	%fd41, %fd34, %fd40;
	fma.rn.f64 	%fd42, %fd37, 0d3C7ABC9E3B39803F, %fd41;
	add.f64 	%fd45, %fd38, %fd42;
	bra.uni 	$L__BB18_8;
$L__BB18_7:
	fma.rn.f64 	%fd10, %fd43, 0d7FF0000000000000, 0d7FF0000000000000;
	{
	.reg .b32 %temp; 
	mov.b64 	{%temp, %r19}, %fd43;
	}
	and.b32  	%r20, %r19, 2147483647;
	setp.eq.s32 	%p4, %r20, 0;
	selp.f64 	%fd45, 0dFFF0000000000000, %fd10, %p4;
$L__BB18_8:
	cvta.to.global.u64 	%rd6, %rd2;
	add.s64 	%rd8, %rd6, %rd4;
	st.global.f64 	[%rd8], %fd45;
$L__BB18_9:
	ret;

}
	// .globl	sin_f64
.visible .entry sin_f64(
	.param .u64 .ptr .align 1 sin_f64_param_0,
	.param .u64 .ptr .align 1 sin_f64_param_1,
	.param .u32 sin_f64_param_2
)
{
	.reg .pred 	%p<6>;
	.reg .b32 	%r<15>;
	.reg .b64 	%rd<13>;
	.reg .b64 	%fd<34>;

	ld.param.u64 	%rd1, [sin_f64_param_0];
	ld.param.u64 	%rd2, [sin_f64_param_1];
	ld.param.u32 	%r5, [sin_f64_param_2];
	mov.u32 	%r6, %ctaid.x;
	mov.u32 	%r7, %ntid.x;
	mov.u32 	%r8, %tid.x;
	mad.lo.s32 	%r1, %r6, %r7, %r8;
	setp.ge.u32 	%p1, %r1, %r5;
	@%p1 bra 	$L__BB19_6;
	cvta.to.global.u64 	%rd3, %rd1;
	mul.wide.u32 	%rd4, %r1, 8;
	add.s64 	%rd5, %rd3, %rd4;
	ld.global.f64 	%fd1, [%rd5];
	abs.f64 	%fd2, %fd1;
	setp.neu.f64 	%p2, %fd2, 0d7FF0000000000000;
	@%p2 bra 	$L__BB19_3;
	mov.f64 	%fd12, 0d0000000000000000;
	mul.rn.f64 	%fd33, %fd1, %fd12;
	mov.b32 	%r14, 0;
	bra.uni 	$L__BB19_5;
$L__BB19_3:
	mul.f64 	%fd7, %fd1, 0d3FE45F306DC9C883;
	cvt.rni.s32.f64 	%r14, %fd7;
	cvt.rn.f64.s32 	%fd8, %r14;
	fma.rn.f64 	%fd9, %fd8, 0dBFF921FB54442D18, %fd1;
	fma.rn.f64 	%fd10, %fd8, 0dBC91A62633145C00, %fd9;
	fma.rn.f64 	%fd33, %fd8, 0dB97B839A252049C0, %fd10;
	setp.ltu.f64 	%p3, %fd2, 0d41E0000000000000;
	@%p3 bra 	$L__BB19_5;
	{ // callseq 0, 0
	.param .b64 param0;
	st.param.f64 	[param0], %fd1;
	.param .align 16 .b8 retval0[16];
	call.uni (retval0), 
	__internal_trig_reduction_slowpathd, 
	(
	param0
	);
	ld.param.f64 	%fd33, [retval0];
	ld.param.b32 	%r14, [retval0+8];
	} // callseq 0
$L__BB19_5:
	shl.b32 	%r11, %r14, 6;
	cvt.u64.u32 	%rd6, %r11;
	and.b64  	%rd7, %rd6, 64;
	mov.u64 	%rd8, __cudart_sin_cos_coeffs;
	add.s64 	%rd9, %rd8, %rd7;
	mul.rn.f64 	%fd13, %fd33, %fd33;
	and.b32  	%r12, %r14, 1;
	setp.eq.b32 	%p4, %r12, 1;
	selp.f64 	%fd14, 0dBDA8FF8320FD8164, 0d3DE5DB65F9785EBA, %p4;
	ld.global.nc.v2.f64 	{%fd15, %fd16}, [%rd9];
	fma.rn.f64 	%fd17, %fd14, %fd13, %fd15;
	fma.rn.f64 	%fd18, %fd17, %fd13, %fd16;
	ld.global.nc.v2.f64 	{%fd19, %fd20}, [%rd9+16];
	fma.rn.f64 	%fd21, %fd18, %fd13, %fd19;
	fma.rn.f64 	%fd22, %fd21, %fd13, %fd20;
	ld.global.nc.v2.f64 	{%fd23, %fd24}, [%rd9+32];
	fma.rn.f64 	%fd25, %fd22, %fd13, %fd23;
	fma.rn.f64 	%fd26, %fd25, %fd13, %fd24;
	fma.rn.f64 	%fd27, %fd26, %fd33, %fd33;
	fma.rn.f64 	%fd28, %fd26, %fd13, 0d3FF0000000000000;
	selp.f64 	%fd29, %fd28, %fd27, %p4;
	and.b32  	%r13, %r14, 2;
	setp.eq.s32 	%p5, %r13, 0;
	mov.f64 	%fd30, 0d0000000000000000;
	sub.f64 	%fd31, %fd30, %fd29;
	selp.f64 	%fd32, %fd29, %fd31, %p5;
	cvta.to.global.u64 	%rd10, %rd2;
	add.s64 	%rd12, %rd10, %rd4;
	st.global.f64 	[%rd12], %fd32;
$L__BB19_6:
	ret;

}
	// .globl	cos_f64
.visible .entry cos_f64(
	.param .u64 .ptr .align 1 cos_f64_param_0,
	.param .u64 .ptr .align 1 cos_f64_param_1,
	.param .u32 cos_f64_param_2
)
{
	.reg .pred 	%p<6>;
	.reg .b32 	%r<18>;
	.reg .b64 	%rd<13>;
	.reg .b64 	%fd<36>;

	ld.param.u64 	%rd1, [cos_f64_param_0];
	ld.param.u64 	%rd2, [cos_f64_param_1];
	ld.param.u32 	%r7, [cos_f64_param_2];
	mov.u32 	%r8, %ctaid.x;
	mov.u32 	%r9, %ntid.x;
	mov.u32 	%r10, %tid.x;
	mad.lo.s32 	%r1, %r8, %r9, %r10;
	setp.ge.u32 	%p1, %r1, %r7;
	@%p1 bra 	$L__BB20_7;
	cvta.to.global.u64 	%rd3, %rd1;
	mul.wide.u32 	%rd4, %r1, 8;
	add.s64 	%rd5, %rd3, %rd4;
	ld.global.f64 	%fd1, [%rd5];
	abs.f64 	%fd2, %fd1;
	setp.neu.f64 	%p2, %fd2, 0d7FF0000000000000;
	@%p2 bra 	$L__BB20_3;
	mov.f64 	%fd13, 0d0000000000000000;
	mul.rn.f64 	%fd35, %fd1, %fd13;
	mov.b32 	%r17, 1;
	bra.uni 	$L__BB20_6;
$L__BB20_3:
	mul.f64 	%fd8, %fd1, 0d3FE45F306DC9C883;
	cvt.rni.s32.f64 	%r16, %fd8;
	cvt.rn.f64.s32 	%fd9, %r16;
	fma.rn.f64 	%fd10, %fd9, 0dBFF921FB54442D18, %fd1;
	fma.rn.f64 	%fd11, %fd9, 0dBC91A62633145C00, %fd10;
	fma.rn.f64 	%fd35, %fd9, 0dB97B839A252049C0, %fd11;
	setp.ltu.f64 	%p3, %fd2, 0d41E0000000000000;
	@%p3 bra 	$L__BB20_5;
	{ // callseq 1, 0
	.param .b64 param0;
	st.param.f64 	[param0], %fd1;
	.param .align 16 .b8 retval0[16];
	call.uni (retval0), 
	__internal_trig_reduction_slowpathd, 
	(
	param0
	);
	ld.param.f64 	%fd35, [retval0];
	ld.param.b32 	%r16, [retval0+8];
	} // callseq 1
$L__BB20_5:
	add.s32 	%r17, %r16, 1;
$L__BB20_6:
	shl.b32 	%r13, %r17, 6;
	cvt.u64.u32 	%rd6, %r13;
	and.b64  	%rd7, %rd6, 64;
	mov.u64 	%rd8, __cudart_sin_cos_coeffs;
	add.s64 	%rd9, %rd8, %rd7;
	mul.rn.f64 	%fd14, %fd35, %fd35;
	and.b32  	%r14, %r17, 1;
	setp.eq.b32 	%p4, %r14, 1;
	selp.f64 	%fd15, 0dBDA8FF8320FD8164, 0d3DE5DB65F9785EBA, %p4;
	ld.global.nc.v2.f64 	{%fd16, %fd17}, [%rd9];
	fma.rn.f64 	%fd18, %fd15, %fd14, %fd16;
	fma.rn.f64 	%fd19, %fd18, %fd14, %fd17;
	ld.global.nc.v2.f64 	{%fd20, %fd21}, [%rd9+16];
	fma.rn.f64 	%fd22, %fd19, %fd14, %fd20;
	fma.rn.f64 	%fd23, %fd22, %fd14, %fd21;
	ld.global.nc.v2.f64 	{%fd24, %fd25}, [%rd9+32];
	fma.rn.f64 	%fd26, %fd23, %fd14, %fd24;
	fma.rn.f64 	%fd27, %fd26, %fd14, %fd25;
	fma.rn.f64 	%fd28, %fd27, %fd35, %fd35;
	fma.rn.f64 	%fd29, %fd27, %fd14, 0d3FF0000000000000;
	selp.f64 	%fd30, %fd29, %fd28, %p4;
	and.b32  	%r15, %r17, 2;
	setp.eq.s32 	%p5, %r15, 0;
	mov.f64 	%fd31, 0d0000000000000000;
	sub.f64 	%fd32, %fd31, %fd30;
	selp.f64 	%fd33, %fd30, %fd32, %p5;
	cvta.to.global.u64 	%rd10, %rd2;
	add.s64 	%rd12, %rd10, %rd4;
	st.global.f64 	[%rd12], %fd33;
$L__BB20_7:
	ret;

}
	// .globl	tan_f64
.visible .entry tan_f64(
	.param .u64 .ptr .align 1 tan_f64_param_0,
	.param .u64 .ptr .align 1 tan_f64_param_1,
	.param .u32 tan_f64_param_2
)
{
	.reg .pred 	%p<9>;
	.reg .b32 	%r<12>;
	.reg .b64 	%rd<9>;
	.reg .b64 	%fd<47>;

	ld.param.u64 	%rd1, [tan_f64_param_0];
	ld.param.u64 	%rd2, [tan_f64_param_1];
	ld.param.u32 	%r5, [tan_f64_param_2];
	mov.u32 	%r6, %ctaid.x;
	mov.u32 	%r7, %ntid.x;
	mov.u32 	%r8, %tid.x;
	mad.lo.s32 	%r1, %r6, %r7, %r8;
	setp.ge.u32 	%p3, %r1, %r5;
	@%p3 bra 	$L__BB21_9;
	cvta.to.global.u64 	%rd3, %rd1;
	mul.wide.u32 	%rd4, %r1, 8;
	add.s64 	%rd5, %rd3, %rd4;
	ld.global.f64 	%fd1, [%rd5];
	abs.f64 	%fd2, %fd1;
	setp.neu.f64 	%p4, %fd2, 0d7FF0000000000000;
	@%p4 bra 	$L__BB21_3;
	mov.f64 	%fd17, 0d0000000000000000;
	mul.rn.f64 	%fd45, %fd1, %fd17;
	mov.pred 	%p8, -1;
	bra.uni 	$L__BB21_6;
$L__BB21_3:
	mul.f64 	%fd12, %fd1, 0d3FE45F306DC9C883;
	cvt.rni.s32.f64 	%r11, %fd12;
	cvt.rn.f64.s32 	%fd13, %r11;
	fma.rn.f64 	%fd14, %fd13, 0dBFF921FB54442D18, %fd1;
	fma.rn.f64 	%fd15, %fd13, 0dBC91A62633145C00, %fd14;
	fma.rn.f64 	%fd45, %fd13, 0dB97B839A252049C0, %fd15;
	setp.ltu.f64 	%p5, %fd2, 0d41E0000000000000;
	@%p5 bra 	$L__BB21_5;
	{ // callseq 2, 0
	.param .b64 param0;
	st.param.f64 	[param0], %fd1;
	.param .align 16 .b8 retval0[16];
	call.uni (retval0), 
	__internal_trig_reduction_slowpathd, 
	(
	param0
	);
	ld.param.f64 	%fd45, [retval0];
	ld.param.b32 	%r11, [retval0+8];
	} // callseq 2
$L__BB21_5:
	and.b32  	%r10, %r11, 1;
	setp.eq.b32 	%p6, %r10, 1;
	not.pred 	%p8, %p6;
$L__BB21_6:
	mul.f64 	%fd18, %fd45, %fd45;
	fma.rn.f64 	%fd19, %fd18, 0d3EE48DAC2799BCB9, 0dBEF9757C5B27EBB1;
	fma.rn.f64 	%fd20, %fd19, %fd18, 0d3F0980E90FD91E04;
	fma.rn.f64 	%fd21, %fd20, %fd18, 0dBEFAE2B0417D7E1D;
	fma.rn.f64 	%fd22, %fd21, %fd18, 0d3F119F5341BFBA57;
	fma.rn.f64 	%fd23, %fd22, %fd18, 0d3F15E791A00F6919;
	fma.rn.f64 	%fd24, %fd23, %fd18, 0d3F2FF2E7FADEC73A;
	fma.rn.f64 	%fd25, %fd24, %fd18, 0d3F434BC1B206DA62;
	fma.rn.f64 	%fd26, %fd25, %fd18, 0d3F57DB18EF2F83F9;
	fma.rn.f64 	%fd27, %fd26, %fd18, 0d3F6D6D2E7AE49FBC;
	fma.rn.f64 	%fd28, %fd27, %fd18, 0d3F8226E3A816A776;
	fma.rn.f64 	%fd29, %fd28, %fd18, 0d3F9664F485D25660;
	fma.rn.f64 	%fd30, %fd29, %fd18, 0d3FABA1BA1BABF31D;
	fma.rn.f64 	%fd31, %fd30, %fd18, 0d3FC11111111105D2;
	fma.rn.f64 	%fd32, %fd31, %fd18, 0d3FD555555555555E;
	mul.f64 	%fd8, %fd18, %fd32;
	fma.rn.f64 	%fd46, %fd8, %fd45, %fd45;
	@%p8 bra 	$L__BB21_8;
	sub.f64 	%fd33, %fd46, %fd45;
	neg.f64 	%fd34, %fd33;
	fma.rn.f64 	%fd35, %fd8, %fd45, %fd34;
	rcp.approx.ftz.f64 	%fd36, %fd46;
	neg.f64 	%fd37, %fd46;
	fma.rn.f64 	%fd38, %fd37, %fd36, 0d3FF0000000000000;
	fma.rn.f64 	%fd39, %fd38, %fd38, %fd38;
	fma.rn.f64 	%fd40, %fd39, %fd36, %fd36;
	neg.f64 	%fd41, %fd40;
	fma.rn.f64 	%fd42, %fd46, %fd41, 0d3FF0000000000000;
	fma.rn.f64 	%fd43, %fd41, %fd35, %fd42;
	fma.rn.f64 	%fd46, %fd43, %fd41, %fd41;
$L__BB21_8:
	cvta.to.global.u64 	%rd6, %rd2;
	add.s64 	%rd8, %rd6, %rd4;
	st.global.f64 	[%rd8], %fd46;
$L__BB21_9:
	ret;

}
	// .globl	tanh_f64
.visible .entry tanh_f64(
	.param .u64 .ptr .align 1 tanh_f64_param_0,
	.param .u64 .ptr .align 1 tanh_f64_param_1,
	.param .u32 tanh_f64_param_2
)
{
	.reg .pred 	%p<4>;
	.reg .b32 	%r<9>;
	.reg .b32 	%f<5>;
	.reg .b64 	%rd<9>;
	.reg .b64 	%fd<47>;

	ld.param.u64 	%rd1, [tanh_f64_param_0];
	ld.param.u64 	%rd2, [tanh_f64_param_1];
	ld.param.u32 	%r3, [tanh_f64_param_2];
	mov.u32 	%r4, %ctaid.x;
	mov.u32 	%r5, %ntid.x;
	mov.u32 	%r6, %tid.x;
	mad.lo.s32 	%r1, %r4, %r5, %r6;
	setp.ge.u32 	%p1, %r1, %r3;
	@%p1 bra 	$L__BB22_5;
	cvta.to.global.u64 	%rd3, %rd1;
	mul.wide.u32 	%rd4, %r1, 8;
	add.s64 	%rd5, %rd3, %rd4;
	ld.global.f64 	%fd1, [%rd5];
	{
	.reg .b32 %temp; 
	mov.b64 	{%temp, %r7}, %fd1;
	}
	and.b32  	%r2, %r7, 2147483647;
	{
	.reg .b32 %temp; 
	mov.b64 	{%r8, %temp}, %fd1;
	}
	mov.b64 	%fd2, {%r8, %r2};
	setp.ltu.f64 	%p2, %fd2, 0d3FE4F92224DD2F1A;
	@%p2 bra 	$L__BB22_3;
	add.f64 	%fd6, %fd2, %fd2;
	cvt.rn.f32.f64 	%f1, %fd6;
	mul.f32 	%f2, %f1, 0f3FB8AA3B;
	cvt.rni.f32.f32 	%f3, %f2;
	cvt.f64.f32 	%fd7, %f3;
	fma.rn.f64 	%fd8, %fd7, 0dBFE62E42FEFA39EF, %fd6;
	fma.rn.f64 	%fd9, %fd8, 0d3E5AE904A4741B81, 0d3E928A27F89B6999;
	fma.rn.f64 	%fd10, %fd9, %fd8, 0d3EC71DE715FF7E07;
	fma.rn.f64 	%fd11, %fd10, %fd8, 0d3EFA019A6B0AC45A;
	fma.rn.f64 	%fd12, %fd11, %fd8, 0d3F2A01A017EED94F;
	fma.rn.f64 	%fd13, %fd12, %fd8, 0d3F56C16C17F2A71B;
	fma.rn.f64 	%fd14, %fd13, %fd8, 0d3F811111111173C4;
	fma.rn.f64 	%fd15, %fd14, %fd8, 0d3FA555555555211A;
	fma.rn.f64 	%fd16, %fd15, %fd8, 0d3FC5555555555540;
	fma.rn.f64 	%fd17, %fd16, %fd8, 0d3FE0000000000005;
	mul.f64 	%fd18, %fd8, %fd17;
	fma.rn.f64 	%fd19, %fd18, %fd8, %fd8;
	ex2.approx.ftz.f32 	%f4, %f3;
	cvt.f64.f32 	%fd20, %f4;
	mov.f64 	%fd21, 0d3FF0000000000000;
	sub.f64 	%fd22, %fd21, %fd20;
	neg.f64 	%fd23, %fd19;
	fma.rn.f64 	%fd24, %fd23, %fd20, %fd22;
	mov.f64 	%fd25, 0d4000000000000000;
	sub.f64 	%fd26, %fd25, %fd24;
	rcp.approx.ftz.f64 	%fd27, %fd26;
	neg.f64 	%fd28, %fd26;
	fma.rn.f64 	%fd29, %fd28, %fd27, 0d3FF0000000000000;
	fma.rn.f64 	%fd30, %fd29, %fd29, %fd29;
	fma.rn.f64 	%fd31, %fd30, %fd27, %fd27;
	fma.rn.f64 	%fd32, %fd31, 0dC000000000000000, 0d3FF0000000000000;
	setp.gt.u32 	%p3, %r2, 1077088193;
	selp.f64 	%fd33, 0d3FF0000000000000, %fd32, %p3;
	copysign.f64 	%fd46, %fd1, %fd33;
	bra.uni 	$L__BB22_4;
$L__BB22_3:
	mul.f64 	%fd34, %fd1, %fd1;
	fma.rn.f64 	%fd35, %fd34, 0dBEF0BC46E2F5E964, 0d3F14359F420AFC3D;
	fma.rn.f64 	%fd36, %fd35, %fd34, 0dBF2DF9F0728C5D84;
	fma.rn.f64 	%fd37, %fd36, %fd34, 0d3F4337D1CEC4F033;
	fma.rn.f64 	%fd38, %fd37, %fd34, 0dBF57D6E9674335B3;
	fma.rn.f64 	%fd39, %fd38, %fd34, 0d3F6D6D000D7AAD3D;
	fma.rn.f64 	%fd40, %fd39, %fd34, 0dBF8226E1F3CF1EF5;
	fma.rn.f64 	%fd41, %fd40, %fd34, 0d3F9664F47EC0C8CF;
	fma.rn.f64 	%fd42, %fd41, %fd34, 0dBFABA1BA1B80AB40;
	fma.rn.f64 	%fd43, %fd42, %fd34, 0d3FC111111110FA4A;
	fma.rn.f64 	%fd44, %fd43, %fd34, 0dBFD5555555555550;
	fma.rn.f64 	%fd45, %fd44, %fd34, 0d0000000000000000;
	fma.rn.f64 	%fd46, %fd45, %fd1, %fd1;
$L__BB22_4:
	cvta.to.global.u64 	%rd6, %rd2;
	add.s64 	%rd8, %rd6, %rd4;
	st.global.f64 	[%rd8], %fd46;
$L__BB22_5:
	ret;

}
	// .globl	recip_f64
.visible .entry recip_f64(
	.param .u64 .ptr .align 1 recip_f64_param_0,
	.param .u64 .ptr .align 1 recip_f64_param_1,
	.param .u32 recip_f64_param_2
)
{
	.reg .pred 	%p<2>;
	.reg .b32 	%r<6>;
	.reg .b64 	%rd<8>;
	.reg .b64 	%fd<3>;

	ld.param.u64 	%rd1, [recip_f64_param_0];
	ld.param.u64 	%rd2, [recip_f64_param_1];
	ld.param.u32 	%r2, [recip_f64_param_2];
	mov.u32 	%r3, %ctaid.x;
	mov.u32 	%r4, %ntid.x;
	mov.u32 	%r5, %tid.x;
	mad.lo.s32 	%r1, %r3, %r4, %r5;
	setp.ge.u32 	%p1, %r1, %r2;
	@%p1 bra 	$L__BB23_2;
	cvta.to.global.u64 	%rd3, %rd1;
	cvta.to.global.u64 	%rd4, %rd2;
	mul.wide.u32 	%rd5, %r1, 8;
	add.s64 	%rd6, %rd3, %rd5;
	ld.global.f64 	%fd1, [%rd6];
	rcp.rn.f64 	%fd2, %fd1;
	add.s64 	%rd7, %rd4, %rd5;
	st.global.f64 	[%rd7], %fd2;
$L__BB23_2:
	ret;

}
	// .globl	square_f64
.visible .entry square_f64(
	.param .u64 .ptr .align 1 square_f64_param_0,
	.param .u64 .ptr .align 1 square_f64_param_1,
	.param .u32 square_f64_param_2
)
{
	.reg .pred 	%p<2>;
	.reg .b32 	%r<6>;
	.reg .b64 	%rd<8>;
	.reg .b64 	%fd<3>;

	ld.param.u64 	%rd1, [square_f64_param_0];
	ld.param.u64 	%rd2, [square_f64_param_1];
	ld.param.u32 	%r2, [square_f64_param_2];
	mov.u32 	%r3, %ctaid.x;
	mov.u32 	%r4, %ntid.x;
	mov.u32 	%r5, %tid.x;
	mad.lo.s32 	%r1, %r3, %r4, %r5;
	setp.ge.u32 	%p1, %r1, %r2;
	@%p1 bra 	$L__BB24_2;
	cvta.to.global.u64 	%rd3, %rd1;
	cvta.to.global.u64 	%rd4, %rd2;
	mul.wide.u32 	%rd5, %r1, 8;
	add.s64 	%rd6, %rd3, %rd5;
	ld.global.f64 	%fd1, [%rd6];
	mul.f64 	%fd2, %fd1, %fd1;
	add.s64 	%rd7, %rd4, %rd5;
	st.global.f64 	[%rd7], %fd2;
$L__BB24_2:
	ret;

}
	// .globl	floor_f64
.visible .entry floor_f64(
	.param .u64 .ptr .align 1 floor_f64_param_0,
	.param .u64 .ptr .align 1 floor_f64_param_1,
	.param .u32 floor_f64_param_2
)
{
	.reg .pred 	%p<2>;
	.reg .b32 	%r<6>;
	.reg .b64 	%rd<8>;
	.reg .b64 	%fd<3>;

	ld.param.u64 	%rd1, [floor_f64_param_0];
	ld.param.u64 	%rd2, [floor_f64_param_1];
	ld.param.u32 	%r2, [floor_f64_param_2];
	mov.u32 	%r3, %ctaid.x;
	mov.u32 	%r4, %ntid.x;
	mov.u32 	%r5, %tid.x;
	mad.lo.s32 	%r1, %r3, %r4, %r5;
	setp.ge.u32 	%p1, %r1, %r2;
	@%p1 bra 	$L__BB25_2;
	cvta.to.global.u64 	%rd3, %rd1;
	cvta.to.global.u64 	%rd4, %rd2;
	mul.wide.u32 	%rd5, %r1, 8;
	add.s64 	%rd6, %rd3, %rd5;
	ld.global.f64 	%fd1, [%rd6];
	cvt.rmi.f64.f64 	%fd2, %fd1;
	add.s64 	%rd7, %rd4, %rd5;
	st.global.f64 	[%rd7], %fd2;
$L__BB25_2:
	ret;

}
	// .globl	ceil_f64
.visible .entry ceil_f64(
	.param .u64 .ptr .align 1 ceil_f64_param_0,
	.param .u64 .ptr .align 1 ceil_f64_param_1,
	.param .u32 ceil_f64_param_2
)
{
	.reg .pred 	%p<2>;
	.reg .b32 	%r<6>;
	.reg .b64 	%rd<8>;
	.reg .b64 	%fd<3>;

	ld.param.u64 	%rd1, [ceil_f64_param_0];
	ld.param.u64 	%rd2, [ceil_f64_param_1];
	ld.param.u32 	%r2, [ceil_f64_param_2];
	mov.u32 	%r3, %ctaid.x;
	mov.u32 	%r4, %ntid.x;
	mov.u32 	%r5, %tid.x;
	mad.lo.s32 	%r1, %r3, %r4, %r5;
	setp.ge.u32 	%p1, %r1, %r2;
	@%p1 bra 	$L__BB26_2;
	cvta.to.global.u64 	%rd3, %rd1;
	cvta.to.global.u64 	%rd4, %rd2;
	mul.wide.u32 	%rd5, %r1, 8;
	add.s64 	%rd6, %rd3, %rd5;
	ld.global.f64 	%fd1, [%rd6];
	cvt.rpi.f64.f64 	%fd2, %fd1;
	add.s64 	%rd7, %rd4, %rd5;
	st.global.f64 	[%rd7], %fd2;
$L__BB26_2:
	ret;

}
	// .globl	round_f64
.visible .entry round_f64(
	.param .u64 .ptr .align 1 round_f64_param_0,
	.param .u64 .ptr .align 1 round_f64_param_1,
	.param .u32 round_f64_param_2
)
{
	.reg .pred 	%p<2>;
	.reg .b32 	%r<6>;
	.reg .b64 	%rd<8>;
	.reg .b64 	%fd<6>;

	ld.param.u64 	%rd1, [round_f64_param_0];
	ld.param.u64 	%rd2, [round_f64_param_1];
	ld.param.u32 	%r2, [round_f64_param_2];
	mov.u32 	%r3, %ctaid.x;
	mov.u32 	%r4, %ntid.x;
	mov.u32 	%r5, %tid.x;
	mad.lo.s32 	%r1, %r3, %r4, %r5;
	setp.ge.u32 	%p1, %r1, %r2;
	@%p1 bra 	$L__BB27_2;
	cvta.to.global.u64 	%rd3, %rd1;
	cvta.to.global.u64 	%rd4, %rd2;
	mul.wide.u32 	%rd5, %r1, 8;
	add.s64 	%rd6, %rd3, %rd5;
	ld.global.f64 	%fd1, [%rd6];
	mov.f64 	%fd2, 0d3FE0000000000000;
	copysign.f64 	%fd3, %fd1, %fd2;
	add.rz.f64 	%fd4, %fd1, %fd3;
	cvt.rzi.f64.f64 	%fd5, %fd4;
	add.s64 	%rd7, %rd4, %rd5;
	st.global.f64 	[%rd7], %fd5;
$L__BB27_2:
	ret;

}
	// .globl	neg_f16
.visible .entry neg_f16(
	.param .u64 .ptr .align 1 neg_f16_param_0,
	.param .u64 .ptr .align 1 neg_f16_param_1,
	.param .u32 neg_f16_param_2
)
{
	.reg .pred 	%p<2>;
	.reg .b16 	%rs<3>;
	.reg .b32 	%r<6>;
	.reg .b64 	%rd<8>;

	ld.param.u64 	%rd1, [neg_f16_param_0];
	ld.param.u64 	%rd2, [neg_f16_param_1];
	ld.param.u32 	%r2, [neg_f16_param_2];
	mov.u32 	%r3, %ctaid.x;
	mov.u32 	%r4, %ntid.x;
	mov.u32 	%r5, %tid.x;
	mad.lo.s32 	%r1, %r3, %r4, %r5;
	setp.ge.u32 	%p1, %r1, %r2;
	@%p1 bra 	$L__BB28_2;
	cvta.to.global.u64 	%rd3, %rd1;
	cvta.to.global.u64 	%rd4, %rd2;
	mul.wide.u32 	%rd5, %r1, 2;
	add.s64 	%rd6, %rd3, %rd5;
	ld.global.u16 	%rs2, [%rd6];
	// begin inline asm
	{neg.f16 %rs1,%rs2;
}
	// end inline asm
	add.s64 	%rd7, %rd4, %rd5;
	st.global.u16 	[%rd7], %rs1;
$L__BB28_2:
	ret;

}
	// .globl	abs_f16
.visible .entry abs_f16(
	.param .u64 .ptr .align 1 abs_f16_param_0,
	.param .u64 .ptr .align 1 abs_f16_param_1,
	.param .u32 abs_f16_param_2
)
{
	.reg .pred 	%p<2>;
	.reg .b16 	%rs<3>;
	.reg .b32 	%r<6>;
	.reg .b64 	%rd<8>;

	ld.param.u64 	%rd1, [abs_f16_param_0];
	ld.param.u64 	%rd2, [abs_f16_param_1];
	ld.param.u32 	%r2, [abs_f16_param_2];
	mov.u32 	%r3, %ctaid.x;
	mov.u32 	%r4, %ntid.x;
	mov.u32 	%r5, %tid.x;
	mad.lo.s32 	%r1, %r3, %r4, %r5;
	setp.ge.u32 	%p1, %r1, %r2;
	@%p1 bra 	$L__BB29_2;
	cvta.to.global.u64 	%rd3, %rd1;
	cvta.to.global.u64 	%rd4, %rd2;
	mul.wide.u32 	%rd5, %r1, 2;
	add.s64 	%rd6, %rd3, %rd5;
	ld.global.u16 	%rs2, [%rd6];
	// begin inline asm
	{abs.f16 %rs1,%rs2;
}
	// end inline asm
	add.s64 	%rd7, %rd4, %rd5;
	st.global.u16 	[%rd7], %rs1;
$L__BB29_2:
	ret;

}
	// .globl	sqrt_f16
.visible .entry sqrt_f16(
	.param .u64 .ptr .align 1 sqrt_f16_param_0,
	.param .u64 .ptr .align 1 sqrt_f16_param_1,
	.param .u32 sqrt_f16_param_2
)
{
	.reg .pred 	%p<2>;
	.reg .b16 	%rs<3>;
	.reg .b32 	%r<6>;
	.reg .b64 	%rd<8>;

	ld.param.u64 	%rd1, [sqrt_f16_param_0];
	ld.param.u64 	%rd2, [sqrt_f16_param_1];
	ld.param.u32 	%r2, [sqrt_f16_param_2];
	mov.u32 	%r3, %ctaid.x;
	mov.u32 	%r4, %ntid.x;
	mov.u32 	%r5, %tid.x;
	mad.lo.s32 	%r1, %r3, %r4, %r5;
	setp.ge.u32 	%p1, %r1, %r2;
	@%p1 bra 	$L__BB30_2;
	cvta.to.global.u64 	%rd3, %rd1;
	cvta.to.global.u64 	%rd4, %rd2;
	mul.wide.u32 	%rd5, %r1, 2;
	add.s64 	%rd6, %rd3, %rd5;
	ld.global.u16 	%rs2, [%rd6];
	// begin inline asm
	{.reg.b32         f;        
 .reg.b16         r;        
  mov.b16         r,%rs2;     
  cvt.f32.f16     f,r;      
  sqrt.approx.ftz.f32   f,f;  
  cvt.rn.f16.f32      r,f;  
  mov.b16         %rs1,r;     
}
	// end inline asm
	add.s64 	%rd7, %rd4, %rd5;
	st.global.u16 	[%rd7], %rs1;
$L__BB30_2:
	ret;

}
	// .globl	exp_f16
.visible .entry exp_f16(
	.param .u64 .ptr .align 1 exp_f16_param_0,
	.param .u64 .ptr .align 1 exp_f16_param_1,
	.param .u32 exp_f16_param_2
)
{
	.reg .pred 	%p<2>;
	.reg .b16 	%rs<3>;
	.reg .b32 	%r<6>;
	.reg .b64 	%rd<8>;

	ld.param.u64 	%rd1, [exp_f16_param_0];
	ld.param.u64 	%rd2, [exp_f16_param_1];
	ld.param.u32 	%r2, [exp_f16_param_2];
	mov.u32 	%r3, %ctaid.x;
	mov.u32 	%r4, %ntid.x;
	mov.u32 	%r5, %tid.x;
	mad.lo.s32 	%r1, %r3, %r4, %r5;
	setp.ge.u32 	%p1, %r1, %r2;
	@%p1 bra 	$L__BB31_2;
	cvta.to.global.u64 	%rd3, %rd1;
	cvta.to.global.u64 	%rd4, %rd2;
	mul.wide.u32 	%rd5, %r1, 2;
	add.s64 	%rd6, %rd3, %rd5;
	ld.global.u16 	%rs2, [%rd6];
	// begin inline asm
	{.reg.b32         f, C, nZ;       
 .reg.b16         h,r;            
  mov.b16         h,%rs2;           
  cvt.f32.f16     f,h;            
  mov.b32         C, 0x3fb8aa3bU; 
  mov.b32         nZ, 0x80000000U;
  fma.rn.f32      f,f,C,nZ;       
  ex2.approx.ftz.f32  f,f;        
  cvt.rn.f16.f32      r,f;        
{.reg.b16 spc, ulp, p;
  mov.b16 spc,0X1F79U;
  mov.b16 ulp,0x9400U;
  set.eq.f16.f16 p,h, spc;
  fma.rn.f16 r,p,ulp,r;
}
{.reg.b16 spc, ulp, p;
  mov.b16 spc,0X25CFU;
  mov.b16 ulp,0x9400U;
  set.eq.f16.f16 p,h, spc;
  fma.rn.f16 r,p,ulp,r;
}
{.reg.b16 spc, ulp, p;
  mov.b16 spc,0XC13BU;
  mov.b16 ulp,0x0400U;
  set.eq.f16.f16 p,h, spc;
  fma.rn.f16 r,p,ulp,r;
}
{.reg.b16 spc, ulp, p;
  mov.b16 spc,0XC1EFU;
  mov.b16 ulp,0x0200U;
  set.eq.f16.f16 p,h, spc;
  fma.rn.f16 r,p,ulp,r;
}
  mov.b16         %rs1,r;           
}
	// end inline asm
	add.s64 	%rd7, %rd4, %rd5;
	st.global.u16 	[%rd7], %rs1;
$L__BB31_2:
	ret;

}
	// .globl	log_f16
.visible .entry log_f16(
	.param .u64 .ptr .align 1 log_f16_param_0,
	.param .u64 .ptr .align 1 log_f16_param_1,
	.param .u32 log_f16_param_2
)
{
	.reg .pred 	%p<2>;
	.reg .b16 	%rs<3>;
	.reg .b32 	%r<6>;
	.reg .b64 	%rd<8>;

	ld.param.u64 	%rd1, [log_f16_param_0];
	ld.param.u64 	%rd2, [log_f16_param_1];
	ld.param.u32 	%r2, [log_f16_param_2];
	mov.u32 	%r3, %ctaid.x;
	mov.u32 	%r4, %ntid.x;
	mov.u32 	%r5, %tid.x;
	mad.lo.s32 	%r1, %r3, %r4, %r5;
	setp.ge.u32 	%p1, %r1, %r2;
	@%p1 bra 	$L__BB32_2;
	cvta.to.global.u64 	%rd3, %rd1;
	cvta.to.global.u64 	%rd4, %rd2;
	mul.wide.u32 	%rd5, %r1, 2;
	add.s64 	%rd6, %rd3, %rd5;
	ld.global.u16 	%rs2, [%rd6];
	// begin inline asm
	{.reg.b32         f, C;           
 .reg.b16         r,h;            
  mov.b16         h,%rs2;           
  cvt.f32.f16     f,h;            
  lg2.approx.ftz.f32  f,f;        
  mov.b32         C, 0x3f317218U;  
  mul.f32         f,f,C;          
  cvt.rn.f16.f32      r,f;        
{.reg.b16 spc, ulp, p;
  mov.b16 spc,0X160DU;
  mov.b16 ulp,0x9C00U;
  set.eq.f16.f16 p,h, spc;
  fma.rn.f16 r,p,ulp,r;
}
{.reg.b16 spc, ulp, p;
  mov.b16 spc,0X3BFEU;
  mov.b16 ulp,0x8010U;
  set.eq.f16.f16 p,h, spc;
  fma.rn.f16 r,p,ulp,r;
}
{.reg.b16 spc, ulp, p;
  mov.b16 spc,0X3C0BU;
  mov.b16 ulp,0x8080U;
  set.eq.f16.f16 p,h, spc;
  fma.rn.f16 r,p,ulp,r;
}
{.reg.b16 spc, ulp, p;
  mov.b16 spc,0X6051U;
  mov.b16 ulp,0x1C00U;
  set.eq.f16.f16 p,h, spc;
  fma.rn.f16 r,p,ulp,r;
}
  mov.b16         %rs1,r;           
}
	// end inline asm
	add.s64 	%rd7, %rd4, %rd5;
	st.global.u16 	[%rd7], %rs1;
$L__BB32_2:
	ret;

}
	// .globl	sin_f16
.visible .entry sin_f16(
	.param .u64 .ptr .align 1 sin_f16_param_0,
	.param .u64 .ptr .align 1 sin_f16_param_1,
	.param .u32 sin_f16_param_2
)
{
	.reg .pred 	%p<4>;
	.reg .b16 	%rs<6>;
	.reg .b32 	%r<9>;
	.reg .b32 	%f<20>;
	.reg .b64 	%rd<8>;

	ld.param.u64 	%rd1, [sin_f16_param_0];
	ld.param.u64 	%rd2, [sin_f16_param_1];
	ld.param.u32 	%r2, [sin_f16_param_2];
	mov.u32 	%r3, %ctaid.x;
	mov.u32 	%r4, %ntid.x;
	mov.u32 	%r5, %tid.x;
	mad.lo.s32 	%r1, %r3, %r4, %r5;
	setp.ge.u32 	%p1, %r1, %r2;
	@%p1 bra 	$L__BB33_2;
	cvta.to.global.u64 	%rd3, %rd1;
	cvta.to.global.u64 	%rd4, %rd2;
	mul.wide.u32 	%rd5, %r1, 2;
	add.s64 	%rd6, %rd3, %rd5;
	ld.global.u16 	%rs1, [%rd6];
	// begin inline asm
	{  cvt.f32.f16 %f1, %rs1;}

	// end inline asm
	fma.rn.f32 	%f3, %f1, 0f3F22F983, 0f4B400000;
	mov.b32 	%r6, %f3;
	mov.f32 	%f4, 0f4B400000;
	sub.rn.f32 	%f5, %f3, %f4;
	fma.rn.f32 	%f6, %f5, 0fBFC90FDA, %f1;
	fma.rn.f32 	%f7, %f5, 0fB3A22168, %f6;
	mul.f32 	%f8, %f7, %f7;
	and.b32  	%r7, %r6, 1;
	setp.eq.b32 	%p2, %r7, 1;
	selp.f32 	%f9, 0f37CCF5CE, 0fB94CA1F9, %p2;
	selp.f32 	%f10, 0fBAB6061A, 0f3C08839E, %p2;
	selp.f32 	%f11, 0f3D2AAAA5, 0fBE2AAAA3, %p2;
	selp.f32 	%f12, 0fBF000000, 0f00000000, %p2;
	selp.f32 	%f13, %f8, %f7, %p2;
	selp.f32 	%f14, 0f3F800000, %f7, %p2;
	fma.rn.f32 	%f15, %f9, %f8, %f10;
	fma.rn.f32 	%f16, %f15, %f8, %f11;
	fma.rn.f32 	%f17, %f16, %f8, %f12;
	fma.rn.f32 	%f18, %f17, %f13, %f14;
	and.b32  	%r8, %r6, 2;
	setp.eq.s32 	%p3, %r8, 0;
	neg.f32 	%f19, %f18;
	selp.f32 	%f2, %f18, %f19, %p3;
	// begin inline asm
	{  cvt.rn.f16.f32 %rs3, %f2;}

	// end inline asm
	// begin inline asm
	{
	  .reg.b16 i,r,t;     
	  mov.b16 r, %rs3;      
	  mov.b16 i, %rs1;      
	  and.b16 t, r, 0x8000U; 
	  abs.f16 r, r;   
	  abs.f16 i, i;   
	{.reg.b16 spc, ulp, p;
  mov.b16 spc,0X32B3U;
  mov.b16 ulp,0x0800U;
  set.eq.f16.f16 p,i, spc;
  fma.rn.f16 r,p,ulp,r;
}
{.reg.b16 spc, ulp, p;
  mov.b16 spc,0X5CB0U;
  mov.b16 ulp,0x9000U;
  set.eq.f16.f16 p,i, spc;
  fma.rn.f16 r,p,ulp,r;
}
  or.b16  r,r,t;      
	  mov.b16 %rs3, r;      
}

	// end inline asm
	add.s64 	%rd7, %rd4, %rd5;
	st.global.u16 	[%rd7], %rs3;
$L__BB33_2:
	ret;

}
	// .globl	cos_f16
.visible .entry cos_f16(
	.param .u64 .ptr .align 1 cos_f16_param_0,
	.param .u64 .ptr .align 1 cos_f16_param_1,
	.param .u32 cos_f16_param_2
)
{
	.reg .pred 	%p<4>;
	.reg .b16 	%rs<6>;
	.reg .b32 	%r<10>;
	.reg .b32 	%f<20>;
	.reg .b64 	%rd<8>;

	ld.param.u64 	%rd1, [cos_f16_param_0];
	ld.param.u64 	%rd2, [cos_f16_param_1];
	ld.param.u32 	%r2, [cos_f16_param_2];
	mov.u32 	%r3, %ctaid.x;
	mov.u32 	%r4, %ntid.x;
	mov.u32 	%r5, %tid.x;
	mad.lo.s32 	%r1, %r3, %r4, %r5;
	setp.ge.u32 	%p1, %r1, %r2;
	@%p1 bra 	$L__BB34_2;
	cvta.to.global.u64 	%rd3, %rd1;
	cvta.to.global.u64 	%rd4, %rd2;
	mul.wide.u32 	%rd5, %r1, 2;
	add.s64 	%rd6, %rd3, %rd5;
	ld.global.u16 	%rs1, [%rd6];
	// begin inline asm
	{  cvt.f32.f16 %f1, %rs1;}

	// end inline asm
	fma.rn.f32 	%f3, %f1, 0f3F22F983, 0f4B400000;
	mov.b32 	%r6, %f3;
	mov.f32 	%f4, 0f4B400000;
	sub.rn.f32 	%f5, %f3, %f4;
	fma.rn.f32 	%f6, %f5, 0fBFC90FDA, %f1;
	fma.rn.f32 	%f7, %f5, 0fB3A22168, %f6;
	add.s32 	%r7, %r6, 1;
	mul.f32 	%f8, %f7, %f7;
	and.b32  	%r8, %r6, 1;
	setp.eq.b32 	%p2, %r8, 1;
	selp.f32 	%f9, 0fB94CA1F9, 0f37CCF5CE, %p2;
	selp.f32 	%f10, 0f3C08839E, 0fBAB6061A, %p2;
	selp.f32 	%f11, 0fBE2AAAA3, 0f3D2AAAA5, %p2;
	selp.f32 	%f12, 0f00000000, 0fBF000000, %p2;
	selp.f32 	%f13, %f7, %f8, %p2;
	selp.f32 	%f14, %f7, 0f3F800000, %p2;
	fma.rn.f32 	%f15, %f9, %f8, %f10;
	fma.rn.f32 	%f16, %f15, %f8, %f11;
	fma.rn.f32 	%f17, %f16, %f8, %f12;
	fma.rn.f32 	%f18, %f17, %f13, %f14;
	and.b32  	%r9, %r7, 2;
	setp.eq.s32 	%p3, %r9, 0;
	neg.f32 	%f19, %f18;
	selp.f32 	%f2, %f18, %f19, %p3;
	// begin inline asm
	{  cvt.rn.f16.f32 %rs3, %f2;}

	// end inline asm
	// begin inline asm
	{
	  .reg.b16 i,r;        
	  mov.b16 r, %rs3;       
	  mov.b16 i, %rs1;       
	  abs.f16 i, i;        
	{.reg.b16 spc, ulp, p;
  mov.b16 spc,0X2B7CU;
  mov.b16 ulp,0x1000U;
  set.eq.f16.f16 p,i, spc;
  fma.rn.f16 r,p,ulp,r;
}
  mov.b16 %rs3, r;       
}

	// end inline asm
	add.s64 	%rd7, %rd4, %rd5;
	st.global.u16 	[%rd7], %rs3;
$L__BB34_2:
	ret;

}
	// .globl	tan_f16
.visible .entry tan_f16(
	.param .u64 .ptr .align 1 tan_f16_param_0,
	.param .u64 .ptr .align 1 tan_f16_param_1,
	.param .u32 tan_f16_param_2
)
{
	.local .align 4 .b8 	__local_depot35[28];
	.reg .b64 	%SP;
	.reg .b64 	%SPL;
	.reg .pred 	%p<10>;
	.reg .b16 	%rs<3>;
	.reg .b32 	%r<44>;
	.reg .b32 	%f<29>;
	.reg .b64 	%rd<29>;
	.reg .b64 	%fd<3>;

	mov.u64 	%SPL, __local_depot35;
	ld.param.u64 	%rd9, [tan_f16_param_0];
	ld.param.u64 	%rd10, [tan_f16_param_1];
	ld.param.u32 	%r16, [tan_f16_param_2];
	add.u64 	%rd1, %SPL, 0;
	mov.u32 	%r17, %ctaid.x;
	mov.u32 	%r18, %ntid.x;
	mov.u32 	%r19, %tid.x;
	mad.lo.s32 	%r1, %r17, %r18, %r19;
	setp.ge.u32 	%p1, %r1, %r16;
	@%p1 bra 	$L__BB35_10;
	cvta.to.global.u64 	%rd12, %rd9;
	mul.wide.u32 	%rd13, %r1, 2;
	add.s64 	%rd14, %rd12, %rd13;
	ld.global.u16 	%rs1, [%rd14];
	// begin inline asm
	{  cvt.f32.f16 %f7, %rs1;}

	// end inline asm
	mul.f32 	%f8, %f7, 0f3F22F983;
	cvt.rni.s32.f32 	%r43, %f8;
	cvt.rn.f32.s32 	%f9, %r43;
	fma.rn.f32 	%f10, %f9, 0fBFC90FDA, %f7;
	fma.rn.f32 	%f11, %f9, 0fB3A22168, %f10;
	fma.rn.f32 	%f28, %f9, 0fA7C234C5, %f11;
	abs.f32 	%f3, %f7;
	setp.ltu.f32 	%p2, %f3, 0f47CE4780;
	@%p2 bra 	$L__BB35_9;
	setp.neu.f32 	%p3, %f3, 0f7F800000;
	@%p3 bra 	$L__BB35_4;
	mov.f32 	%f14, 0f00000000;
	mul.rn.f32 	%f28, %f7, %f14;
	mov.b32 	%r43, 0;
	bra.uni 	$L__BB35_9;
$L__BB35_4:
	mov.b32 	%r3, %f7;
	shl.b32 	%r21, %r3, 8;
	or.b32  	%r4, %r21, -2147483648;
	mov.b64 	%rd28, 0;
	mov.b32 	%r40, 0;
	mov.u64 	%rd26, __cudart_i2opi_f;
	mov.u64 	%rd27, %rd1;
$L__BB35_5:
	.pragma "nounroll";
	ld.global.nc.u32 	%r22, [%rd26];
	mad.wide.u32 	%rd17, %r22, %r4, %rd28;
	shr.u64 	%rd28, %rd17, 32;
	st.local.u32 	[%rd27], %rd17;
	add.s32 	%r40, %r40, 1;
	add.s64 	%rd27, %rd27, 4;
	add.s64 	%rd26, %rd26, 4;
	setp.ne.s32 	%p4, %r40, 6;
	@%p4 bra 	$L__BB35_5;
	shr.u32 	%r23, %r3, 23;
	st.local.u32 	[%rd1+24], %rd28;
	and.b32  	%r7, %r23, 31;
	and.b32  	%r24, %r23, 224;
	add.s32 	%r25, %r24, -128;
	shr.u32 	%r26, %r25, 5;
	mul.wide.u32 	%rd18, %r26, 4;
	sub.s64 	%rd8, %rd1, %rd18;
	ld.local.u32 	%r41, [%rd8+24];
	ld.local.u32 	%r42, [%rd8+20];
	setp.eq.s32 	%p5, %r7, 0;
	@%p5 bra 	$L__BB35_8;
	shf.l.wrap.b32 	%r41, %r42, %r41, %r7;
	ld.local.u32 	%r27, [%rd8+16];
	shf.l.wrap.b32 	%r42, %r27, %r42, %r7;
$L__BB35_8:
	shr.u32 	%r28, %r41, 30;
	shf.l.wrap.b32 	%r29, %r42, %r41, 2;
	shl.b32 	%r30, %r42, 2;
	shr.u32 	%r31, %r29, 31;
	add.s32 	%r32, %r31, %r28;
	neg.s32 	%r33, %r32;
	setp.lt.s32 	%p6, %r3, 0;
	selp.b32 	%r43, %r33, %r32, %p6;
	xor.b32  	%r34, %r29, %r3;
	shr.s32 	%r35, %r29, 31;
	xor.b32  	%r36, %r35, %r29;
	xor.b32  	%r37, %r35, %r30;
	cvt.u64.u32 	%rd19, %r36;
	shl.b64 	%rd20, %rd19, 32;
	cvt.u64.u32 	%rd21, %r37;
	or.b64  	%rd22, %rd20, %rd21;
	cvt.rn.f64.s64 	%fd1, %rd22;
	mul.f64 	%fd2, %fd1, 0d3BF921FB54442D19;
	cvt.rn.f32.f64 	%f12, %fd2;
	neg.f32 	%f13, %f12;
	setp.lt.s32 	%p7, %r34, 0;
	selp.f32 	%f28, %f13, %f12, %p7;
$L__BB35_9:
	mul.f32 	%f16, %f28, %f28;
	fma.rn.f32 	%f17, %f16, 0f3C190000, 0f3B560000;
	fma.rn.f32 	%f18, %f17, %f16, 0f3CC70000;
	fma.rn.f32 	%f19, %f18, %f16, 0f3D5B0000;
	fma.rn.f32 	%f20, %f19, %f16, 0f3E089438;
	fma.rn.f32 	%f21, %f20, %f16, 0f3EAAAA88;
	mul.rn.f32 	%f22, %f16, %f28;
	fma.rn.f32 	%f23, %f21, %f22, %f28;
	abs.f32 	%f24, %f28;
	setp.eq.f32 	%p8, %f24, 0f3A00B43C;
	selp.f32 	%f25, %f28, %f23, %p8;
	and.b32  	%r39, %r43, 1;
	setp.eq.b32 	%p9, %r39, 1;
	neg.f32 	%f26, %f25;
	rcp.approx.ftz.f32 	%f27, %f26;
	selp.f32 	%f15, %f27, %f25, %p9;
	// begin inline asm
	{  cvt.rn.f16.f32 %rs2, %f15;}

	// end inline asm
	cvta.to.global.u64 	%rd23, %rd10;
	add.s64 	%rd25, %rd23, %rd13;
	st.global.u16 	[%rd25], %rs2;
$L__BB35_10:
	ret;

}
	// .globl	tanh_f16
.visible .entry tanh_f16(
	.param .u64 .ptr .align 1 tanh_f16_param_0,
	.param .u64 .ptr .align 1 tanh_f16_param_1,
	.param .u32 tanh_f16_param_2
)
{
	.reg .pred 	%p<4>;
	.reg .b16 	%rs<3>;
	.reg .b32 	%r<6>;
	.reg .b32 	%f<17>;
	.reg .b64 	%rd<8>;

	ld.param.u64 	%rd1, [tanh_f16_param_0];
	ld.param.u64 	%rd2, [tanh_f16_param_1];
	ld.param.u32 	%r2, [tanh_f16_param_2];
	mov.u32 	%r3, %ctaid.x;
	mov.u32 	%r4, %ntid.x;
	mov.u32 	%r5, %tid.x;
	mad.lo.s32 	%r1, %r3, %r4, %r5;
	setp.ge.u32 	%p1, %r1, %r2;
	@%p1 bra 	$L__BB36_2;
	cvta.to.global.u64 	%rd3, %rd1;
	cvta.to.global.u64 	%rd4, %rd2;
	mul.wide.u32 	%rd5, %r1, 2;
	add.s64 	%rd6, %rd3, %rd5;
	ld.global.u16 	%rs1, [%rd6];
	// begin inline asm
	{  cvt.f32.f16 %f1, %rs1;}

	// end inline asm
	abs.f32 	%f3, %f1;
	mul.f32 	%f4, %f3, 0f4038AA3B;
	ex2.approx.ftz.f32 	%f5, %f4;
	add.f32 	%f6, %f5, 0f3F800000;
	rcp.approx.ftz.f32 	%f7, %f6;
	fma.rn.f32 	%f8, %f7, 0fC0000000, 0f3F800000;
	setp.ge.f32 	%p2, %f3, 0f41102CB4;
	selp.f32 	%f9, 0f3F800000, %f8, %p2;
	copysign.f32 	%f10, %f1, %f9;
	mul.f32 	%f11, %f1, %f1;
	fma.rn.f32 	%f12, %f11, 0f3C80F082, 0fBD563CAE;
	fma.rn.f32 	%f13, %f12, %f11, 0f3E085941;
	fma.rn.f32 	%f14, %f13, %f11, 0fBEAAA9ED;
	fma.rn.f32 	%f15, %f14, %f11, 0f00000000;
	fma.rn.f32 	%f16, %f15, %f1, %f1;
	setp.ge.f32 	%p3, %f3, 0f3F19999A;
	selp.f32 	%f2, %f10, %f16, %p3;
	// begin inline asm
	{  cvt.rn.f16.f32 %rs2, %f2;}

	// end inline asm
	add.s64 	%rd7, %rd4, %rd5;
	st.global.u16 	[%rd7], %rs2;
$L__BB36_2:
	ret;

}
	// .globl	recip_f16
.visible .entry recip_f16(
	.param .u64 .ptr .align 1 recip_f16_param_0,
	.param .u64 .ptr .align 1 recip_f16_param_1,
	.param .u32 recip_f16_param_2
)
{
	.reg .pred 	%p<2>;
	.reg .b16 	%rs<3>;
	.reg .b32 	%r<6>;
	.reg .b64 	%rd<8>;

	ld.param.u64 	%rd1, [recip_f16_param_0];
	ld.param.u64 	%rd2, [recip_f16_param_1];
	ld.param.u32 	%r2, [recip_f16_param_2];
	mov.u32 	%r3, %ctaid.x;
	mov.u32 	%r4, %ntid.x;
	mov.u32 	%r5, %tid.x;
	mad.lo.s32 	%r1, %r3, %r4, %r5;
	setp.ge.u32 	%p1, %r1, %r2;
	@%p1 bra 	$L__BB37_2;
	cvta.to.global.u64 	%rd3, %rd1;
	cvta.to.global.u64 	%rd4, %rd2;
	mul.wide.u32 	%rd5, %r1, 2;
	add.s64 	%rd6, %rd3, %rd5;
	ld.global.u16 	%rs2, [%rd6];
	// begin inline asm
	{.reg.b32         f;        
 .reg.b16         r;        
  mov.b16         r,%rs2;     
  cvt.f32.f16     f,r;      
  rcp.approx.ftz.f32   f,f;  
  cvt.rn.f16.f32      r,f;  
  mov.b16         %rs1,r;     
}
	// end inline asm
	add.s64 	%rd7, %rd4, %rd5;
	st.global.u16 	[%rd7], %rs1;
$L__BB37_2:
	ret;

}
	// .globl	square_f16
.visible .entry square_f16(
	.param .u64 .ptr .align 1 square_f16_param_0,
	.param .u64 .ptr .align 1 square_f16_param_1,
	.param .u32 square_f16_param_2
)
{
	.reg .pred 	%p<2>;
	.reg .b16 	%rs<4>;
	.reg .b32 	%r<6>;
	.reg .b64 	%rd<8>;

	ld.param.u64 	%rd1, [square_f16_param_0];
	ld.param.u64 	%rd2, [square_f16_param_1];
	ld.param.u32 	%r2, [square_f16_param_2];
	mov.u32 	%r3, %ctaid.x;
	mov.u32 	%r4, %ntid.x;
	mov.u32 	%r5, %tid.x;
	mad.lo.s32 	%r1, %r3, %r4, %r5;
	setp.ge.u32 	%p1, %r1, %r2;
	@%p1 bra 	$L__BB38_2;
	cvta.to.global.u64 	%rd3, %rd1;
	cvta.to.global.u64 	%rd4, %rd2;
	mul.wide.u32 	%rd5, %r1, 2;
	add.s64 	%rd6, %rd3, %rd5;
	ld.global.u16 	%rs2, [%rd6];
	// begin inline asm
	{mul.f16 %rs1,%rs2,%rs2;
}
	// end inline asm
	add.s64 	%rd7, %rd4, %rd5;
	st.global.u16 	[%rd7], %rs1;
$L__BB38_2:
	ret;

}
	// .globl	floor_f16
.visible .entry floor_f16(
	.param .u64 .ptr .align 1 floor_f16_param_0,
	.param .u64 .ptr .align 1 floor_f16_param_1,
	.param .u32 floor_f16_param_2
)
{
	.reg .pred 	%p<2>;
	.reg .b16 	%rs<3>;
	.reg .b32 	%r<6>;
	.reg .b64 	%rd<8>;

	ld.param.u64 	%rd1, [floor_f16_param_0];
	ld.param.u64 	%rd2, [floor_f16_param_1];
	ld.param.u32 	%r2, [floor_f16_param_2];
	mov.u32 	%r3, %ctaid.x;
	mov.u32 	%r4, %ntid.x;
	mov.u32 	%r5, %tid.x;
	mad.lo.s32 	%r1, %r3, %r4, %r5;
	setp.ge.u32 	%p1, %r1, %r2;
	@%p1 bra 	$L__BB39_2;
	cvta.to.global.u64 	%rd3, %rd1;
	cvta.to.global.u64 	%rd4, %rd2;
	mul.wide.u32 	%rd5, %r1, 2;
	add.s64 	%rd6, %rd3, %rd5;
	ld.global.u16 	%rs2, [%rd6];
	// begin inline asm
	cvt.rmi.f16.f16 %rs1, %rs2;
	// end inline asm
	add.s64 	%rd7, %rd4, %rd5;
	st.global.u16 	[%rd7], %rs1;
$L__BB39_2:
	ret;

}
	// .globl	ceil_f16
.visible .entry ceil_f16(
	.param .u64 .ptr .align 1 ceil_f16_param_0,
	.param .u64 .ptr .align 1 ceil_f16_param_1,
	.param .u32 ceil_f16_param_2
)
{
	.reg .pred 	%p<2>;
	.reg .b16 	%rs<3>;
	.reg .b32 	%r<6>;
	.reg .b64 	%rd<8>;

	ld.param.u64 	%rd1, [ceil_f16_param_0];
	ld.param.u64 	%rd2, [ceil_f16_param_1];
	ld.param.u32 	%r2, [ceil_f16_param_2];
	mov.u32 	%r3, %ctaid.x;
	mov.u32 	%r4, %ntid.x;
	mov.u32 	%r5, %tid.x;
	mad.lo.s32 	%r1, %r3, %r4, %r5;
	setp.ge.u32 	%p1, %r1, %r2;
	@%p1 bra 	$L__BB40_2;
	cvta.to.global.u64 	%rd3, %rd1;
	cvta.to.global.u64 	%rd4, %rd2;
	mul.wide.u32 	%rd5, %r1, 2;
	add.s64 	%rd6, %rd3, %rd5;
	ld.global.u16 	%rs2, [%rd6];
	// begin inline asm
	cvt.rpi.f16.f16 %rs1, %rs2;
	// end inline asm
	add.s64 	%rd7, %rd4, %rd5;
	st.global.u16 	[%rd7], %rs1;
$L__BB40_2:
	ret;

}
	// .globl	round_f16
.visible .entry round_f16(
	.param .u64 .ptr .align 1 round_f16_param_0,
	.param .u64 .ptr .align 1 round_f16_param_1,
	.param .u32 round_f16_param_2
)
{
	.reg .pred 	%p<2>;
	.reg .b16 	%rs<3>;
	.reg .b32 	%r<6>;
	.reg .b64 	%rd<8>;

	ld.param.u64 	%rd1, [round_f16_param_0];
	ld.param.u64 	%rd2, [round_f16_param_1];
	ld.param.u32 	%r2, [round_f16_param_2];
	mov.u32 	%r3, %ctaid.x;
	mov.u32 	%r4, %ntid.x;
	mov.u32 	%r5, %tid.x;
	mad.lo.s32 	%r1, %r3, %r4, %r5;
	setp.ge.u32 	%p1, %r1, %r2;
	@%p1 bra 	$L__BB41_2;
	cvta.to.global.u64 	%rd3, %rd1;
	cvta.to.global.u64 	%rd4, %rd2;
	mul.wide.u32 	%rd5, %r1, 2;
	add.s64 	%rd6, %rd3, %rd5;
	ld.global.u16 	%rs2, [%rd6];
	// begin inline asm
	cvt.rni.f16.f16 %rs1, %rs2;
	// end inline asm
	add.s64 	%rd7, %rd4, %rd5;
	st.global.u16 	[%rd7], %rs1;
$L__BB41_2:
	ret;

}
	// .globl	neg_bf16
.visible .entry neg_bf16(
	.param .u64 .ptr .align 1 neg_bf16_param_0,
	.param .u64 .ptr .align 1 neg_bf16_param_1,
	.param .u32 neg_bf16_param_2
)
{
	.reg .pred 	%p<2>;
	.reg .b16 	%rs<3>;
	.reg .b32 	%r<6>;
	.reg .b64 	%rd<8>;

	ld.param.u64 	%rd1, [neg_bf16_param_0];
	ld.param.u64 	%rd2, [neg_bf16_param_1];
	ld.param.u32 	%r2, [neg_bf16_param_2];
	mov.u32 	%r3, %ctaid.x;
	mov.u32 	%r4, %ntid.x;
	mov.u32 	%r5, %tid.x;
	mad.lo.s32 	%r1, %r3, %r4, %r5;
	setp.ge.u32 	%p1, %r1, %r2;
	@%p1 bra 	$L__BB42_2;
	cvta.to.global.u64 	%rd3, %rd1;
	cvta.to.global.u64 	%rd4, %rd2;
	mul.wide.u32 	%rd5, %r1, 2;
	add.s64 	%rd6, %rd3, %rd5;
	ld.global.u16 	%rs2, [%rd6];
	// begin inline asm
	{neg.bf16 %rs1,%rs2;
}
	// end inline asm
	add.s64 	%rd7, %rd4, %rd5;
	st.global.u16 	[%rd7], %rs1;
$L__BB42_2:
	ret;

}
	// .globl	abs_bf16
.visible .entry abs_bf16(
	.param .u64 .ptr .align 1 abs_bf16_param_0,
	.param .u64 .ptr .align 1 abs_bf16_param_1,
	.param .u32 abs_bf16_param_2
)
{
	.reg .pred 	%p<2>;
	.reg .b16 	%rs<3>;
	.reg .b32 	%r<6>;
	.reg .b64 	%rd<8>;

	ld.param.u64 	%rd1, [abs_bf16_param_0];
	ld.param.u64 	%rd2, [abs_bf16_param_1];
	ld.param.u32 	%r2, [abs_bf16_param_2];
	mov.u32 	%r3, %ctaid.x;
	mov.u32 	%r4, %ntid.x;
	mov.u32 	%r5, %tid.x;
	mad.lo.s32 	%r1, %r3, %r4, %r5;
	setp.ge.u32 	%p1, %r1, %r2;
	@%p1 bra 	$L__BB43_2;
	cvta.to.global.u64 	%rd3, %rd1;
	cvta.to.global.u64 	%rd4, %rd2;
	mul.wide.u32 	%rd5, %r1, 2;
	add.s64 	%rd6, %rd3, %rd5;
	ld.global.u16 	%rs2, [%rd6];
	// begin inline asm
	{abs.bf16 %rs1,%rs2;
}
	// end inline asm
	add.s64 	%rd7, %rd4, %rd5;
	st.global.u16 	[%rd7], %rs1;
$L__BB43_2:
	ret;

}
	// .globl	sqrt_bf16
.visible .entry sqrt_bf16(
	.param .u64 .ptr .align 1 sqrt_bf16_param_0,
	.param .u64 .ptr .align 1 sqrt_bf16_param_1,
	.param .u32 sqrt_bf16_param_2
)
{
	.reg .pred 	%p<2>;
	.reg .b16 	%rs<3>;
	.reg .b32 	%r<6>;
	.reg .b32 	%f<3>;
	.reg .b64 	%rd<8>;

	ld.param.u64 	%rd1, [sqrt_bf16_param_0];
	ld.param.u64 	%rd2, [sqrt_bf16_param_1];
	ld.param.u32 	%r2, [sqrt_bf16_param_2];
	mov.u32 	%r3, %ctaid.x;
	mov.u32 	%r4, %ntid.x;
	mov.u32 	%r5, %tid.x;
	mad.lo.s32 	%r1, %r3, %r4, %r5;
	setp.ge.u32 	%p1, %r1, %r2;
	@%p1 bra 	$L__BB44_2;
	cvta.to.global.u64 	%rd3, %rd1;
	cvta.to.global.u64 	%rd4, %rd2;
	mul.wide.u32 	%rd5, %r1, 2;
	add.s64 	%rd6, %rd3, %rd5;
	ld.global.u16 	%rs1, [%rd6];
	// begin inline asm
	{ cvt.f32.bf16 %f1, %rs1;}

	// end inline asm
	sqrt.rn.f32 	%f2, %f1;
	// begin inline asm
	{  cvt.rn.bf16.f32 %rs2, %f2;}

	// end inline asm
	add.s64 	%rd7, %rd4, %rd5;
	st.global.u16 	[%rd7], %rs2;
$L__BB44_2:
	ret;

}
	// .globl	exp_bf16
.visible .entry exp_bf16(
	.param .u64 .ptr .align 1 exp_bf16_param_0,
	.param .u64 .ptr .align 1 exp_bf16_param_1,
	.param .u32 exp_bf16_param_2
)
{
	.reg .pred 	%p<2>;
	.reg .b16 	%rs<3>;
	.reg .b32 	%r<8>;
	.reg .b32 	%f<14>;
	.reg .b64 	%rd<8>;

	ld.param.u64 	%rd1, [exp_bf16_param_0];
	ld.param.u64 	%rd2, [exp_bf16_param_1];
	ld.param.u32 	%r2, [exp_bf16_param_2];
	mov.u32 	%r3, %ctaid.x;
	mov.u32 	%r4, %ntid.x;
	mov.u32 	%r5, %tid.x;
	mad.lo.s32 	%r1, %r3, %r4, %r5;
	setp.ge.u32 	%p1, %r1, %r2;
	@%p1 bra 	$L__BB45_2;
	cvta.to.global.u64 	%rd3, %rd1;
	cvta.to.global.u64 	%rd4, %rd2;
	mul.wide.u32 	%rd5, %r1, 2;
	add.s64 	%rd6, %rd3, %rd5;
	ld.global.u16 	%rs1, [%rd6];
	// begin inline asm
	{ cvt.f32.bf16 %f1, %rs1;}

	// end inline asm
	fma.rn.f32 	%f3, %f1, 0f3BBB989D, 0f3F000000;
	cvt.sat.f32.f32 	%f4, %f3;
	mov.f32 	%f5, 0f4B400001;
	mov.f32 	%f6, 0f437C0000;
	fma.rm.f32 	%f7, %f4, %f6, %f5;
	add.f32 	%f8, %f7, 0fCB40007F;
	neg.f32 	%f9, %f8;
	fma.rn.f32 	%f10, %f1, 0f3FB8AA3B, %f9;
	fma.rn.f32 	%f11, %f1, 0f32A57060, %f10;
	mov.b32 	%r6, %f7;
	shl.b32 	%r7, %r6, 23;
	mov.b32 	%f12, %r7;
	ex2.approx.ftz.f32 	%f13, %f11;
	mul.f32 	%f2, %f13, %f12;
	// begin inline asm
	{  cvt.rn.bf16.f32 %rs2, %f2;}

	// end inline asm
	add.s64 	%rd7, %rd4, %rd5;
	st.global.u16 	[%rd7], %rs2;
$L__BB45_2:
	ret;

}
	// .globl	log_bf16
.visible .entry log_bf16(
	.param .u64 .ptr .align 1 log_bf16_param_0,
	.param .u64 .ptr .align 1 log_bf16_param_1,
	.param .u32 log_bf16_param_2
)
{
	.reg .pred 	%p<5>;
	.reg .b16 	%rs<3>;
	.reg .b32 	%r<10>;
	.reg .b32 	%f<23>;
	.reg .b64 	%rd<8>;

	ld.param.u64 	%rd1, [log_bf16_param_0];
	ld.param.u64 	%rd2, [log_bf16_param_1];
	ld.param.u32 	%r2, [log_bf16_param_2];
	mov.u32 	%r3, %ctaid.x;
	mov.u32 	%r4, %ntid.x;
	mov.u32 	%r5, %tid.x;
	mad.lo.s32 	%r1, %r3, %r4, %r5;
	setp.ge.u32 	%p1, %r1, %r2;
	@%p1 bra 	$L__BB46_2;
	cvta.to.global.u64 	%rd3, %rd1;
	cvta.to.global.u64 	%rd4, %rd2;
	mul.wide.u32 	%rd5, %r1, 2;
	add.s64 	%rd6, %rd3, %rd5;
	ld.global.u16 	%rs1, [%rd6];
	// begin inline asm
	{ cvt.f32.bf16 %f1, %rs1;}

	// end inline asm
	setp.lt.f32 	%p2, %f1, 0f00800000;
	mul.f32 	%f3, %f1, 0f4B000000;
	selp.f32 	%f4, %f3, %f1, %p2;
	selp.f32 	%f5, 0fC1B80000, 0f00000000, %p2;
	mov.b32 	%r6, %f4;
	add.s32 	%r7, %r6, -1059760811;
	and.b32  	%r8, %r7, -8388608;
	sub.s32 	%r9, %r6, %r8;
	mov.b32 	%f6, %r9;
	cvt.rn.f32.s32 	%f7, %r8;
	fma.rn.f32 	%f8, %f7, 0f34000000, %f5;
	add.f32 	%f9, %f6, 0fBF800000;
	fma.rn.f32 	%f10, %f9, 0fBE055027, 0f3E1039F6;
	fma.rn.f32 	%f11, %f10, %f9, 0fBDF8CDCC;
	fma.rn.f32 	%f12, %f11, %f9, 0f3E0F2955;
	fma.rn.f32 	%f13, %f12, %f9, 0fBE2AD8B9;
	fma.rn.f32 	%f14, %f13, %f9, 0f3E4CED0B;
	fma.rn.f32 	%f15, %f14, %f9, 0fBE7FFF22;
	fma.rn.f32 	%f16, %f15, %f9, 0f3EAAAA78;
	fma.rn.f32 	%f17, %f16, %f9, 0fBF000000;
	mul.f32 	%f18, %f9, %f17;
	fma.rn.f32 	%f19, %f18, %f9, %f9;
	fma.rn.f32 	%f20, %f8, 0f3F317218, %f19;
	setp.gt.u32 	%p3, %r6, 2139095039;
	fma.rn.f32 	%f21, %f4, 0f7F800000, 0f7F800000;
	selp.f32 	%f22, %f21, %f20, %p3;
	setp.eq.f32 	%p4, %f4, 0f00000000;
	selp.f32 	%f2, 0fFF800000, %f22, %p4;
	// begin inline asm
	{  cvt.rn.bf16.f32 %rs2, %f2;}

	// end inline asm
	add.s64 	%rd7, %rd4, %rd5;
	st.global.u16 	[%rd7], %rs2;
$L__BB46_2:
	ret;

}
	// .globl	sin_bf16
.visible .entry sin_bf16(
	.param .u64 .ptr .align 1 sin_bf16_param_0,
	.param .u64 .ptr .align 1 sin_bf16_param_1,
	.param .u32 sin_bf16_param_2
)
{
	.local .align 4 .b8 	__local_depot47[28];
	.reg .b64 	%SP;
	.reg .b64 	%SPL;
	.reg .pred 	%p<10>;
	.reg .b16 	%rs<3>;
	.reg .b32 	%r<45>;
	.reg .b32 	%f<29>;
	.reg .b64 	%rd<29>;
	.reg .b64 	%fd<3>;

	mov.u64 	%SPL, __local_depot47;
	ld.param.u64 	%rd9, [sin_bf16_param_0];
	ld.param.u64 	%rd10, [sin_bf16_param_1];
	ld.param.u32 	%r16, [sin_bf16_param_2];
	add.u64 	%rd1, %SPL, 0;
	mov.u32 	%r17, %ctaid.x;
	mov.u32 	%r18, %ntid.x;
	mov.u32 	%r19, %tid.x;
	mad.lo.s32 	%r1, %r17, %r18, %r19;
	setp.ge.u32 	%p1, %r1, %r16;
	@%p1 bra 	$L__BB47_10;
	cvta.to.global.u64 	%rd12, %rd9;
	mul.wide.u32 	%rd13, %r1, 2;
	add.s64 	%rd14, %rd12, %rd13;
	ld.global.u16 	%rs1, [%rd14];
	// begin inline asm
	{ cvt.f32.bf16 %f7, %rs1;}

	// end inline asm
	mul.f32 	%f8, %f7, 0f3F22F983;
	cvt.rni.s32.f32 	%r44, %f8;
	cvt.rn.f32.s32 	%f9, %r44;
	fma.rn.f32 	%f10, %f9, 0fBFC90FDA, %f7;
	fma.rn.f32 	%f11, %f9, 0fB3A22168, %f10;
	fma.rn.f32 	%f28, %f9, 0fA7C234C5, %f11;
	abs.f32 	%f3, %f7;
	setp.ltu.f32 	%p2, %f3, 0f47CE4780;
	@%p2 bra 	$L__BB47_9;
	setp.neu.f32 	%p3, %f3, 0f7F800000;
	@%p3 bra 	$L__BB47_4;
	mov.f32 	%f14, 0f00000000;
	mul.rn.f32 	%f28, %f7, %f14;
	mov.b32 	%r44, 0;
	bra.uni 	$L__BB47_9;
$L__BB47_4:
	mov.b32 	%r3, %f7;
	shl.b32 	%r21, %r3, 8;
	or.b32  	%r4, %r21, -2147483648;
	mov.b64 	%rd28, 0;
	mov.b32 	%r41, 0;
	mov.u64 	%rd26, __cudart_i2opi_f;
	mov.u64 	%rd27, %rd1;
$L__BB47_5:
	.pragma "nounroll";
	ld.global.nc.u32 	%r22, [%rd26];
	mad.wide.u32 	%rd17, %r22, %r4, %rd28;
	shr.u64 	%rd28, %rd17, 32;
	st.local.u32 	[%rd27], %rd17;
	add.s32 	%r41, %r41, 1;
	add.s64 	%rd27, %rd27, 4;
	add.s64 	%rd26, %rd26, 4;
	setp.ne.s32 	%p4, %r41, 6;
	@%p4 bra 	$L__BB47_5;
	shr.u32 	%r23, %r3, 23;
	st.local.u32 	[%rd1+24], %rd28;
	and.b32  	%r7, %r23, 31;
	and.b32  	%r24, %r23, 224;
	add.s32 	%r25, %r24, -128;
	shr.u32 	%r26, %r25, 5;
	mul.wide.u32 	%rd18, %r26, 4;
	sub.s64 	%rd8, %rd1, %rd18;
	ld.local.u32 	%r42, [%rd8+24];
	ld.local.u32 	%r43, [%rd8+20];
	setp.eq.s32 	%p5, %r7, 0;
	@%p5 bra 	$L__BB47_8;
	shf.l.wrap.b32 	%r42, %r43, %r42, %r7;
	ld.local.u32 	%r27, [%rd8+16];
	shf.l.wrap.b32 	%r43, %r27, %r43, %r7;
$L__BB47_8:
	shr.u32 	%r28, %r42, 30;
	shf.l.wrap.b32 	%r29, %r43, %r42, 2;
	shl.b32 	%r30, %r43, 2;
	shr.u32 	%r31, %r29, 31;
	add.s32 	%r32, %r31, %r28;
	neg.s32 	%r33, %r32;
	setp.lt.s32 	%p6, %r3, 0;
	selp.b32 	%r44, %r33, %r32, %p6;
	xor.b32  	%r34, %r29, %r3;
	shr.s32 	%r35, %r29, 31;
	xor.b32  	%r36, %r35, %r29;
	xor.b32  	%r37, %r35, %r30;
	cvt.u64.u32 	%rd19, %r36;
	shl.b64 	%rd20, %rd19, 32;
	cvt.u64.u32 	%rd21, %r37;
	or.b64  	%rd22, %rd20, %rd21;
	cvt.rn.f64.s64 	%fd1, %rd22;
	mul.f64 	%fd2, %fd1, 0d3BF921FB54442D19;
	cvt.rn.f32.f64 	%f12, %fd2;
	neg.f32 	%f13, %f12;
	setp.lt.s32 	%p7, %r34, 0;
	selp.f32 	%f28, %f13, %f12, %p7;
$L__BB47_9:
	mul.rn.f32 	%f16, %f28, %f28;
	and.b32  	%r39, %r44, 1;
	setp.eq.b32 	%p8, %r39, 1;
	selp.f32 	%f17, 0f3F800000, %f28, %p8;
	fma.rn.f32 	%f18, %f16, %f17, 0f00000000;
	fma.rn.f32 	%f19, %f16, 0f37CBAC00, 0fBAB607ED;
	selp.f32 	%f20, %f19, 0fB94D4153, %p8;
	selp.f32 	%f21, 0f3D2AAABB, 0f3C0885E4, %p8;
	fma.rn.f32 	%f22, %f20, %f16, %f21;
	selp.f32 	%f23, 0fBEFFFFFF, 0fBE2AAAA8, %p8;
	fma.rn.f32 	%f24, %f22, %f16, %f23;
	fma.rn.f32 	%f25, %f24, %f18, %f17;
	and.b32  	%r40, %r44, 2;
	setp.eq.s32 	%p9, %r40, 0;
	mov.f32 	%f26, 0f00000000;
	sub.f32 	%f27, %f26, %f25;
	selp.f32 	%f15, %f25, %f27, %p9;
	// begin inline asm
	{  cvt.rn.bf16.f32 %rs2, %f15;}

	// end inline asm
	cvta.to.global.u64 	%rd23, %rd10;
	add.s64 	%rd25, %rd23, %rd13;
	st.global.u16 	[%rd25], %rs2;
$L__BB47_10:
	ret;

}
	// .globl	cos_bf16
.visible .entry cos_bf16(
	.param .u64 .ptr .align 1 cos_bf16_param_0,
	.param .u64 .ptr .align 1 cos_bf16_param_1,
	.param .u32 cos_bf16_param_2
)
{
	.local .align 4 .b8 	__local_depot48[28];
	.reg .b64 	%SP;
	.reg .b64 	%SPL;
	.reg .pred 	%p<10>;
	.reg .b16 	%rs<3>;
	.reg .b32 	%r<46>;
	.reg .b32 	%f<29>;
	.reg .b64 	%rd<29>;
	.reg .b64 	%fd<3>;

	mov.u64 	%SPL, __local_depot48;
	ld.param.u64 	%rd9, [cos_bf16_param_0];
	ld.param.u64 	%rd10, [cos_bf16_param_1];
	ld.param.u32 	%r16, [cos_bf16_param_2];
	add.u64 	%rd1, %SPL, 0;
	mov.u32 	%r17, %ctaid.x;
	mov.u32 	%r18, %ntid.x;
	mov.u32 	%r19, %tid.x;
	mad.lo.s32 	%r1, %r17, %r18, %r19;
	setp.ge.u32 	%p1, %r1, %r16;
	@%p1 bra 	$L__BB48_10;
	cvta.to.global.u64 	%rd12, %rd9;
	mul.wide.u32 	%rd13, %r1, 2;
	add.s64 	%rd14, %rd12, %rd13;
	ld.global.u16 	%rs1, [%rd14];
	// begin inline asm
	{ cvt.f32.bf16 %f7, %rs1;}

	// end inline asm
	mul.f32 	%f8, %f7, 0f3F22F983;
	cvt.rni.s32.f32 	%r45, %f8;
	cvt.rn.f32.s32 	%f9, %r45;
	fma.rn.f32 	%f10, %f9, 0fBFC90FDA, %f7;
	fma.rn.f32 	%f11, %f9, 0fB3A22168, %f10;
	fma.rn.f32 	%f28, %f9, 0fA7C234C5, %f11;
	abs.f32 	%f3, %f7;
	setp.ltu.f32 	%p2, %f3, 0f47CE4780;
	@%p2 bra 	$L__BB48_9;
	setp.neu.f32 	%p3, %f3, 0f7F800000;
	@%p3 bra 	$L__BB48_4;
	mov.f32 	%f14, 0f00000000;
	mul.rn.f32 	%f28, %f7, %f14;
	mov.b32 	%r45, 0;
	bra.uni 	$L__BB48_9;
$L__BB48_4:
	mov.b32 	%r3, %f7;
	shl.b32 	%r21, %r3, 8;
	or.b32  	%r4, %r21, -2147483648;
	mov.b64 	%rd28, 0;
	mov.b32 	%r42, 0;
	mov.u64 	%rd26, __cudart_i2opi_f;
	mov.u64 	%rd27, %rd1;
$L__BB48_5:
	.pragma "nounroll";
	ld.global.nc.u32 	%r22, [%rd26];
	mad.wide.u32 	%rd17, %r22, %r4, %rd28;
	shr.u64 	%rd28, %rd17, 32;
	st.local.u32 	[%rd27], %rd17;
	add.s32 	%r42, %r42, 1;
	add.s64 	%rd27, %rd27, 4;
	add.s64 	%rd26, %rd26, 4;
	setp.ne.s32 	%p4, %r42, 6;
	@%p4 bra 	$L__BB48_5;
	shr.u32 	%r23, %r3, 23;
	st.local.u32 	[%rd1+24], %rd28;
	and.b32  	%r7, %r23, 31;
	and.b32  	%r24, %r23, 224;
	add.s32 	%r25, %r24, -128;
	shr.u32 	%r26, %r25, 5;
	mul.wide.u32 	%rd18, %r26, 4;
	sub.s64 	%rd8, %rd1, %rd18;
	ld.local.u32 	%r43, [%rd8+24];
	ld.local.u32 	%r44, [%rd8+20];
	setp.eq.s32 	%p5, %r7, 0;
	@%p5 bra 	$L__BB48_8;
	shf.l.wrap.b32 	%r43, %r44, %r43, %r7;
	ld.local.u32 	%r27, [%rd8+16];
	shf.l.wrap.b32 	%r44, %r27, %r44, %r7;
$L__BB48_8:
	shr.u32 	%r28, %r43, 30;
	shf.l.wrap.b32 	%r29, %r44, %r43, 2;
	shl.b32 	%r30, %r44, 2;
	shr.u32 	%r31, %r29, 31;
	add.s32 	%r32, %r31, %r28;
	neg.s32 	%r33, %r32;
	setp.lt.s32 	%p6, %r3, 0;
	selp.b32 	%r45, %r33, %r32, %p6;
	xor.b32  	%r34, %r29, %r3;
	shr.s32 	%r35, %r29, 31;
	xor.b32  	%r36, %r35, %r29;
	xor.b32  	%r37, %r35, %r30;
	cvt.u64.u32 	%rd19, %r36;
	shl.b64 	%rd20, %rd19, 32;
	cvt.u64.u32 	%rd21, %r37;
	or.b64  	%rd22, %rd20, %rd21;
	cvt.rn.f64.s64 	%fd1, %rd22;
	mul.f64 	%fd2, %fd1, 0d3BF921FB54442D19;
	cvt.rn.f32.f64 	%f12, %fd2;
	neg.f32 	%f13, %f12;
	setp.lt.s32 	%p7, %r34, 0;
	selp.f32 	%f28, %f13, %f12, %p7;
$L__BB48_9:
	add.s32 	%r39, %r45, 1;
	mul.rn.f32 	%f16, %f28, %f28;
	and.b32  	%r40, %r45, 1;
	setp.eq.b32 	%p8, %r40, 1;
	selp.f32 	%f17, %f28, 0f3F800000, %p8;
	fma.rn.f32 	%f18, %f16, %f17, 0f00000000;
	fma.rn.f32 	%f19, %f16, 0f37CBAC00, 0fBAB607ED;
	selp.f32 	%f20, 0fB94D4153, %f19, %p8;
	selp.f32 	%f21, 0f3C0885E4, 0f3D2AAABB, %p8;
	fma.rn.f32 	%f22, %f20, %f16, %f21;
	selp.f32 	%f23, 0fBE2AAAA8, 0fBEFFFFFF, %p8;
	fma.rn.f32 	%f24, %f22, %f16, %f23;
	fma.rn.f32 	%f25, %f24, %f18, %f17;
	and.b32  	%r41, %r39, 2;
	setp.eq.s32 	%p9, %r41, 0;
	mov.f32 	%f26, 0f00000000;
	sub.f32 	%f27, %f26, %f25;
	selp.f32 	%f15, %f25, %f27, %p9;
	// begin inline asm
	{  cvt.rn.bf16.f32 %rs2, %f15;}

	// end inline asm
	cvta.to.global.u64 	%rd23, %rd10;
	add.s64 	%rd25, %rd23, %rd13;
	st.global.u16 	[%rd25], %rs2;
$L__BB48_10:
	ret;

}
	// .globl	tan_bf16
.visible .entry tan_bf16(
	.param .u64 .ptr .align 1 tan_bf16_param_0,
	.param .u64 .ptr .align 1 tan_bf16_param_1,
	.param .u32 tan_bf16_param_2
)
{
	.local .align 4 .b8 	__local_depot49[28];
	.reg .b64 	%SP;
	.reg .b64 	%SPL;
	.reg .pred 	%p<10>;
	.reg .b16 	%rs<3>;
	.reg .b32 	%r<44>;
	.reg .b32 	%f<29>;
	.reg .b64 	%rd<29>;
	.reg .b64 	%fd<3>;

	mov.u64 	%SPL, __local_depot49;
	ld.param.u64 	%rd9, [tan_bf16_param_0];
	ld.param.u64 	%rd10, [tan_bf16_param_1];
	ld.param.u32 	%r16, [tan_bf16_param_2];
	add.u64 	%rd1, %SPL, 0;
	mov.u32 	%r17, %ctaid.x;
	mov.u32 	%r18, %ntid.x;
	mov.u32 	%r19, %tid.x;
	mad.lo.s32 	%r1, %r17, %r18, %r19;
	setp.ge.u32 	%p1, %r1, %r16;
	@%p1 bra 	$L__BB49_10;
	cvta.to.global.u64 	%rd12, %rd9;
	mul.wide.u32 	%rd13, %r1, 2;
	add.s64 	%rd14, %rd12, %rd13;
	ld.global.u16 	%rs1, [%rd14];
	// begin inline asm
	{ cvt.f32.bf16 %f7, %rs1;}

	// end inline asm
	mul.f32 	%f8, %f7, 0f3F22F983;
	cvt.rni.s32.f32 	%r43, %f8;
	cvt.rn.f32.s32 	%f9, %r43;
	fma.rn.f32 	%f10, %f9, 0fBFC90FDA, %f7;
	fma.rn.f32 	%f11, %f9, 0fB3A22168, %f10;
	fma.rn.f32 	%f28, %f9, 0fA7C234C5, %f11;
	abs.f32 	%f3, %f7;
	setp.ltu.f32 	%p2, %f3, 0f47CE4780;
	@%p2 bra 	$L__BB49_9;
	setp.neu.f32 	%p3, %f3, 0f7F800000;
	@%p3 bra 	$L__BB49_4;
	mov.f32 	%f14, 0f00000000;
	mul.rn.f32 	%f28, %f7, %f14;
	mov.b32 	%r43, 0;
	bra.uni 	$L__BB49_9;
$L__BB49_4:
	mov.b32 	%r3, %f7;
	shl.b32 	%r21, %r3, 8;
	or.b32  	%r4, %r21, -2147483648;
	mov.b64 	%rd28, 0;
	mov.b32 	%r40, 0;
	mov.u64 	%rd26, __cudart_i2opi_f;
	mov.u64 	%rd27, %rd1;
$L__BB49_5:
	.pragma "nounroll";
	ld.global.nc.u32 	%r22, [%rd26];
	mad.wide.u32 	%rd17, %r22, %r4, %rd28;
	shr.u64 	%rd28, %rd17, 32;
	st.local.u32 	[%rd27], %rd17;
	add.s32 	%r40, %r40, 1;
	add.s64 	%rd27, %rd27, 4;
	add.s64 	%rd26, %rd26, 4;
	setp.ne.s32 	%p4, %r40, 6;
	@%p4 bra 	$L__BB49_5;
	shr.u32 	%r23, %r3, 23;
	st.local.u32 	[%rd1+24], %rd28;
	and.b32  	%r7, %r23, 31;
	and.b32  	%r24, %r23, 224;
	add.s32 	%r25, %r24, -128;
	shr.u32 	%r26, %r25, 5;
	mul.wide.u32 	%rd18, %r26, 4;
	sub.s64 	%rd8, %rd1, %rd18;
	ld.local.u32 	%r41, [%rd8+24];
	ld.local.u32 	%r42, [%rd8+20];
	setp.eq.s32 	%p5, %r7, 0;
	@%p5 bra 	$L__BB49_8;
	shf.l.wrap.b32 	%r41, %r42, %r41, %r7;
	ld.local.u32 	%r27, [%rd8+16];
	shf.l.wrap.b32 	%r42, %r27, %r42, %r7;
$L__BB49_8:
	shr.u32 	%r28, %r41, 30;
	shf.l.wrap.b32 	%r29, %r42, %r41, 2;
	shl.b32 	%r30, %r42, 2;
	shr.u32 	%r31, %r29, 31;
	add.s32 	%r32, %r31, %r28;
	neg.s32 	%r33, %r32;
	setp.lt.s32 	%p6, %r3, 0;
	selp.b32 	%r43, %r33, %r32, %p6;
	xor.b32  	%r34, %r29, %r3;
	shr.s32 	%r35, %r29, 31;
	xor.b32  	%r36, %r35, %r29;
	xor.b32  	%r37, %r35, %r30;
	cvt.u64.u32 	%rd19, %r36;
	shl.b64 	%rd20, %rd19, 32;
	cvt.u64.u32 	%rd21, %r37;
	or.b64  	%rd22, %rd20, %rd21;
	cvt.rn.f64.s64 	%fd1, %rd22;
	mul.f64 	%fd2, %fd1, 0d3BF921FB54442D19;
	cvt.rn.f32.f64 	%f12, %fd2;
	neg.f32 	%f13, %f12;
	setp.lt.s32 	%p7, %r34, 0;
	selp.f32 	%f28, %f13, %f12, %p7;
$L__BB49_9:
	mul.f32 	%f16, %f28, %f28;
	fma.rn.f32 	%f17, %f16, 0f3C190000, 0f3B560000;
	fma.rn.f32 	%f18, %f17, %f16, 0f3CC70000;
	fma.rn.f32 	%f19, %f18, %f16, 0f3D5B0000;
	fma.rn.f32 	%f20, %f19, %f16, 0f3E089438;
	fma.rn.f32 	%f21, %f20, %f16, 0f3EAAAA88;
	mul.rn.f32 	%f22, %f16, %f28;
	fma.rn.f32 	%f23, %f21, %f22, %f28;
	abs.f32 	%f24, %f28;
	setp.eq.f32 	%p8, %f24, 0f3A00B43C;
	selp.f32 	%f25, %f28, %f23, %p8;
	and.b32  	%r39, %r43, 1;
	setp.eq.b32 	%p9, %r39, 1;
	neg.f32 	%f26, %f25;
	rcp.approx.ftz.f32 	%f27, %f26;
	selp.f32 	%f15, %f27, %f25, %p9;
	// begin inline asm
	{  cvt.rn.bf16.f32 %rs2, %f15;}

	// end inline asm
	cvta.to.global.u64 	%rd23, %rd10;
	add.s64 	%rd25, %rd23, %rd13;
	st.global.u16 	[%rd25], %rs2;
$L__BB49_10:
	ret;

}
	// .globl	tanh_bf16
.visible .entry tanh_bf16(
	.param .u64 .ptr .align 1 tanh_bf16_param_0,
	.param .u64 .ptr .align 1 tanh_bf16_param_1,
	.param .u32 tanh_bf16_param_2
)
{
	.reg .pred 	%p<4>;
	.reg .b16 	%rs<3>;
	.reg .b32 	%r<6>;
	.reg .b32 	%f<17>;
	.reg .b64 	%rd<8>;

	ld.param.u64 	%rd1, [tanh_bf16_param_0];
	ld.param.u64 	%rd2, [tanh_bf16_param_1];
	ld.param.u32 	%r2, [tanh_bf16_param_2];
	mov.u32 	%r3, %ctaid.x;
	mov.u32 	%r4, %ntid.x;
	mov.u32 	%r5, %tid.x;
	mad.lo.s32 	%r1, %r3, %r4, %r5;
	setp.ge.u32 	%p1, %r1, %r2;
	@%p1 bra 	$L__BB50_2;
	cvta.to.global.u64 	%rd3, %rd1;
	cvta.to.global.u64 	%rd4, %rd2;
	mul.wide.u32 	%rd5, %r1, 2;
	add.s64 	%rd6, %rd3, %rd5;
	ld.global.u16 	%rs1, [%rd6];
	// begin inline asm
	{ cvt.f32.bf16 %f1, %rs1;}

	// end inline asm
	abs.f32 	%f3, %f1;
	mul.f32 	%f4, %f3, 0f4038AA3B;
	ex2.approx.ftz.f32 	%f5, %f4;
	add.f32 	%f6, %f5, 0f3F800000;
	rcp.approx.ftz.f32 	%f7, %f6;
	fma.rn.f32 	%f8, %f7, 0fC0000000, 0f3F800000;
	setp.ge.f32 	%p2, %f3, 0f41102CB4;
	selp.f32 	%f9, 0f3F800000, %f8, %p2;
	copysign.f32 	%f10, %f1, %f9;
	mul.f32 	%f11, %f1, %f1;
	fma.rn.f32 	%f12, %f11, 0f3C80F082, 0fBD563CAE;
	fma.rn.f32 	%f13, %f12, %f11, 0f3E085941;
	fma.rn.f32 	%f14, %f13, %f11, 0fBEAAA9ED;
	fma.rn.f32 	%f15, %f14, %f11, 0f00000000;
	fma.rn.f32 	%f16, %f15, %f1, %f1;
	setp.ge.f32 	%p3, %f3, 0f3F19999A;
	selp.f32 	%f2, %f10, %f16, %p3;
	// begin inline asm
	{  cvt.rn.bf16.f32 %rs2, %f2;}

	// end inline asm
	add.s64 	%rd7, %rd4, %rd5;
	st.global.u16 	[%rd7], %rs2;
$L__BB50_2:
	ret;

}
	// .globl	recip_bf16
.visible .entry recip_bf16(
	.param .u64 .ptr .align 1 recip_bf16_param_0,
	.param .u64 .ptr .align 1 recip_bf16_param_1,
	.param .u32 recip_bf16_param_2
)
{
	.reg .pred 	%p<2>;
	.reg .b16 	%rs<3>;
	.reg .b32 	%r<6>;
	.reg .b32 	%f<3>;
	.reg .b64 	%rd<8>;

	ld.param.u64 	%rd1, [recip_bf16_param_0];
	ld.param.u64 	%rd2, [recip_bf16_param_1];
	ld.param.u32 	%r2, [recip_bf16_param_2];
	mov.u32 	%r3, %ctaid.x;
	mov.u32 	%r4, %ntid.x;
	mov.u32 	%r5, %tid.x;
	mad.lo.s32 	%r1, %r3, %r4, %r5;
	setp.ge.u32 	%p1, %r1, %r2;
	@%p1 bra 	$L__BB51_2;
	cvta.to.global.u64 	%rd3, %rd1;
	cvta.to.global.u64 	%rd4, %rd2;
	mul.wide.u32 	%rd5, %r1, 2;
	add.s64 	%rd6, %rd3, %rd5;
	ld.global.u16 	%rs1, [%rd6];
	// begin inline asm
	{ cvt.f32.bf16 %f1, %rs1;}

	// end inline asm
	rcp.rn.f32 	%f2, %f1;
	// begin inline asm
	{  cvt.rn.bf16.f32 %rs2, %f2;}

	// end inline asm
	add.s64 	%rd7, %rd4, %rd5;
	st.global.u16 	[%rd7], %rs2;
$L__BB51_2:
	ret;

}
	// .globl	square_bf16
.visible .entry square_bf16(
	.param .u64 .ptr .align 1 square_bf16_param_0,
	.param .u64 .ptr .align 1 square_bf16_param_1,
	.param .u32 square_bf16_param_2
)
{
	.reg .pred 	%p<2>;
	.reg .b16 	%rs<3>;
	.reg .b32 	%r<6>;
	.reg .b32 	%f<3>;
	.reg .b64 	%rd<8>;

	ld.param.u64 	%rd1, [square_bf16_param_0];
	ld.param.u64 	%rd2, [square_bf16_param_1];
	ld.param.u32 	%r2, [square_bf16_param_2];
	mov.u32 	%r3, %ctaid.x;
	mov.u32 	%r4, %ntid.x;
	mov.u32 	%r5, %tid.x;
	mad.lo.s32 	%r1, %r3, %r4, %r5;
	setp.ge.u32 	%p1, %r1, %r2;
	@%p1 bra 	$L__BB52_2;
	cvta.to.global.u64 	%rd3, %rd1;
	cvta.to.global.u64 	%rd4, %rd2;
	mul.wide.u32 	%rd5, %r1, 2;
	add.s64 	%rd6, %rd3, %rd5;
	ld.global.u16 	%rs1, [%rd6];
	// begin inline asm
	{ cvt.f32.bf16 %f1, %rs1;}

	// end inline asm
	mul.f32 	%f2, %f1, %f1;
	// begin inline asm
	{  cvt.rn.bf16.f32 %rs2, %f2;}

	// end inline asm
	add.s64 	%rd7, %rd4, %rd5;
	st.global.u16 	[%rd7], %rs2;
$L__BB52_2:
	ret;

}
	// .globl	floor_bf16
.visible .entry floor_bf16(
	.param .u64 .ptr .align 1 floor_bf16_param_0,
	.param .u64 .ptr .align 1 floor_bf16_param_1,
	.param .u32 floor_bf16_param_2
)
{
	.reg .pred 	%p<2>;
	.reg .b16 	%rs<3>;
	.reg .b32 	%r<6>;
	.reg .b32 	%f<3>;
	.reg .b64 	%rd<8>;

	ld.param.u64 	%rd1, [floor_bf16_param_0];
	ld.param.u64 	%rd2, [floor_bf16_param_1];
	ld.param.u32 	%r2, [floor_bf16_param_2];
	mov.u32 	%r3, %ctaid.x;
	mov.u32 	%r4, %ntid.x;
	mov.u32 	%r5, %tid.x;
	mad.lo.s32 	%r1, %r3, %r4, %r5;
	setp.ge.u32 	%p1, %r1, %r2;
	@%p1 bra 	$L__BB53_2;
	cvta.to.global.u64 	%rd3, %rd1;
	cvta.to.global.u64 	%rd4, %rd2;
	mul.wide.u32 	%rd5, %r1, 2;
	add.s64 	%rd6, %rd3, %rd5;
	ld.global.u16 	%rs1, [%rd6];
	// begin inline asm
	{ cvt.f32.bf16 %f1, %rs1;}

	// end inline asm
	cvt.rmi.f32.f32 	%f2, %f1;
	// begin inline asm
	{  cvt.rn.bf16.f32 %rs2, %f2;}

	// end inline asm
	add.s64 	%rd7, %rd4, %rd5;
	st.global.u16 	[%rd7], %rs2;
$L__BB53_2:
	ret;

}
	// .globl	ceil_bf16
.visible .entry ceil_bf16(
	.param .u64 .ptr .align 1 ceil_bf16_param_0,
	.param .u64 .ptr .align 1 ceil_bf16_param_1,
	.param .u32 ceil_bf16_param_2
)
{
	.reg .pred 	%p<2>;
	.reg .b16 	%rs<3>;
	.reg .b32 	%r<6>;
	.reg .b32 	%f<3>;
	.reg .b64 	%rd<8>;

	ld.param.u64 	%rd1, [ceil_bf16_param_0];
	ld.param.u64 	%rd2, [ceil_bf16_param_1];
	ld.param.u32 	%r2, [ceil_bf16_param_2];
	mov.u32 	%r3, %ctaid.x;
	mov.u32 	%r4, %ntid.x;
	mov.u32 	%r5, %tid.x;
	mad.lo.s32 	%r1, %r3, %r4, %r5;
	setp.ge.u32 	%p1, %r1, %r2;
	@%p1 bra 	$L__BB54_2;
	cvta.to.global.u64 	%rd3, %rd1;
	cvta.to.global.u64 	%rd4, %rd2;
	mul.wide.u32 	%rd5, %r1, 2;
	add.s64 	%rd6, %rd3, %rd5;
	ld.global.u16 	%rs1, [%rd6];
	// begin inline asm
	{ cvt.f32.bf16 %f1, %rs1;}

	// end inline asm
	cvt.rpi.f32.f32 	%f2, %f1;
	// begin inline asm
	{  cvt.rn.bf16.f32 %rs2, %f2;}

	// end inline asm
	add.s64 	%rd7, %rd4, %rd5;
	st.global.u16 	[%rd7], %rs2;
$L__BB54_2:
	ret;

}
	// .globl	round_bf16
.visible .entry round_bf16(
	.param .u64 .ptr .align 1 round_bf16_param_0,
	.param .u64 .ptr .align 1 round_bf16_param_1,
	.param .u32 round_bf16_param_2
)
{
	.reg .pred 	%p<2>;
	.reg .b16 	%rs<3>;
	.reg .b32 	%r<6>;
	.reg .b32 	%f<6>;
	.reg .b64 	%rd<8>;

	ld.param.u64 	%rd1, [round_bf16_param_0];
	ld.param.u64 	%rd2, [round_bf16_param_1];
	ld.param.u32 	%r2, [round_bf16_param_2];
	mov.u32 	%r3, %ctaid.x;
	mov.u32 	%r4, %ntid.x;
	mov.u32 	%r5, %tid.x;
	mad.lo.s32 	%r1, %r3, %r4, %r5;
	setp.ge.u32 	%p1, %r1, %r2;
	@%p1 bra 	$L__BB55_2;
	cvta.to.global.u64 	%rd3, %rd1;
	cvta.to.global.u64 	%rd4, %rd2;
	mul.wide.u32 	%rd5, %r1, 2;
	add.s64 	%rd6, %rd3, %rd5;
	ld.global.u16 	%rs1, [%rd6];
	// begin inline asm
	{ cvt.f32.bf16 %f1, %rs1;}

	// end inline asm
	mov.f32 	%f3, 0f3F000000;
	copysign.f32 	%f4, %f1, %f3;
	add.rz.f32 	%f5, %f1, %f4;
	cvt.rzi.f32.f32 	%f2, %f5;
	// begin inline asm
	{  cvt.rn.bf16.f32 %rs2, %f2;}

	// end inline asm
	add.s64 	%rd7, %rd4, %rd5;
	st.global.u16 	[%rd7], %rs2;
$L__BB55_2:
	ret;

}
	// .globl	neg_i32
.visible .entry neg_i32(
	.param .u64 .ptr .align 1 neg_i32_param_0,
	.param .u64 .ptr .align 1 neg_i32_param_1,
	.param .u32 neg_i32_param_2
)
{
	.reg .pred 	%p<2>;
	.reg .b32 	%r<8>;
	.reg .b64 	%rd<8>;

	ld.param.u64 	%rd1, [neg_i32_param_0];
	ld.param.u64 	%rd2, [neg_i32_param_1];
	ld.param.u32 	%r2, [neg_i32_param_2];
	mov.u32 	%r3, %ctaid.x;
	mov.u32 	%r4, %ntid.x;
	mov.u32 	%r5, %tid.x;
	mad.lo.s32 	%r1, %r3, %r4, %r5;
	setp.ge.u32 	%p1, %r1, %r2;
	@%p1 bra 	$L__BB56_2;
	cvta.to.global.u64 	%rd3, %rd1;
	cvta.to.global.u64 	%rd4, %rd2;
	mul.wide.u32 	%rd5, %r1, 4;
	add.s64 	%rd6, %rd3, %rd5;
	ld.global.u32 	%r6, [%rd6];
	neg.s32 	%r7, %r6;
	add.s64 	%rd7, %rd4, %rd5;
	st.global.u32 	[%rd7], %r7;
$L__BB56_2:
	ret;

}
	// .globl	abs_i32
.visible .entry abs_i32(
	.param .u64 .ptr .align 1 abs_i32_param_0,
	.param .u64 .ptr .align 1 abs_i32_param_1,
	.param .u32 abs_i32_param_2
)
{
	.reg .pred 	%p<2>;
	.reg .b32 	%r<8>;
	.reg .b64 	%rd<8>;

	ld.param.u64 	%rd1, [abs_i32_param_0];
	ld.param.u64 	%rd2, [abs_i32_param_1];
	ld.param.u32 	%r2, [abs_i32_param_2];
	mov.u32 	%r3, %ctaid.x;
	mov.u32 	%r4, %ntid.x;
	mov.u32 	%r5, %tid.x;
	mad.lo.s32 	%r1, %r3, %r4, %r5;
	setp.ge.u32 	%p1, %r1, %r2;
	@%p1 bra 	$L__BB57_2;
	cvta.to.global.u64 	%rd3, %rd1;
	cvta.to.global.u64 	%rd4, %rd2;
	mul.wide.u32 	%rd5, %r1, 4;
	add.s64 	%rd6, %rd3, %rd5;
	ld.global.u32 	%r6, [%rd6];
	abs.s32 	%r7, %r6;
	add.s64 	%rd7, %rd4, %rd5;
	st.global.u32 	[%rd7], %r7;
$L__BB57_2:
	ret;

}
	// .globl	square_i32
.visible .entry square_i32(
	.param .u64 .ptr .align 1 square_i32_param_0,
	.param .u64 .ptr .align 1 square_i32_param_1,
	.param .u32 square_i32_param_2
)
{
	.reg .pred 	%p<2>;
	.reg .b32 	%r<8>;
	.reg .b64 	%rd<8>;

	ld.param.u64 	%rd1, [square_i32_param_0];
	ld.param.u64 	%rd2, [square_i32_param_1];
	ld.param.u32 	%r2, [square_i32_param_2];
	mov.u32 	%r3, %ctaid.x;
	mov.u32 	%r4, %ntid.x;
	mov.u32 	%r5, %tid.x;
	mad.lo.s32 	%r1, %r3, %r4, %r5;
	setp.ge.u32 	%p1, %r1, %r2;
	@%p1 bra 	$L__BB58_2;
	cvta.to.global.u64 	%rd3, %rd1;
	cvta.to.global.u64 	%rd4, %rd2;
	mul.wide.u32 	%rd5, %r1, 4;
	add.s64 	%rd6, %rd3, %rd5;
	ld.global.u32 	%r6, [%rd6];
	mul.lo.s32 	%r7, %r6, %r6;
	add.s64 	%rd7, %rd4, %rd5;
	st.global.u32 	[%rd7], %r7;
$L__BB58_2:
	ret;

}
	// .globl	neg_i64
.visible .entry neg_i64(
	.param .u64 .ptr .align 1 neg_i64_param_0,
	.param .u64 .ptr .align 1 neg_i64_param_1,
	.param .u32 neg_i64_param_2
)
{
	.reg .pred 	%p<2>;
	.reg .b32 	%r<6>;
	.reg .b64 	%rd<10>;

	ld.param.u64 	%rd1, [neg_i64_param_0];
	ld.param.u64 	%rd2, [neg_i64_param_1];
	ld.param.u32 	%r2, [neg_i64_param_2];
	mov.u32 	%r3, %ctaid.x;
	mov.u32 	%r4, %ntid.x;
	mov.u32 	%r5, %tid.x;
	mad.lo.s32 	%r1, %r3, %r4, %r5;
	setp.ge.u32 	%p1, %r1, %r2;
	@%p1 bra 	$L__BB59_2;
	cvta.to.global.u64 	%rd3, %rd1;
	cvta.to.global.u64 	%rd4, %rd2;
	mul.wide.u32 	%rd5, %r1, 8;
	add.s64 	%rd6, %rd3, %rd5;
	ld.global.u64 	%rd7, [%rd6];
	neg.s64 	%rd8, %rd7;
	add.s64 	%rd9, %rd4, %rd5;
	st.global.u64 	[%rd9], %rd8;
$L__BB59_2:
	ret;

}
	// .globl	abs_i64
.visible .entry abs_i64(
	.param .u64 .ptr .align 1 abs_i64_param_0,
	.param .u64 .ptr .align 1 abs_i64_param_1,
	.param .u32 abs_i64_param_2
)
{
	.reg .pred 	%p<2>;
	.reg .b32 	%r<6>;
	.reg .b64 	%rd<10>;

	ld.param.u64 	%rd1, [abs_i64_param_0];
	ld.param.u64 	%rd2, [abs_i64_param_1];
	ld.param.u32 	%r2, [abs_i64_param_2];
	mov.u32 	%r3, %ctaid.x;
	mov.u32 	%r4, %ntid.x;
	mov.u32 	%r5, %tid.x;
	mad.lo.s32 	%r1, %r3, %r4, %r5;
	setp.ge.u32 	%p1, %r1, %r2;
	@%p1 bra 	$L__BB60_2;
	cvta.to.global.u64 	%rd3, %rd1;
	cvta.to.global.u64 	%rd4, %rd2;
	mul.wide.u32 	%rd5, %r1, 8;
	add.s64 	%rd6, %rd3, %rd5;
	ld.global.u64 	%rd7, [%rd6];
	abs.s64 	%rd8, %rd7;
	add.s64 	%rd9, %rd4, %rd5;
	st.global.u64 	[%rd9], %rd8;
$L__BB60_2:
	ret;

}
	// .globl	square_i64
.visible .entry square_i64(
	.param .u64 .ptr .align 1 square_i64_param_0,
	.param .u64 .ptr .align 1 square_i64_param_1,
	.param .u32 square_i64_param_2
)
{
	.reg .pred 	%p<2>;
	.reg .b32 	%r<6>;
	.reg .b64 	%rd<10>;

	ld.param.u64 	%rd1, [square_i64_param_0];
	ld.param.u64 	%rd2, [square_i64_param_1];
	ld.param.u32 	%r2, [square_i64_param_2];
	mov.u32 	%r3, %ctaid.x;
	mov.u32 	%r4, %ntid.x;
	mov.u32 	%r5, %tid.x;
	mad.lo.s32 	%r1, %r3, %r4, %r5;
	setp.ge.u32 	%p1, %r1, %r2;
	@%p1 bra 	$L__BB61_2;
	cvta.to.global.u64 	%rd3, %rd1;
	cvta.to.global.u64 	%rd4, %rd2;
	mul.wide.u32 	%rd5, %r1, 8;
	add.s64 	%rd6, %rd3, %rd5;
	ld.global.u64 	%rd7, [%rd6];
	mul.lo.s64 	%rd8, %rd7, %rd7;
	add.s64 	%rd9, %rd4, %rd5;
	st.global.u64 	[%rd9], %rd8;
$L__BB61_2:
	ret;

}
.func  (.param .align 16 .b8 func_retval0[16]) __internal_trig_reduction_slowpathd(
	.param .b64 __internal_trig_reduction_slowpathd_param_0
)
{
	.local .align 8 .b8 	__local_depot62[40];
	.reg .b64 	%SP;
	.reg .b64 	%SPL;
	.reg .pred 	%p<10>;
	.reg .b32 	%r<47>;
	.reg .b64 	%rd<74>;
	.reg .b64 	%fd<5>;

	mov.u64 	%SPL, __local_depot62;
	ld.param.f64 	%fd4, [__internal_trig_reduction_slowpathd_param_0];
	add.u64 	%rd1, %SPL, 0;
	{
	.reg .b32 %temp; 
	mov.b64 	{%temp, %r1}, %fd4;
	}
	shr.u32 	%r2, %r1, 20;
	and.b32  	%r3, %r2, 2047;
	setp.eq.s32 	%p1, %r3, 2047;
	mov.b32 	%r46, 0;
	@%p1 bra 	$L__BB62_9;
	add.s32 	%r20, %r3, -1024;
	mov.b64 	%rd20, %fd4;
	shl.b64 	%rd2, %rd20, 11;
	shr.u32 	%r4, %r20, 6;
	sub.s32 	%r45, 15, %r4;
	sub.s32 	%r21, 19, %r4;
	setp.lt.u32 	%p2, %r20, 128;
	selp.b32 	%r6, 18, %r21, %p2;
	setp.ge.s32 	%p3, %r45, %r6;
	mov.b64 	%rd70, 0;
	@%p3 bra 	$L__BB62_4;
	add.s32 	%r23, %r6, %r4;
	neg.s32 	%r43, %r23;
	or.b64  	%rd3, %rd2, -9223372036854775808;
	mov.b64 	%rd70, 0;
	mov.b32 	%r42, 0;
	mov.u64 	%rd25, __cudart_i2opi_d;
	mov.u32 	%r44, %r45;
$L__BB62_3:
	.pragma "nounroll";
	mul.wide.s32 	%rd22, %r42, 8;
	add.s64 	%rd23, %rd1, %rd22;
	mul.wide.s32 	%rd24, %r44, 8;
	add.s64 	%rd26, %rd25, %rd24;
	ld.global.nc.u64 	%rd27, [%rd26];
	{
	.reg .u32 %r0, %r1, %r2, %r3, %alo, %ahi, %blo, %bhi, %clo, %chi;
	mov.b64 	{%alo,%ahi}, %rd27;
	mov.b64 	{%blo,%bhi}, %rd3;
	mov.b64 	{%clo,%chi}, %rd70;
	mad.lo.cc.u32 	%r0, %alo, %blo, %clo;
	madc.hi.cc.u32 	%r1, %alo, %blo, %chi;
	madc.hi.u32 	%r2, %alo, %bhi, 0;
	mad.lo.cc.u32 	%r1, %alo, %bhi, %r1;
	madc.hi.cc.u32 	%r2, %ahi, %blo, %r2;
	madc.hi.u32 	%r3, %ahi, %bhi, 0;
	mad.lo.cc.u32 	%r1, %ahi, %blo, %r1;
	madc.lo.cc.u32 	%r2, %ahi, %bhi, %r2;
	addc.u32 	%r3, %r3, 0;
	mov.b64 	%rd28, {%r0,%r1};
	mov.b64 	%rd70, {%r2,%r3};
	}
	st.local.u64 	[%rd23], %rd28;
	add.s32 	%r44, %r44, 1;
	add.s32 	%r43, %r43, 1;
	add.s32 	%r42, %r42, 1;
	setp.ne.s32 	%p4, %r43, -15;
	mov.u32 	%r45, %r6;
	@%p4 bra 	$L__BB62_3;
$L__BB62_4:
	cvt.s64.s32 	%rd29, %r45;
	cvt.u64.u32 	%rd30, %r4;
	add.s64 	%rd31, %rd30, %rd29;
	shl.b64 	%rd32, %rd31, 3;
	add.s64 	%rd33, %rd1, %rd32;
	st.local.u64 	[%rd33+-120], %rd70;
	and.b32  	%r15, %r2, 63;
	ld.local.u64 	%rd72, [%rd1+16];
	ld.local.u64 	%rd71, [%rd1+24];
	setp.eq.s32 	%p5, %r15, 0;
	@%p5 bra 	$L__BB62_6;
	shl.b64 	%rd34, %rd71, %r15;
	shr.u64 	%rd35, %rd72, 1;
	xor.b32  	%r24, %r15, 63;
	shr.u64 	%rd36, %rd35, %r24;
	or.b64  	%rd71, %rd34, %rd36;
	ld.local.u64 	%rd37, [%rd1+8];
	shl.b64 	%rd38, %rd72, %r15;
	shr.u64 	%rd39, %rd37, 1;
	shr.u64 	%rd40, %rd39, %r24;
	or.b64  	%rd72, %rd38, %rd40;
$L__BB62_6:
	and.b32  	%r25, %r1, -2147483648;
	shr.u64 	%rd41, %rd71, 62;
	cvt.u32.u64 	%r26, %rd41;
	mov.b64 	{%r27, %r28}, %rd71;
	mov.b64 	{%r29, %r30}, %rd72;
	shf.l.wrap.b32 	%r31, %r30, %r27, 2;
	shf.l.wrap.b32 	%r32, %r27, %r28, 2;
	mov.b64 	%rd42, {%r31, %r32};
	shl.b64 	%rd43, %rd72, 2;
	shr.u64 	%rd44, %rd42, 63;
	cvt.u32.u64 	%r33, %rd44;
	add.s32 	%r34, %r33, %r26;
	setp.eq.s32 	%p6, %r25, 0;
	neg.s32 	%r35, %r34;
	selp.b32 	%r46, %r34, %r35, %p6;
	setp.gt.s64 	%p7, %rd42, -1;
	mov.b64 	%rd45, 0;
	{
	.reg .u32 %r0, %r1, %r2, %r3, %a0, %a1, %a2, %a3, %b0, %b1, %b2, %b3;
	mov.b64 	{%a0,%a1}, %rd45;
	mov.b64 	{%a2,%a3}, %rd45;
	mov.b64 	{%b0,%b1}, %rd43;
	mov.b64 	{%b2,%b3}, %rd42;
	sub.cc.u32 	%r0, %a0, %b0;
	subc.cc.u32 	%r1, %a1, %b1;
	subc.cc.u32 	%r2, %a2, %b2;
	subc.u32 	%r3, %a3, %b3;
	mov.b64 	%rd46, {%r0,%r1};
	mov.b64 	%rd47, {%r2,%r3};
	}
	xor.b32  	%r36, %r25, -2147483648;
	selp.b64 	%rd73, %rd42, %rd47, %p7;
	selp.b64 	%rd14, %rd43, %rd46, %p7;
	selp.b32 	%r17, %r25, %r36, %p7;
	clz.b64 	%r37, %rd73;
	cvt.u64.u32 	%rd15, %r37;
	setp.eq.s32 	%p8, %r37, 0;
	@%p8 bra 	$L__BB62_8;
	cvt.u32.u64 	%r38, %rd15;
	and.b32  	%r39, %r38, 63;
	shl.b64 	%rd48, %rd73, %r39;
	shr.u64 	%rd49, %rd14, 1;
	not.b32 	%r40, %r38;
	and.b32  	%r41, %r40, 63;
	shr.u64 	%rd50, %rd49, %r41;
	or.b64  	%rd73, %rd48, %rd50;
$L__BB62_8:
	mov.b64 	%rd51, -3958705157555305931;
	{
	.reg .u32 %r0, %r1, %r2, %r3, %alo, %ahi, %blo, %bhi;
	mov.b64 	{%alo,%ahi}, %rd73;
	mov.b64 	{%blo,%bhi}, %rd51;
	mul.lo.u32 	%r0, %alo, %blo;
	mul.hi.u32 	%r1, %alo, %blo;
	mad.lo.cc.u32 	%r1, %alo, %bhi, %r1;
	madc.hi.u32 	%r2, %alo, %bhi, 0;
	mad.lo.cc.u32 	%r1, %ahi, %blo, %r1;
	madc.hi.cc.u32 	%r2, %ahi, %blo, %r2;
	madc.hi.u32 	%r3, %ahi, %bhi, 0;
	mad.lo.cc.u32 	%r2, %ahi, %bhi, %r2;
	addc.u32 	%r3, %r3, 0;
	mov.b64 	%rd52, {%r0,%r1};
	mov.b64 	%rd53, {%r2,%r3};
	}
	setp.gt.s64 	%p9, %rd53, 0;
	{
	.reg .u32 %r0, %r1, %r2, %r3, %a0, %a1, %a2, %a3, %b0, %b1, %b2, %b3;
	mov.b64 	{%a0,%a1}, %rd52;
	mov.b64 	{%a2,%a3}, %rd53;
	mov.b64 	{%b0,%b1}, %rd52;
	mov.b64 	{%b2,%b3}, %rd53;
	add.cc.u32 	%r0, %a0, %b0;
	addc.cc.u32 	%r1, %a1, %b1;
	addc.cc.u32 	%r2, %a2, %b2;
	addc.u32 	%r3, %a3, %b3;
	mov.b64 	%rd54, {%r0,%r1};
	mov.b64 	%rd55, {%r2,%r3};
	}
	selp.b64 	%rd56, %rd55, %rd53, %p9;
	selp.s64 	%rd57, -1, 0, %p9;
	sub.s64 	%rd58, %rd57, %rd15;
	cvt.u64.u32 	%rd59, %r17;
	shl.b64 	%rd60, %rd59, 32;
	add.s64 	%rd61, %rd56, 1;
	shr.u64 	%rd62, %rd61, 10;
	add.s64 	%rd63, %rd62, 1;
	shr.u64 	%rd64, %rd63, 1;
	shl.b64 	%rd65, %rd58, 52;
	add.s64 	%rd66, %rd65, %rd64;
	add.s64 	%rd67, %rd66, 4602678819172646912;
	or.b64  	%rd68, %rd67, %rd60;
	mov.b64 	%fd4, %rd68;
$L__BB62_9:
	st.param.f64 	[func_retval0], %fd4;
	st.param.b32 	[func_retval0+8], %r46;
	ret;

}


// ===== COMPILED SASS (sm_100) =====

	.target	sm_100

	.elftype	@"ET_EXEC"


//--------------------- .note.nv.tkinfo           --------------------------
	.section	.note.nv.tkinfo,"",@"SHT_NOTE"
	.sectionflags	@"SHF_NOTE_NV_TKINFO"
	.tkinfo
        /*0018*/ 	.word	0x00000002
        /*0030*/ 	.string	""
        /*0030*/ 	.string	"ptxas"
        /*0030*/ 	.string	"Cuda compilation tools, release 13.0, V13.0.88"
        /*0030*/ 	.string	"Build cuda_13.0.r13.0/compiler.36424714_0"
        /*0030*/ 	.string	"-arch sm_100 -m 64 "



//--------------------- .note.nv.cuinfo           --------------------------
	.section	.note.nv.cuinfo,"",@"SHT_NOTE"
	.sectionflags	@"SHF_NOTE_NV_CUINFO"
        /*0018*/ 	.short	0x0002
        /*001a*/ 	.short	0x0064
        /*001c*/ 	.short	0x0082
	.zero		2


//--------------------- .nv.info                  --------------------------
	.section	.nv.info,"",@"SHT_CUDA_INFO"
	.align	4


	//----- nvinfo : EIATTR_REGCOUNT
	.align		4
        /*0000*/ 	.byte	0x04, 0x2f
        /*0002*/ 	.short	(.L_4 - .L_3)
	.align		4
.L_3:
        /*0004*/ 	.word	index@(neg_f32)
        /*0008*/ 	.word	0x0000000a


	//----- nvinfo : EIATTR_FRAME_SIZE
	.align		4
.L_4:
        /*000c*/ 	.byte	0x04, 0x11
        /*000e*/ 	.short	(.L_6 - .L_5)
	.align		4
.L_5:
        /*0010*/ 	.word	index@(neg_f32)
        /*0014*/ 	.word	0x00000000


	//----- nvinfo : EIATTR_REGCOUNT
	.align		4
.L_6:
        /*0018*/ 	.byte	0x04, 0x2f
        /*001a*/ 	.short	(.L_8 - .L_7)
	.align		4
.L_7:
        /*001c*/ 	.word	index@(abs_f32)
        /*0020*/ 	.word	0x0000000a


	//----- nvinfo : EIATTR_FRAME_SIZE
	.align		4
.L_8:
        /*0024*/ 	.byte	0x04, 0x11
        /*0026*/ 	.short	(.L_10 - .L_9)
	.align		4
.L_9:
        /*0028*/ 	.word	index@(abs_f32)
        /*002c*/ 	.word	0x00000000


	//----- nvinfo : EIATTR_REGCOUNT
	.align		4
.L_10:
        /*0030*/ 	.byte	0x04, 0x2f
        /*0032*/ 	.short	(.L_12 - .L_11)
	.align		4
.L_11:
        /*0034*/ 	.word	index@(sqrt_f32)
        /*0038*/ 	.word	0x0000000c


	//----- nvinfo : EIATTR_FRAME_SIZE
	.align		4
.L_12:
        /*003c*/ 	.byte	0x04, 0x11
        /*003e*/ 	.short	(.L_14 - .L_13)
	.align		4
.L_13:
        /*0040*/ 	.word	index@($__internal_5_$__cuda_sm20_sqrt_rn_f32_slowpath)
        /*0044*/ 	.word	0x00000000


	//----- nvinfo : EIATTR_FRAME_SIZE
	.align		4
.L_14:
        /*0048*/ 	.byte	0x04, 0x11
        /*004a*/ 	.short	(.L_16 - .L_15)
	.align		4
.L_15:
        /*004c*/ 	.word	index@(sqrt_f32)
        /*0050*/ 	.word	0x00000000


	//----- nvinfo : EIATTR_REGCOUNT
	.align		4
.L_16:
        /*0054*/ 	.byte	0x04, 0x2f
        /*0056*/ 	.short	(.L_18 - .L_17)
	.align		4
.L_17:
        /*0058*/ 	.word	index@(exp_f32)
        /*005c*/ 	.word	0x0000000c


	//----- nvinfo : EIATTR_FRAME_SIZE
	.align		4
.L_18:
        /*0060*/ 	.byte	0x04, 0x11
        /*0062*/ 	.short	(.L_20 - .L_19)
	.align		4
.L_19:
        /*0064*/ 	.word	index@(exp_f32)
        /*0068*/ 	.word	0x00000000


	//----- nvinfo : EIATTR_REGCOUNT
	.align		4
.L_20:
        /*006c*/ 	.byte	0x04, 0x2f
        /*006e*/ 	.short	(.L_22 - .L_21)
	.align		4
.L_21:
        /*0070*/ 	.word	index@(log_f32)
        /*0074*/ 	.word	0x0000000c


	//----- nvinfo : EIATTR_FRAME_SIZE
	.align		4
.L_22:
        /*0078*/ 	.byte	0x04, 0x11
        /*007a*/ 	.short	(.L_24 - .L_23)
	.align		4
.L_23:
        /*007c*/ 	.word	index@(log_f32)
        /*0080*/ 	.word	0x00000000


	//----- nvinfo : EIATTR_REGCOUNT
	.align		4
.L_24:
        /*0084*/ 	.byte	0x04, 0x2f
        /*0086*/ 	.short	(.L_26 - .L_25)
	.align		4
.L_25:
        /*0088*/ 	.word	index@(sin_f32)
        /*008c*/ 	.word	0x00000012


	//----- nvinfo : EIATTR_FRAME_SIZE
	.align		4
.L_26:
        /*0090*/ 	.byte	0x04, 0x11
        /*0092*/ 	.short	(.L_28 - .L_27)
	.align		4
.L_27:
        /*0094*/ 	.word	index@(sin_f32)
        /*0098*/ 	.word	0x00000000


	//----- nvinfo : EIATTR_REGCOUNT
	.align		4
.L_28:
        /*009c*/ 	.byte	0x04, 0x2f
        /*009e*/ 	.short	(.L_30 - .L_29)
	.align		4
.L_29:
        /*00a0*/ 	.word	index@(cos_f32)
        /*00a4*/ 	.word	0x00000012


	//----- nvinfo : EIATTR_FRAME_SIZE
	.align		4
.L_30:
        /*00a8*/ 	.byte	0x04, 0x11
        /*00aa*/ 	.short	(.L_32 - .L_31)
	.align		4
.L_31:
        /*00ac*/ 	.word	index@(cos_f32)
        /*00b0*/ 	.word	0x00000000


	//----- nvinfo : EIATTR_REGCOUNT
	.align		4
.L_32:
        /*00b4*/ 	.byte	0x04, 0x2f
        /*00b6*/ 	.short	(.L_34 - .L_33)
	.align		4
.L_33:
        /*00b8*/ 	.word	index@(tan_f32)
        /*00bc*/ 	.word	0x00000012


	//----- nvinfo : EIATTR_FRAME_SIZE
	.align		4
.L_34:
        /*00c0*/ 	.byte	0x04, 0x11
        /*00c2*/ 	.short	(.L_36 - .L_35)
	.align		4
.L_35:
        /*00c4*/ 	.word	index@(tan_f32)
        /*00c8*/ 	.word	0x00000000


	//----- nvinfo : EIATTR_REGCOUNT
	.align		4
.L_36:
        /*00cc*/ 	.byte	0x04, 0x2f
        /*00ce*/ 	.short	(.L_38 - .L_37)
	.align		4
.L_37:
        /*00d0*/ 	.word	index@(tanh_f32)
        /*00d4*/ 	.word	0x0000000e


	//----- nvinfo : EIATTR_FRAME_SIZE
	.align		4
.L_38:
        /*00d8*/ 	.byte	0x04, 0x11
        /*00da*/ 	.short	(.L_40 - .L_39)
	.align		4
.L_39:
        /*00dc*/ 	.word	index@(tanh_f32)
        /*00e0*/ 	.word	0x00000000


	//----- nvinfo : EIATTR_REGCOUNT
	.align		4
.L_40:
        /*00e4*/ 	.byte	0x04, 0x2f
        /*00e6*/ 	.short	(.L_42 - .L_41)
	.align		4
.L_41:
        /*00e8*/ 	.word	index@(recip_f32)
        /*00ec*/ 	.word	0x0000000e


	//----- nvinfo : EIATTR_FRAME_SIZE
	.align		4
.L_42:
        /*00f0*/ 	.byte	0x04, 0x11
        /*00f2*/ 	.short	(.L_44 - .L_43)
	.align		4
.L_43:
        /*00f4*/ 	.word	index@($__internal_4_$__cuda_sm20_rcp_rn_f32_slowpath)
        /*00f8*/ 	.word	0x00000000


	//----- nvinfo : EIATTR_FRAME_SIZE
	.align		4
.L_44:
        /*00fc*/ 	.byte	0x04, 0x11
        /*00fe*/ 	.short	(.L_46 - .L_45)
	.align		4
.L_45:
        /*0100*/ 	.word	index@(recip_f32)
        /*0104*/ 	.word	0x00000000


	//----- nvinfo : EIATTR_REGCOUNT
	.align		4
.L_46:
        /*0108*/ 	.byte	0x04, 0x2f
        /*010a*/ 	.short	(.L_48 - .L_47)
	.align		4
.L_47:
        /*010c*/ 	.word	index@(square_f32)
        /*0110*/ 	.word	0x0000000a


	//----- nvinfo : EIATTR_FRAME_SIZE
	.align		4
.L_48:
        /*0114*/ 	.byte	0x04, 0x11
        /*0116*/ 	.short	(.L_50 - .L_49)
	.align		4
.L_49:
        /*0118*/ 	.word	index@(square_f32)
        /*011c*/ 	.word	0x00000000


	//----- nvinfo : EIATTR_REGCOUNT
	.align		4
.L_50:
        /*0120*/ 	.byte	0x04, 0x2f
        /*0122*/ 	.short	(.L_52 - .L_51)
	.align		4
.L_51:
        /*0124*/ 	.word	index@(floor_f32)
        /*0128*/ 	.word	0x0000000c


	//----- nvinfo : EIATTR_FRAME_SIZE
	.align		4
.L_52:
        /*012c*/ 	.byte	0x04, 0x11
        /*012e*/ 	.short	(.L_54 - .L_53)
	.align		4
.L_53:
        /*0130*/ 	.word	index@(floor_f32)
        /*0134*/ 	.word	0x00000000


	//----- nvinfo : EIATTR_REGCOUNT
	.align		4
.L_54:
        /*0138*/ 	.byte	0x04, 0x2f
        /*013a*/ 	.short	(.L_56 - .L_55)
	.align		4
.L_55:
        /*013c*/ 	.word	index@(ceil_f32)
        /*0140*/ 	.word	0x0000000c


	//----- nvinfo : EIATTR_FRAME_SIZE
	.align		4
.L_56:
        /*0144*/ 	.byte	0x04, 0x11
        /*0146*/ 	.short	(.L_58 - .L_57)
	.align		4
.L_57:
        /*0148*/ 	.word	index@(ceil_f32)
        /*014c*/ 	.word	0x00000000


	//----- nvinfo : EIATTR_REGCOUNT
	.align		4
.L_58:
        /*0150*/ 	.byte	0x04, 0x2f
        /*0152*/ 	.short	(.L_60 - .L_59)
	.align		4
.L_59:
        /*0154*/ 	.word	index@(round_f32)
        /*0158*/ 	.word	0x0000000c


	//----- nvinfo : EIATTR_FRAME_SIZE
	.align		4
.L_60:
        /*015c*/ 	.byte	0x04, 0x11
        /*015e*/ 	.short	(.L_62 - .L_61)
	.align		4
.L_61:
        /*0160*/ 	.word	index@(round_f32)
        /*0164*/ 	.word	0x00000000


	//----- nvinfo : EIATTR_REGCOUNT
	.align		4
.L_62:
        /*0168*/ 	.byte	0x04, 0x2f
        /*016a*/ 	.short	(.L_64 - .L_63)
	.align		4
.L_63:
        /*016c*/ 	.word	index@(neg_f64)
        /*0170*/ 	.word	0x0000000c


	//----- nvinfo : EIATTR_FRAME_SIZE
	.align		4
.L_64:
        /*0174*/ 	.byte	0x04, 0x11
        /*0176*/ 	.short	(.L_66 - .L_65)
	.align		4
.L_65:
        /*0178*/ 	.word	index@(neg_f64)
        /*017c*/ 	.word	0x00000000


	//----- nvinfo : EIATTR_REGCOUNT
	.align		4
.L_66:
        /*0180*/ 	.byte	0x04, 0x2f
        /*0182*/ 	.short	(.L_68 - .L_67)
	.align		4
.L_67:
        /*0184*/ 	.word	index@(abs_f64)
        /*0188*/ 	.word	0x0000000c


	//----- nvinfo : EIATTR_FRAME_SIZE
	.align		4
.L_68:
        /*018c*/ 	.byte	0x04, 0x11
        /*018e*/ 	.short	(.L_70 - .L_69)
	.align		4
.L_69:
        /*0190*/ 	.word	index@(abs_f64)
        /*0194*/ 	.word	0x00000000


	//----- nvinfo : EIATTR_REGCOUNT
	.align		4
.L_70:
        /*0198*/ 	.byte	0x04, 0x2f
        /*019a*/ 	.short	(.L_72 - .L_71)
	.align		4
.L_71:
        /*019c*/ 	.word	index@(sqrt_f64)
        /*01a0*/ 	.word	0x00000012


	//----- nvinfo : EIATTR_FRAME_SIZE
	.align		4
.L_72:
        /*01a4*/ 	.byte	0x04, 0x11
        /*01a6*/ 	.short	(.L_74 - .L_73)
	.align		4
.L_73:
        /*01a8*/ 	.word	index@($__internal_3_$__cuda_sm20_dsqrt_rn_f64_mediumpath_v1)
        /*01ac*/ 	.word	0x00000000


	//----- nvinfo : EIATTR_FRAME_SIZE
	.align		4
.L_74:
        /*01b0*/ 	.byte	0x04, 0x11
        /*01b2*/ 	.short	(.L_76 - .L_75)
	.align		4
.L_75:
        /*01b4*/ 	.word	index@(sqrt_f64)
        /*01b8*/ 	.word	0x00000000


	//----- nvinfo : EIATTR_REGCOUNT
	.align		4
.L_76:
        /*01bc*/ 	.byte	0x04, 0x2f
        /*01be*/ 	.short	(.L_78 - .L_77)
	.align		4
.L_77:
        /*01c0*/ 	.word	index@(exp_f64)
        /*01c4*/ 	.word	0x0000000e


	//----- nvinfo : EIATTR_FRAME_SIZE
	.align		4
.L_78:
        /*01c8*/ 	.byte	0x04, 0x11
        /*01ca*/ 	.short	(.L_80 - .L_79)
	.align		4
.L_79:
        /*01cc*/ 	.word	index@(exp_f64)
        /*01d0*/ 	.word	0x00000000


	//----- nvinfo : EIATTR_REGCOUNT
	.align		4
.L_80:
        /*01d4*/ 	.byte	0x04, 0x2f
        /*01d6*/ 	.short	(.L_82 - .L_81)
	.align		4
.L_81:
        /*01d8*/ 	.word	index@(log_f64)
        /*01dc*/ 	.word	0x00000014


	//----- nvinfo : EIATTR_FRAME_SIZE
	.align		4
.L_82:
        /*01e0*/ 	.byte	0x04, 0x11
        /*01e2*/ 	.short	(.L_84 - .L_83)
	.align		4
.L_83:
        /*01e4*/ 	.word	index@(log_f64)
        /*01e8*/ 	.word	0x00000000


	//----- nvinfo : EIATTR_REGCOUNT
	.align		4
.L_84:
        /*01ec*/ 	.byte	0x04, 0x2f
        /*01ee*/ 	.short	(.L_86 - .L_85)
	.align		4
.L_85:
        /*01f0*/ 	.word	index@(sin_f64)
        /*01f4*/ 	.word	0x0000001c


	//----- nvinfo : EIATTR_FRAME_SIZE
	.align		4
.L_86:
        /*01f8*/ 	.byte	0x04, 0x11
        /*01fa*/ 	.short	(.L_88 - .L_87)
	.align		4
.L_87:
        /*01fc*/ 	.word	index@($sin_f64$__internal_trig_reduction_slowpathd)
        /*0200*/ 	.word	0x00000028


	//----- nvinfo : EIATTR_FRAME_SIZE
	.align		4
.L_88:
        /*0204*/ 	.byte	0x04, 0x11
        /*0206*/ 	.short	(.L_90 - .L_89)
	.align		4
.L_89:
        /*0208*/ 	.word	index@(sin_f64)
        /*020c*/ 	.word	0x00000028


	//----- nvinfo : EIATTR_REGCOUNT
	.align		4
.L_90:
        /*0210*/ 	.byte	0x04, 0x2f
        /*0212*/ 	.short	(.L_92 - .L_91)
	.align		4
.L_91:
        /*0214*/ 	.word	index@(cos_f64)
        /*0218*/ 	.word	0x0000001c


	//----- nvinfo : EIATTR_FRAME_SIZE
	.align		4
.L_92:
        /*021c*/ 	.byte	0x04, 0x11
        /*021e*/ 	.short	(.L_94 - .L_93)
	.align		4
.L_93:
        /*0220*/ 	.word	index@($cos_f64$__internal_trig_reduction_slowpathd)
        /*0224*/ 	.word	0x00000028


	//----- nvinfo : EIATTR_FRAME_SIZE
	.align		4
.L_94:
        /*0228*/ 	.byte	0x04, 0x11
        /*022a*/ 	.short	(.L_96 - .L_95)
	.align		4
.L_95:
        /*022c*/ 	.word	index@(cos_f64)
        /*0230*/ 	.word	0x00000028


	//----- nvinfo : EIATTR_REGCOUNT
	.align		4
.L_96:
        /*0234*/ 	.byte	0x04, 0x2f
        /*0236*/ 	.short	(.L_98 - .L_97)
	.align		4
.L_97:
        /*0238*/ 	.word	index@(tan_f64)
        /*023c*/ 	.word	0x0000001c


	//----- nvinfo : EIATTR_FRAME_SIZE
	.align		4
.L_98:
        /*0240*/ 	.byte	0x04, 0x11
        /*0242*/ 	.short	(.L_100 - .L_99)
	.align		4
.L_99:
        /*0244*/ 	.word	index@($tan_f64$__internal_trig_reduction_slowpathd)
        /*0248*/ 	.word	0x00000028


	//----- nvinfo : EIATTR_FRAME_SIZE
	.align		4
.L_100:
        /*024c*/ 	.byte	0x04, 0x11
        /*024e*/ 	.short	(.L_102 - .L_101)
	.align		4
.L_101:
        /*0250*/ 	.word	index@(tan_f64)
        /*0254*/ 	.word	0x00000028


	//----- nvinfo : EIATTR_REGCOUNT
	.align		4
.L_102:
        /*0258*/ 	.byte	0x04, 0x2f
        /*025a*/ 	.short	(.L_104 - .L_103)
	.align		4
.L_103:
        /*025c*/ 	.word	index@(tanh_f64)
        /*0260*/ 	.word	0x00000010


	//----- nvinfo : EIATTR_FRAME_SIZE
	.align		4
.L_104:
        /*0264*/ 	.byte	0x04, 0x11
        /*0266*/ 	.short	(.L_106 - .L_105)
	.align		4
.L_105:
        /*0268*/ 	.word	index@(tanh_f64)
        /*026c*/ 	.word	0x00000000


	//----- nvinfo : EIATTR_REGCOUNT
	.align		4
.L_106:
        /*0270*/ 	.byte	0x04, 0x2f
        /*0272*/ 	.short	(.L_108 - .L_107)
	.align		4
.L_107:
        /*0274*/ 	.word	index@(recip_f64)
        /*0278*/ 	.word	0x0000000e


	//----- nvinfo : EIATTR_FRAME_SIZE
	.align		4
.L_108:
        /*027c*/ 	.byte	0x04, 0x11
        /*027e*/ 	.short	(.L_110 - .L_109)
	.align		4
.L_109:
        /*0280*/ 	.word	index@($__internal_2_$__cuda_sm20_dblrcp_rn_slowpath_v3)
        /*0284*/ 	.word	0x00000000


	//----- nvinfo : EIATTR_FRAME_SIZE
	.align		4
.L_110:
        /*0288*/ 	.byte	0x04, 0x11
        /*028a*/ 	.short	(.L_112 - .L_111)
	.align		4
.L_111:
        /*028c*/ 	.word	index@(recip_f64)
        /*0290*/ 	.word	0x00000000


	//----- nvinfo : EIATTR_REGCOUNT
	.align		4
.L_112:
        /*0294*/ 	.byte	0x04, 0x2f
        /*0296*/ 	.short	(.L_114 - .L_113)
	.align		4
.L_113:
        /*0298*/ 	.word	index@(square_f64)
        /*029c*/ 	.word	0x0000000c


	//----- nvinfo : EIATTR_FRAME_SIZE
	.align		4
.L_114:
        /*02a0*/ 	.byte	0x04, 0x11
        /*02a2*/ 	.short	(.L_116 - .L_115)
	.align		4
.L_115:
        /*02a4*/ 	.word	index@(square_f64)
        /*02a8*/ 	.word	0x00000000


	//----- nvinfo : EIATTR_REGCOUNT
	.align		4
.L_116:
        /*02ac*/ 	.byte	0x04, 0x2f
        /*02ae*/ 	.short	(.L_118 - .L_117)
	.align		4
.L_117:
        /*02b0*/ 	.word	index@(floor_f64)
        /*02b4*/ 	.word	0x0000000c


	//----- nvinfo : EIATTR_FRAME_SIZE
	.align		4
.L_118:
        /*02b8*/ 	.byte	0x04, 0x11
        /*02ba*/ 	.short	(.L_120 - .L_119)
	.align		4
.L_119:
        /*02bc*/ 	.word	index@(floor_f64)
        /*02c0*/ 	.word	0x00000000


	//----- nvinfo : EIATTR_REGCOUNT
	.align		4
.L_120:
        /*02c4*/ 	.byte	0x04, 0x2f
        /*02c6*/ 	.short	(.L_122 - .L_121)
	.align		4
.L_121:
        /*02c8*/ 	.word	index@(ceil_f64)
        /*02cc*/ 	.word	0x0000000c


	//----- nvinfo : EIATTR_FRAME_SIZE
	.align		4
.L_122:
        /*02d0*/ 	.byte	0x04, 0x11
        /*02d2*/ 	.short	(.L_124 - .L_123)
	.align		4
.L_123:
        /*02d4*/ 	.word	index@(ceil_f64)
        /*02d8*/ 	.word	0x00000000


	//----- nvinfo : EIATTR_REGCOUNT
	.align		4
.L_124:
        /*02dc*/ 	.byte	0x04, 0x2f
        /*02de*/ 	.short	(.L_126 - .L_125)
	.align		4
.L_125:
        /*02e0*/ 	.word	index@(round_f64)
        /*02e4*/ 	.word	0x0000000c


	//----- nvinfo : EIATTR_FRAME_SIZE
	.align		4
.L_126:
        /*02e8*/ 	.byte	0x04, 0x11
        /*02ea*/ 	.short	(.L_128 - .L_127)
	.align		4
.L_127:
        /*02ec*/ 	.word	index@(round_f64)
        /*02f0*/ 	.word	0x00000000


	//----- nvinfo : EIATTR_REGCOUNT
	.align		4
.L_128:
        /*02f4*/ 	.byte	0x04, 0x2f
        /*02f6*/ 	.short	(.L_130 - .L_129)
	.align		4
.L_129:
        /*02f8*/ 	.word	index@(neg_f16)
        /*02fc*/ 	.word	0x0000000a


	//----- nvinfo : EIATTR_FRAME_SIZE
	.align		4
.L_130:
        /*0300*/ 	.byte	0x04, 0x11
        /*0302*/ 	.short	(.L_132 - .L_131)
	.align		4
.L_131:
        /*0304*/ 	.word	index@(neg_f16)
        /*0308*/ 	.word	0x00000000


	//----- nvinfo : EIATTR_REGCOUNT
	.align		4
.L_132:
        /*030c*/ 	.byte	0x04, 0x2f
        /*030e*/ 	.short	(.L_134 - .L_133)
	.align		4
.L_133:
        /*0310*/ 	.word	index@(abs_f16)
        /*0314*/ 	.word	0x0000000a


	//----- nvinfo : EIATTR_FRAME_SIZE
	.align		4
.L_134:
        /*0318*/ 	.byte	0x04, 0x11
        /*031a*/ 	.short	(.L_136 - .L_135)
	.align		4
.L_135:
        /*031c*/ 	.word	index@(abs_f16)
        /*0320*/ 	.word	0x00000000


	//----- nvinfo : EIATTR_REGCOUNT
	.align		4
.L_136:
        /*0324*/ 	.byte	0x04, 0x2f
        /*0326*/ 	.short	(.L_138 - .L_137)
	.align		4
.L_137:
        /*0328*/ 	.word	index@(sqrt_f16)
        /*032c*/ 	.word	0x0000000a


	//----- nvinfo : EIATTR_FRAME_SIZE
	.align		4
.L_138:
        /*0330*/ 	.byte	0x04, 0x11
        /*0332*/ 	.short	(.L_140 - .L_139)
	.align		4
.L_139:
        /*0334*/ 	.word	index@(sqrt_f16)
        /*0338*/ 	.word	0x00000000


	//----- nvinfo : EIATTR_REGCOUNT
	.align		4
.L_140:
        /*033c*/ 	.byte	0x04, 0x2f
        /*033e*/ 	.short	(.L_142 - .L_141)
	.align		4
.L_141:
        /*0340*/ 	.word	index@(exp_f16)
        /*0344*/ 	.word	0x0000000b


	//----- nvinfo : EIATTR_FRAME_SIZE
	.align		4
.L_142:
        /*0348*/ 	.byte	0x04, 0x11
        /*034a*/ 	.short	(.L_144 - .L_143)
	.align		4
.L_143:
        /*034c*/ 	.word	index@(exp_f16)
        /*0350*/ 	.word	0x00000000


	//----- nvinfo : EIATTR_REGCOUNT
	.align		4
.L_144:
        /*0354*/ 	.byte	0x04, 0x2f
        /*0356*/ 	.short	(.L_146 - .L_145)
	.align		4
.L_145:
        /*0358*/ 	.word	index@(log_f16)
        /*035c*/ 	.word	0x0000000b


	//----- nvinfo : EIATTR_FRAME_SIZE
	.align		4
.L_146:
        /*0360*/ 	.byte	0x04, 0x11
        /*0362*/ 	.short	(.L_148 - .L_147)
	.align		4
.L_147:
        /*0364*/ 	.word	index@(log_f16)
        /*0368*/ 	.word	0x00000000


	//----- nvinfo : EIATTR_REGCOUNT
	.align		4
.L_148:
        /*036c*/ 	.byte	0x04, 0x2f
        /*036e*/ 	.short	(.L_150 - .L_149)
	.align		4
.L_149:
        /*0370*/ 	.word	index@(sin_f16)
        /*0374*/ 	.word	0x0000000d


	//----- nvinfo : EIATTR_FRAME_SIZE
	.align		4
.L_150:
        /*0378*/ 	.byte	0x04, 0x11
        /*037a*/ 	.short	(.L_152 - .L_151)
	.align		4
.L_151:
        /*037c*/ 	.word	index@(sin_f16)
        /*0380*/ 	.word	0x00000000


	//----- nvinfo : EIATTR_REGCOUNT
	.align		4
.L_152:
        /*0384*/ 	.byte	0x04, 0x2f
        /*0386*/ 	.short	(.L_154 - .L_153)
	.align		4
.L_153:
        /*0388*/ 	.word	index@(cos_f16)
        /*038c*/ 	.word	0x0000000d


	//----- nvinfo : EIATTR_FRAME_SIZE
	.align		4
.L_154:
        /*0390*/ 	.byte	0x04, 0x11
        /*0392*/ 	.short	(.L_156 - .L_155)
	.align		4
.L_155:
        /*0394*/ 	.word	index@(cos_f16)
        /*0398*/ 	.word	0x00000000


	//----- nvinfo : EIATTR_REGCOUNT
	.align		4
.L_156:
        /*039c*/ 	.byte	0x04, 0x2f
        /*039e*/ 	.short	(.L_158 - .L_157)
	.align		4
.L_157:
        /*03a0*/ 	.word	index@(tan_f16)
        /*03a4*/ 	.word	0x00000012


	//----- nvinfo : EIATTR_FRAME_SIZE
	.align		4
.L_158:
        /*03a8*/ 	.byte	0x04, 0x11
        /*03aa*/ 	.short	(.L_160 - .L_159)
	.align		4
.L_159:
        /*03ac*/ 	.word	index@(tan_f16)
        /*03b0*/ 	.word	0x00000000


	//----- nvinfo : EIATTR_REGCOUNT
	.align		4
.L_160:
        /*03b4*/ 	.byte	0x04, 0x2f
        /*03b6*/ 	.short	(.L_162 - .L_161)
	.align		4
.L_161:
        /*03b8*/ 	.word	index@(tanh_f16)
        /*03bc*/ 	.word	0x0000000e


	//----- nvinfo : EIATTR_FRAME_SIZE
	.align		4
.L_162:
        /*03c0*/ 	.byte	0x04, 0x11
        /*03c2*/ 	.short	(.L_164 - .L_163)
	.align		4
.L_163:
        /*03c4*/ 	.word	index@(tanh_f16)
        /*03c8*/ 	.word	0x00000000


	//----- nvinfo : EIATTR_REGCOUNT
	.align		4
.L_164:
        /*03cc*/ 	.byte	0x04, 0x2f
        /*03ce*/ 	.short	(.L_166 - .L_165)
	.align		4
.L_165:
        /*03d0*/ 	.word	index@(recip_f16)
        /*03d4*/ 	.word	0x0000000a


	//----- nvinfo : EIATTR_FRAME_SIZE
	.align		4
.L_166:
        /*03d8*/ 	.byte	0x04, 0x11
        /*03da*/ 	.short	(.L_168 - .L_167)
	.align		4
.L_167:
        /*03dc*/ 	.word	index@(recip_f16)
        /*03e0*/ 	.word	0x00000000


	//----- nvinfo : EIATTR_REGCOUNT
	.align		4
.L_168:
        /*03e4*/ 	.byte	0x04, 0x2f
        /*03e6*/ 	.short	(.L_170 - .L_169)
	.align		4
.L_169:
        /*03e8*/ 	.word	index@(square_f16)
        /*03ec*/ 	.word	0x0000000a


	//----- nvinfo : EIATTR_FRAME_SIZE
	.align		4
.L_170:
        /*03f0*/ 	.byte	0x04, 0x11
        /*03f2*/ 	.short	(.L_172 - .L_171)
	.align		4
.L_171:
        /*03f4*/ 	.word	index@(square_f16)
        /*03f8*/ 	.word	0x00000000


	//----- nvinfo : EIATTR_REGCOUNT
	.align		4
.L_172:
        /*03fc*/ 	.byte	0x04, 0x2f
        /*03fe*/ 	.short	(.L_174 - .L_173)
	.align		4
.L_173:
        /*0400*/ 	.word	index@(floor_f16)
        /*0404*/ 	.word	0x0000000c


	//----- nvinfo : EIATTR_FRAME_SIZE
	.align		4
.L_174:
        /*0408*/ 	.byte	0x04, 0x11
        /*040a*/ 	.short	(.L_176 - .L_175)
	.align		4
.L_175:
        /*040c*/ 	.word	index@(floor_f16)
        /*0410*/ 	.word	0x00000000


	//----- nvinfo : EIATTR_REGCOUNT
	.align		4
.L_176:
        /*0414*/ 	.byte	0x04, 0x2f
        /*0416*/ 	.short	(.L_178 - .L_177)
	.align		4
.L_177:
        /*0418*/ 	.word	index@(ceil_f16)
        /*041c*/ 	.word	0x0000000c


	//----- nvinfo : EIATTR_FRAME_SIZE
	.align		4
.L_178:
        /*0420*/ 	.byte	0x04, 0x11
        /*0422*/ 	.short	(.L_180 - .L_179)
	.align		4
.L_179:
        /*0424*/ 	.word	index@(ceil_f16)
        /*0428*/ 	.word	0x00000000


	//----- nvinfo : EIATTR_REGCOUNT
	.align		4
.L_180:
        /*042c*/ 	.byte	0x04, 0x2f
        /*042e*/ 	.short	(.L_182 - .L_181)
	.align		4
.L_181:
        /*0430*/ 	.word	index@(round_f16)
        /*0434*/ 	.word	0x0000000c


	//----- nvinfo : EIATTR_FRAME_SIZE
	.align		4
.L_182:
        /*0438*/ 	.byte	0x04, 0x11
        /*043a*/ 	.short	(.L_184 - .L_183)
	.align		4
.L_183:
        /*043c*/ 	.word	index@(round_f16)
        /*0440*/ 	.word	0x00000000


	//----- nvinfo : EIATTR_REGCOUNT
	.align		4
.L_184:
        /*0444*/ 	.byte	0x04, 0x2f
        /*0446*/ 	.short	(.L_186 - .L_185)
	.align		4
.L_185:
        /*0448*/ 	.word	index@(neg_bf16)
        /*044c*/ 	.word	0x0000000a


	//----- nvinfo : EIATTR_FRAME_SIZE
	.align		4
.L_186:
        /*0450*/ 	.byte	0x04, 0x11
        /*0452*/ 	.short	(.L_188 - .L_187)
	.align		4
.L_187:
        /*0454*/ 	.word	index@(neg_bf16)
        /*0458*/ 	.word	0x00000000


	//----- nvinfo : EIATTR_REGCOUNT
	.align		4
.L_188:
        /*045c*/ 	.byte	0x04, 0x2f
        /*045e*/ 	.short	(.L_190 - .L_189)
	.align		4
.L_189:
        /*0460*/ 	.word	index@(abs_bf16)
        /*0464*/ 	.word	0x0000000a


	//----- nvinfo : EIATTR_FRAME_SIZE
	.align		4
.L_190:
        /*0468*/ 	.byte	0x04, 0x11
        /*046a*/ 	.short	(.L_192 - .L_191)
	.align		4
.L_191:
        /*046c*/ 	.word	index@(abs_bf16)
        /*0470*/ 	.word	0x00000000


	//----- nvinfo : EIATTR_REGCOUNT
	.align		4
.L_192:
        /*0474*/ 	.byte	0x04, 0x2f
        /*0476*/ 	.short	(.L_194 - .L_193)
	.align		4
.L_193:
        /*0478*/ 	.word	index@(sqrt_bf16)
        /*047c*/ 	.word	0x0000000c


	//----- nvinfo : EIATTR_FRAME_SIZE
	.align		4
.L_194:
        /*0480*/ 	.byte	0x04, 0x11
        /*0482*/ 	.short	(.L_196 - .L_195)
	.align		4
.L_195:
        /*0484*/ 	.word	index@($__internal_1_$__cuda_sm20_sqrt_rn_f32_slowpath)
        /*0488*/ 	.word	0x00000000


	//----- nvinfo : EIATTR_FRAME_SIZE
	.align		4
.L_196:
        /*048c*/ 	.byte	0x04, 0x11
        /*048e*/ 	.short	(.L_198 - .L_197)
	.align		4
.L_197:
        /*0490*/ 	.word	index@(sqrt_bf16)
        /*0494*/ 	.word	0x00000000


	//----- nvinfo : EIATTR_REGCOUNT
	.align		4
.L_198:
        /*0498*/ 	.byte	0x04, 0x2f
        /*049a*/ 	.short	(.L_200 - .L_199)
	.align		4
.L_199:
        /*049c*/ 	.word	index@(exp_bf16)
        /*04a0*/ 	.word	0x0000000c


	//----- nvinfo : EIATTR_FRAME_SIZE
	.align		4
.L_200:
        /*04a4*/ 	.byte	0x04, 0x11
        /*04a6*/ 	.short	(.L_202 - .L_201)
	.align		4
.L_201:
        /*04a8*/ 	.word	index@(exp_bf16)
        /*04ac*/ 	.word	0x00000000


	//----- nvinfo : EIATTR_REGCOUNT
	.align		4
.L_202:
        /*04b0*/ 	.byte	0x04, 0x2f
        /*04b2*/ 	.short	(.L_204 - .L_203)
	.align		4
.L_203:
        /*04b4*/ 	.word	index@(log_bf16)
        /*04b8*/ 	.word	0x0000000c


	//----- nvinfo : EIATTR_FRAME_SIZE
	.align		4
.L_204:
        /*04bc*/ 	.byte	0x04, 0x11
        /*04be*/ 	.short	(.L_206 - .L_205)
	.align		4
.L_205:
        /*04c0*/ 	.word	index@(log_bf16)
        /*04c4*/ 	.word	0x00000000


	//----- nvinfo : EIATTR_REGCOUNT
	.align		4
.L_206:
        /*04c8*/ 	.byte	0x04, 0x2f
        /*04ca*/ 	.short	(.L_208 - .L_207)
	.align		4
.L_207:
        /*04cc*/ 	.word	index@(sin_bf16)
        /*04d0*/ 	.word	0x00000012


	//----- nvinfo : EIATTR_FRAME_SIZE
	.align		4
.L_208:
        /*04d4*/ 	.byte	0x04, 0x11
        /*04d6*/ 	.short	(.L_210 - .L_209)
	.align		4
.L_209:
        /*04d8*/ 	.word	index@(sin_bf16)
        /*04dc*/ 	.word	0x00000000


	//----- nvinfo : EIATTR_REGCOUNT
	.align		4
.L_210:
        /*04e0*/ 	.byte	0x04, 0x2f
        /*04e2*/ 	.short	(.L_212 - .L_211)
	.align		4
.L_211:
        /*04e4*/ 	.word	index@(cos_bf16)
        /*04e8*/ 	.word	0x00000012


	//----- nvinfo : EIATTR_FRAME_SIZE
	.align		4
.L_212:
        /*04ec*/ 	.byte	0x04, 0x11
        /*04ee*/ 	.short	(.L_214 - .L_213)
	.align		4
.L_213:
        /*04f0*/ 	.word	index@(cos_bf16)
        /*04f4*/ 	.word	0x00000000


	//----- nvinfo : EIATTR_REGCOUNT
	.align		4
.L_214:
        /*04f8*/ 	.byte	0x04, 0x2f
        /*04fa*/ 	.short	(.L_216 - .L_215)
	.align		4
.L_215:
        /*04fc*/ 	.word	index@(tan_bf16)
        /*0500*/ 	.word	0x00000012


	//----- nvinfo : EIATTR_FRAME_SIZE
	.align		4
.L_216:
        /*0504*/ 	.byte	0x04, 0x11
        /*0506*/ 	.short	(.L_218 - .L_217)
	.align		4
.L_217:
        /*0508*/ 	.word	index@(tan_bf16)
        /*050c*/ 	.word	0x00000000


	//----- nvinfo : EIATTR_REGCOUNT
	.align		4
.L_218:
        /*0510*/ 	.byte	0x04, 0x2f
        /*0512*/ 	.short	(.L_220 - .L_219)
	.align		4
.L_219:
        /*0514*/ 	.word	index@(tanh_bf16)
        /*0518*/ 	.word	0x0000000e


	//----- nvinfo : EIATTR_FRAME_SIZE
	.align		4
.L_220:
        /*051c*/ 	.byte	0x04, 0x11
        /*051e*/ 	.short	(.L_222 - .L_221)
	.align		4
.L_221:
        /*0520*/ 	.word	index@(tanh_bf16)
        /*0524*/ 	.word	0x00000000


	//----- nvinfo : EIATTR_REGCOUNT
	.align		4
.L_222:
        /*0528*/ 	.byte	0x04, 0x2f
        /*052a*/ 	.short	(.L_224 - .L_223)
	.align		4
.L_223:
        /*052c*/ 	.word	index@(recip_bf16)
        /*0530*/ 	.word	0x0000000e


	//----- nvinfo : EIATTR_FRAME_SIZE
	.align		4
.L_224:
        /*0534*/ 	.byte	0x04, 0x11
        /*0536*/ 	.short	(.L_226 - .L_225)
	.align		4
.L_225:
        /*0538*/ 	.word	index@($__internal_0_$__cuda_sm20_rcp_rn_f32_slowpath)
        /*053c*/ 	.word	0x00000000


	//----- nvinfo : EIATTR_FRAME_SIZE
	.align		4
.L_226:
        /*0540*/ 	.byte	0x04, 0x11
        /*0542*/ 	.short	(.L_228 - .L_227)
	.align		4
.L_227:
        /*0544*/ 	.word	index@(recip_bf16)
        /*0548*/ 	.word	0x00000000


	//----- nvinfo : EIATTR_REGCOUNT
	.align		4
.L_228:
        /*054c*/ 	.byte	0x04, 0x2f
        /*054e*/ 	.short	(.L_230 - .L_229)
	.align		4
.L_229:
        /*0550*/ 	.word	index@(square_bf16)
        /*0554*/ 	.word	0x0000000a


	//----- nvinfo : EIATTR_FRAME_SIZE
	.align		4
.L_230:
        /*0558*/ 	.byte	0x04, 0x11
        /*055a*/ 	.short	(.L_232 - .L_231)
	.align		4
.L_231:
        /*055c*/ 	.word	index@(square_bf16)
        /*0560*/ 	.word	0x00000000


	//----- nvinfo : EIATTR_REGCOUNT
	.align		4
.L_232:
        /*0564*/ 	.byte	0x04, 0x2f
        /*0566*/ 	.short	(.L_234 - .L_233)
	.align		4
.L_233:
        /*0568*/ 	.word	index@(floor_bf16)
        /*056c*/ 	.word	0x0000000a


	//----- nvinfo : EIATTR_FRAME_SIZE
	.align		4
.L_234:
        /*0570*/ 	.byte	0x04, 0x11
        /*0572*/ 	.short	(.L_236 - .L_235)
	.align		4
.L_235:
        /*0574*/ 	.word	index@(floor_bf16)
        /*0578*/ 	.word	0x00000000


	//----- nvinfo : EIATTR_REGCOUNT
	.align		4
.L_236:
        /*057c*/ 	.byte	0x04, 0x2f
        /*057e*/ 	.short	(.L_238 - .L_237)
	.align		4
.L_237:
        /*0580*/ 	.word	index@(ceil_bf16)
        /*0584*/ 	.word	0x0000000a


	//----- nvinfo : EIATTR_FRAME_SIZE
	.align		4
.L_238:
        /*0588*/ 	.byte	0x04, 0x11
        /*058a*/ 	.short	(.L_240 - .L_239)
	.align		4
.L_239:
        /*058c*/ 	.word	index@(ceil_bf16)
        /*0590*/ 	.word	0x00000000


	//----- nvinfo : EIATTR_REGCOUNT
	.align		4
.L_240:
        /*0594*/ 	.byte	0x04, 0x2f
        /*0596*/ 	.short	(.L_242 - .L_241)
	.align		4
.L_241:
        /*0598*/ 	.word	index@(round_bf16)
        /*059c*/ 	.word	0x0000000c


	//----- nvinfo : EIATTR_FRAME_SIZE
	.align		4
.L_242:
        /*05a0*/ 	.byte	0x04, 0x11
        /*05a2*/ 	.short	(.L_244 - .L_243)
	.align		4
.L_243:
        /*05a4*/ 	.word	index@(round_bf16)
        /*05a8*/ 	.word	0x00000000


	//----- nvinfo : EIATTR_REGCOUNT
	.align		4
.L_244:
        /*05ac*/ 	.byte	0x04, 0x2f
        /*05ae*/ 	.short	(.L_246 - .L_245)
	.align		4
.L_245:
        /*05b0*/ 	.word	index@(neg_i32)
        /*05b4*/ 	.word	0x0000000a


	//----- nvinfo : EIATTR_FRAME_SIZE
	.align		4
.L_246:
        /*05b8*/ 	.byte	0x04, 0x11
        /*05ba*/ 	.short	(.L_248 - .L_247)
	.align		4
.L_247:
        /*05bc*/ 	.word	index@(neg_i32)
        /*05c0*/ 	.word	0x00000000


	//----- nvinfo : EIATTR_REGCOUNT
	.align		4
.L_248:
        /*05c4*/ 	.byte	0x04, 0x2f
        /*05c6*/ 	.short	(.L_250 - .L_249)
	.align		4
.L_249:
        /*05c8*/ 	.word	index@(abs_i32)
        /*05cc*/ 	.word	0x0000000a


	//----- nvinfo : EIATTR_FRAME_SIZE
	.align		4
.L_250:
        /*05d0*/ 	.byte	0x04, 0x11
        /*05d2*/ 	.short	(.L_252 - .L_251)
	.align		4
.L_251:
        /*05d4*/ 	.word	index@(abs_i32)
        /*05d8*/ 	.word	0x00000000


	//----- nvinfo : EIATTR_REGCOUNT
	.align		4
.L_252:
        /*05dc*/ 	.byte	0x04, 0x2f
        /*05de*/ 	.short	(.L_254 - .L_253)
	.align		4
.L_253:
        /*05e0*/ 	.word	index@(square_i32)
        /*05e4*/ 	.word	0x0000000a


	//----- nvinfo : EIATTR_FRAME_SIZE
	.align		4
.L_254:
        /*05e8*/ 	.byte	0x04, 0x11
        /*05ea*/ 	.short	(.L_256 - .L_255)
	.align		4
.L_255:
        /*05ec*/ 	.word	index@(square_i32)
        /*05f0*/ 	.word	0x00000000


	//----- nvinfo : EIATTR_REGCOUNT
	.align		4
.L_256:
        /*05f4*/ 	.byte	0x04, 0x2f
        /*05f6*/ 	.short	(.L_258 - .L_257)
	.align		4
.L_257:
        /*05f8*/ 	.word	index@(neg_i64)
        /*05fc*/ 	.word	0x0000000c


	//----- nvinfo : EIATTR_FRAME_SIZE
	.align		4
.L_258:
        /*0600*/ 	.byte	0x04, 0x11
        /*0602*/ 	.short	(.L_260 - .L_259)
	.align		4
.L_259:
        /*0604*/ 	.word	index@(neg_i64)
        /*0608*/ 	.word	0x00000000


	//----- nvinfo : EIATTR_REGCOUNT
	.align		4
.L_260:
        /*060c*/ 	.byte	0x04, 0x2f
        /*060e*/ 	.short	(.L_262 - .L_261)
	.align		4
.L_261:
        /*0610*/ 	.word	index@(abs_i64)
        /*0614*/ 	.word	0x0000000e


	//----- nvinfo : EIATTR_FRAME_SIZE
	.align		4
.L_262:
        /*0618*/ 	.byte	0x04, 0x11
        /*061a*/ 	.short	(.L_264 - .L_263)
	.align		4
.L_263:
        /*061c*/ 	.word	index@(abs_i64)
        /*0620*/ 	.word	0x00000000


	//----- nvinfo : EIATTR_REGCOUNT
	.align		4
.L_264:
        /*0624*/ 	.byte	0x04, 0x2f
        /*0626*/ 	.short	(.L_266 - .L_265)
	.align		4
.L_265:
        /*0628*/ 	.word	index@(square_i64)
        /*062c*/ 	.word	0x0000000e


	//----- nvinfo : EIATTR_FRAME_SIZE
	.align		4
.L_266:
        /*0630*/ 	.byte	0x04, 0x11
        /*0632*/ 	.short	(.L_268 - .L_267)
	.align		4
.L_267:
        /*0634*/ 	.word	index@(square_i64)
        /*0638*/ 	.word	0x00000000


	//----- nvinfo : EIATTR_MIN_STACK_SIZE
	.align		4
.L_268:
        /*063c*/ 	.byte	0x04, 0x12
        /*063e*/ 	.short	(.L_270 - .L_269)
	.align		4
.L_269:
        /*0640*/ 	.word	index@(square_i64)
        /*0644*/ 	.word	0x00000000


	//----- nvinfo : EIATTR_MIN_STACK_SIZE
	.align		4
.L_270:
        /*0648*/ 	.byte	0x04, 0x12
        /*064a*/ 	.short	(.L_272 - .L_271)
	.align		4
.L_271:
        /*064c*/ 	.word	index@(abs_i64)
        /*0650*/ 	.word	0x00000000


	//----- nvinfo : EIATTR_MIN_STACK_SIZE
	.align		4
.L_272:
        /*0654*/ 	.byte	0x04, 0x12
        /*0656*/ 	.short	(.L_274 - .L_273)
	.align		4
.L_273:
        /*0658*/ 	.word	index@(neg_i64)
        /*065c*/ 	.word	0x00000000


	//----- nvinfo : EIATTR_MIN_STACK_SIZE
	.align		4
.L_274:
        /*0660*/ 	.byte	0x04, 0x12
        /*0662*/ 	.short	(.L_276 - .L_275)
	.align		4
.L_275:
        /*0664*/ 	.word	index@(square_i32)
        /*0668*/ 	.word	0x00000000


	//----- nvinfo : EIATTR_MIN_STACK_SIZE
	.align		4
.L_276:
        /*066c*/ 	.byte	0x04, 0x12
        /*066e*/ 	.short	(.L_278 - .L_277)
	.align		4
.L_277:
        /*0670*/ 	.word	index@(abs_i32)
        /*0674*/ 	.word	0x00000000


	//----- nvinfo : EIATTR_MIN_STACK_SIZE
	.align		4
.L_278:
        /*0678*/ 	.byte	0x04, 0x12
        /*067a*/ 	.short	(.L_280 - .L_279)
	.align		4
.L_279:
        /*067c*/ 	.word	index@(neg_i32)
        /*0680*/ 	.word	0x00000000


	//----- nvinfo : EIATTR_MIN_STACK_SIZE
	.align		4
.L_280:
        /*0684*/ 	.byte	0x04, 0x12
        /*0686*/ 	.short	(.L_282 - .L_281)
	.align		4
.L_281:
        /*0688*/ 	.word	index@(round_bf16)
        /*068c*/ 	.word	0x00000000


	//----- nvinfo : EIATTR_MIN_STACK_SIZE
	.align		4
.L_282:
        /*0690*/ 	.byte	0x04, 0x12
        /*0692*/ 	.short	(.L_284 - .L_283)
	.align		4
.L_283:
        /*0694*/ 	.word	index@(ceil_bf16)
        /*0698*/ 	.word	0x00000000


	//----- nvinfo : EIATTR_MIN_STACK_SIZE
	.align		4
.L_284:
        /*069c*/ 	.byte	0x04, 0x12
        /*069e*/ 	.short	(.L_286 - .L_285)
	.align		4
.L_285:
        /*06a0*/ 	.word	index@(floor_bf16)
        /*06a4*/ 	.word	0x00000000


	//----- nvinfo : EIATTR_MIN_STACK_SIZE
	.align		4
.L_286:
        /*06a8*/ 	.byte	0x04, 0x12
        /*06aa*/ 	.short	(.L_288 - .L_287)
	.align		4
.L_287:
        /*06ac*/ 	.word	index@(square_bf16)
        /*06b0*/ 	.word	0x00000000


	//----- nvinfo : EIATTR_MIN_STACK_SIZE
	.align		4
.L_288:
        /*06b4*/ 	.byte	0x04, 0x12
        /*06b6*/ 	.short	(.L_290 - .L_289)
	.align		4
.L_289:
        /*06b8*/ 	.word	index@(recip_bf16)
        /*06bc*/ 	.word	0x00000000


	//----- nvinfo : EIATTR_MIN_STACK_SIZE
	.align		4
.L_290:
        /*06c0*/ 	.byte	0x04, 0x12
        /*06c2*/ 	.short	(.L_292 - .L_291)
	.align		4
.L_291:
        /*06c4*/ 	.word	index@(tanh_bf16)
        /*06c8*/ 	.word	0x00000000


	//----- nvinfo : EIATTR_MIN_STACK_SIZE
	.align		4
.L_292:
        /*06cc*/ 	.byte	0x04, 0x12
        /*06ce*/ 	.short	(.L_294 - .L_293)
	.align		4
.L_293:
        /*06d0*/ 	.word	index@(tan_bf16)
        /*06d4*/ 	.word	0x00000000


	//----- nvinfo : EIATTR_MIN_STACK_SIZE
	.align		4
.L_294:
        /*06d8*/ 	.byte	0x04, 0x12
        /*06da*/ 	.short	(.L_296 - .L_295)
	.align		4
.L_295:
        /*06dc*/ 	.word	index@(cos_bf16)
        /*06e0*/ 	.word	0x00000000


	//----- nvinfo : EIATTR_MIN_STACK_SIZE
	.align		4
.L_296:
        /*06e4*/ 	.byte	0x04, 0x12
        /*06e6*/ 	.short	(.L_298 - .L_297)
	.align		4
.L_297:
        /*06e8*/ 	.word	index@(sin_bf16)
        /*06ec*/ 	.word	0x00000000


	//----- nvinfo : EIATTR_MIN_STACK_SIZE
	.align		4
.L_298:
        /*06f0*/ 	.byte	0x04, 0x12
        /*06f2*/ 	.short	(.L_300 - .L_299)
	.align		4
.L_299:
        /*06f4*/ 	.word	index@(log_bf16)
        /*06f8*/ 	.word	0x00000000


	//----- nvinfo : EIATTR_MIN_STACK_SIZE
	.align		4
.L_300:
        /*06fc*/ 	.byte	0x04, 0x12
        /*06fe*/ 	.short	(.L_302 - .L_301)
	.align		4
.L_301:
        /*0700*/ 	.word	index@(exp_bf16)
        /*0704*/ 	.word	0x00000000


	//----- nvinfo : EIATTR_MIN_STACK_SIZE
	.align		4
.L_302:
        /*0708*/ 	.byte	0x04, 0x12
        /*070a*/ 	.short	(.L_304 - .L_303)
	.align		4
.L_303:
        /*070c*/ 	.word	index@(sqrt_bf16)
        /*0710*/ 	.word	0x00000000


	//----- nvinfo : EIATTR_MIN_STACK_SIZE
	.align		4
.L_304:
        /*0714*/ 	.byte	0x04, 0x12
        /*0716*/ 	.short	(.L_306 - .L_305)
	.align		4
.L_305:
        /*0718*/ 	.word	index@(abs_bf16)
        /*071c*/ 	.word	0x00000000


	//----- nvinfo : EIATTR_MIN_STACK_SIZE
	.align		4
.L_306:
        /*0720*/ 	.byte	0x04, 0x12
        /*0722*/ 	.short	(.L_308 - .L_307)
	.align		4
.L_307:
        /*0724*/ 	.word	index@(neg_bf16)
        /*0728*/ 	.word	0x00000000


	//----- nvinfo : EIATTR_MIN_STACK_SIZE
	.align		4
.L_308:
        /*072c*/ 	.byte	0x04, 0x12
        /*072e*/ 	.short	(.L_310 - .L_309)
	.align		4
.L_309:
        /*0730*/ 	.word	index@(round_f16)
        /*0734*/ 	.word	0x00000000


	//----- nvinfo : EIATTR_MIN_STACK_SIZE
	.align		4
.L_310:
        /*0738*/ 	.byte	0x04, 0x12
        /*073a*/ 	.short	(.L_312 - .L_311)
	.align		4
.L_311:
        /*073c*/ 	.word	index@(ceil_f16)
        /*0740*/ 	.word	0x00000000


	//----- nvinfo : EIATTR_MIN_STACK_SIZE
	.align		4
.L_312:
        /*0744*/ 	.byte	0x04, 0x12
        /*0746*/ 	.short	(.L_314 - .L_313)
	.align		4
.L_313:
        /*0748*/ 	.word	index@(floor_f16)
        /*074c*/ 	.word	0x00000000


	//----- nvinfo : EIATTR_MIN_STACK_SIZE
	.align		4
.L_314:
        /*0750*/ 	.byte	0x04, 0x12
        /*0752*/ 	.short	(.L_316 - .L_315)
	.align		4
.L_315:
        /*0754*/ 	.word	index@(square_f16)
        /*0758*/ 	.word	0x00000000


	//----- nvinfo : EIATTR_MIN_STACK_SIZE
	.align		4
.L_316:
        /*075c*/ 	.byte	0x04, 0x12
        /*075e*/ 	.short	(.L_318 - .L_317)
	.align		4
.L_317:
        /*0760*/ 	.word	index@(recip_f16)
        /*0764*/ 	.word	0x00000000


	//----- nvinfo : EIATTR_MIN_STACK_SIZE
	.align		4
.L_318:
        /*0768*/ 	.byte	0x04, 0x12
        /*076a*/ 	.short	(.L_320 - .L_319)
	.align		4
.L_319:
        /*076c*/ 	.word	index@(tanh_f16)
        /*0770*/ 	.word	0x00000000


	//----- nvinfo : EIATTR_MIN_STACK_SIZE
	.align		4
.L_320:
        /*0774*/ 	.byte	0x04, 0x12
        /*0776*/ 	.short	(.L_322 - .L_321)
	.align		4
.L_321:
        /*0778*/ 	.word	index@(tan_f16)
        /*077c*/ 	.word	0x00000000


	//----- nvinfo : EIATTR_MIN_STACK_SIZE
	.align		4
.L_322:
        /*0780*/ 	.byte	0x04, 0x12
        /*0782*/ 	.short	(.L_324 - .L_323)
	.align		4
.L_323:
        /*0784*/ 	.word	index@(cos_f16)
        /*0788*/ 	.word	0x00000000


	//----- nvinfo : EIATTR_MIN_STACK_SIZE
	.align		4
.L_324:
        /*078c*/ 	.byte	0x04, 0x12
        /*078e*/ 	.short	(.L_326 - .L_325)
	.align		4
.L_325:
        /*0790*/ 	.word	index@(sin_f16)
        /*0794*/ 	.word	0x00000000


	//----- nvinfo : EIATTR_MIN_STACK_SIZE
	.align		4
.L_326:
        /*0798*/ 	.byte	0x04, 0x12
        /*079a*/ 	.short	(.L_328 - .L_327)
	.align		4
.L_327:
        /*079c*/ 	.word	index@(log_f16)
        /*07a0*/ 	.word	0x00000000


	//----- nvinfo : EIATTR_MIN_STACK_SIZE
	.align		4
.L_328:
        /*07a4*/ 	.byte	0x04, 0x12
        /*07a6*/ 	.short	(.L_330 - .L_329)
	.align		4
.L_329:
        /*07a8*/ 	.word	index@(exp_f16)
        /*07ac*/ 	.word	0x00000000


	//----- nvinfo : EIATTR_MIN_STACK_SIZE
	.align		4
.L_330:
        /*07b0*/ 	.byte	0x04, 0x12
        /*07b2*/ 	.short	(.L_332 - .L_331)
	.align		4
.L_331:
        /*07b4*/ 	.word	index@(sqrt_f16)
        /*07b8*/ 	.word	0x00000000


	//----- nvinfo : EIATTR_MIN_STACK_SIZE
	.align		4
.L_332:
        /*07bc*/ 	.byte	0x04, 0x12
        /*07be*/ 	.short	(.L_334 - .L_333)
	.align		4
.L_333:
        /*07c0*/ 	.word	index@(abs_f16)
        /*07c4*/ 	.word	0x00000000


	//----- nvinfo : EIATTR_MIN_STACK_SIZE
	.align		4
.L_334:
        /*07c8*/ 	.byte	0x04, 0x12
        /*07ca*/ 	.short	(.L_336 - .L_335)
	.align		4
.L_335:
        /*07cc*/ 	.word	index@(neg_f16)
        /*07d0*/ 	.word	0x00000000


	//----- nvinfo : EIATTR_MIN_STACK_SIZE
	.align		4
.L_336:
        /*07d4*/ 	.byte	0x04, 0x12
        /*07d6*/ 	.short	(.L_338 - .L_337)
	.align		4
.L_337:
        /*07d8*/ 	.word	index@(round_f64)
        /*07dc*/ 	.word	0x00000000


	//----- nvinfo : EIATTR_MIN_STACK_SIZE
	.align		4
.L_338:
        /*07e0*/ 	.byte	0x04, 0x12
        /*07e2*/ 	.short	(.L_340 - .L_339)
	.align		4
.L_339:
        /*07e4*/ 	.word	index@(ceil_f64)
        /*07e8*/ 	.word	0x00000000


	//----- nvinfo : EIATTR_MIN_STACK_SIZE
	.align		4
.L_340:
        /*07ec*/ 	.byte	0x04, 0x12
        /*07ee*/ 	.short	(.L_342 - .L_341)
	.align		4
.L_341:
        /*07f0*/ 	.word	index@(floor_f64)
        /*07f4*/ 	.word	0x00000000


	//----- nvinfo : EIATTR_MIN_STACK_SIZE
	.align		4
.L_342:
        /*07f8*/ 	.byte	0x04, 0x12
        /*07fa*/ 	.short	(.L_344 - .L_343)
	.align		4
.L_343:
        /*07fc*/ 	.word	index@(square_f64)
        /*0800*/ 	.word	0x00000000


	//----- nvinfo : EIATTR_MIN_STACK_SIZE
	.align		4
.L_344:
        /*0804*/ 	.byte	0x04, 0x12
        /*0806*/ 	.short	(.L_346 - .L_345)
	.align		4
.L_345:
        /*0808*/ 	.word	index@(recip_f64)
        /*080c*/ 	.word	0x00000000


	//----- nvinfo : EIATTR_MIN_STACK_SIZE
	.align		4
.L_346:
        /*0810*/ 	.byte	0x04, 0x12
        /*0812*/ 	.short	(.L_348 - .L_347)
	.align		4
.L_347:
        /*0814*/ 	.word	index@(tanh_f64)
        /*0818*/ 	.word	0x00000000


	//----- nvinfo : EIATTR_MIN_STACK_SIZE
	.align		4
.L_348:
        /*081c*/ 	.byte	0x04, 0x12
        /*081e*/ 	.short	(.L_350 - .L_349)
	.align		4
.L_349:
        /*0820*/ 	.word	index@(tan_f64)
        /*0824*/ 	.word	0x00000028


	//----- nvinfo : EIATTR_MIN_STACK_SIZE
	.align		4
.L_350:
        /*0828*/ 	.byte	0x04, 0x12
        /*082a*/ 	.short	(.L_352 - .L_351)
	.align		4
.L_351:
        /*082c*/ 	.word	index@(cos_f64)
        /*0830*/ 	.word	0x00000028


	//----- nvinfo : EIATTR_MIN_STACK_SIZE
	.align		4
.L_352:
        /*0834*/ 	.byte	0x04, 0x12
        /*0836*/ 	.short	(.L_354 - .L_353)
	.align		4
.L_353:
        /*0838*/ 	.word	index@(sin_f64)
        /*083c*/ 	.word	0x00000028


	//----- nvinfo : EIATTR_MIN_STACK_SIZE
	.align		4
.L_354:
        /*0840*/ 	.byte	0x04, 0x12
        /*0842*/ 	.short	(.L_356 - .L_355)
	.align		4
.L_355:
        /*0844*/ 	.word	index@(log_f64)
        /*0848*/ 	.word	0x00000000


	//----- nvinfo : EIATTR_MIN_STACK_SIZE
	.align		4
.L_356:
        /*084c*/ 	.byte	0x04, 0x12
        /*084e*/ 	.short	(.L_358 - .L_357)
	.align		4
.L_357:
        /*0850*/ 	.word	index@(exp_f64)
        /*0854*/ 	.word	0x00000000


	//----- nvinfo : EIATTR_MIN_STACK_SIZE
	.align		4
.L_358:
        /*0858*/ 	.byte	0x04, 0x12
        /*085a*/ 	.short	(.L_360 - .L_359)
	.align		4
.L_359:
        /*085c*/ 	.word	index@(sqrt_f64)
        /*0860*/ 	.word	0x00000000


	//----- nvinfo : EIATTR_MIN_STACK_SIZE
	.align		4
.L_360:
        /*0864*/ 	.byte	0x04, 0x12
        /*0866*/ 	.short	(.L_362 - .L_361)
	.align		4
.L_361:
        /*0868*/ 	.word	index@(abs_f64)
        /*086c*/ 	.word	0x00000000


	//----- nvinfo : EIATTR_MIN_STACK_SIZE
	.align		4
.L_362:
        /*0870*/ 	.byte	0x04, 0x12
        /*0872*/ 	.short	(.L_364 - .L_363)
	.align		4
.L_363:
        /*0874*/ 	.word	index@(neg_f64)
        /*0878*/ 	.word	0x00000000


	//----- nvinfo : EIATTR_MIN_STACK_SIZE
	.align		4
.L_364:
        /*087c*/ 	.byte	0x04, 0x12
        /*087e*/ 	.short	(.L_366 - .L_365)
	.align		4
.L_365:
        /*0880*/ 	.word	index@(round_f32)
        /*0884*/ 	.word	0x00000000


	//----- nvinfo : EIATTR_MIN_STACK_SIZE
	.align		4
.L_366:
        /*0888*/ 	.byte	0x04, 0x12
        /*088a*/ 	.short	(.L_368 - .L_367)
	.align		4
.L_367:
        /*088c*/ 	.word	index@(ceil_f32)
        /*0890*/ 	.word	0x00000000


	//----- nvinfo : EIATTR_MIN_STACK_SIZE
	.align		4
.L_368:
        /*0894*/ 	.byte	0x04, 0x12
        /*0896*/ 	.short	(.L_370 - .L_369)
	.align		4
.L_369:
        /*0898*/ 	.word	index@(floor_f32)
        /*089c*/ 	.word	0x00000000


	//----- nvinfo : EIATTR_MIN_STACK_SIZE
	.align		4
.L_370:
        /*08a0*/ 	.byte	0x04, 0x12
        /*08a2*/ 	.short	(.L_372 - .L_371)
	.align		4
.L_371:
        /*08a4*/ 	.word	index@(square_f32)
        /*08a8*/ 	.word	0x00000000


	//----- nvinfo : EIATTR_MIN_STACK_SIZE
	.align		4
.L_372:
        /*08ac*/ 	.byte	0x04, 0x12
        /*08ae*/ 	.short	(.L_374 - .L_373)
	.align		4
.L_373:
        /*08b0*/ 	.word	index@(recip_f32)
        /*08b4*/ 	.word	0x00000000


	//----- nvinfo : EIATTR_MIN_STACK_SIZE
	.align		4
.L_374:
        /*08b8*/ 	.byte	0x04, 0x12
        /*08ba*/ 	.short	(.L_376 - .L_375)
	.align		4
.L_375:
        /*08bc*/ 	.word	index@(tanh_f32)
        /*08c0*/ 	.word	0x00000000


	//----- nvinfo : EIATTR_MIN_STACK_SIZE
	.align		4
.L_376:
        /*08c4*/ 	.byte	0x04, 0x12
        /*08c6*/ 	.short	(.L_378 - .L_377)
	.align		4
.L_377:
        /*08c8*/ 	.word	index@(tan_f32)
        /*08cc*/ 	.word	0x00000000


	//----- nvinfo : EIATTR_MIN_STACK_SIZE
	.align		4
.L_378:
        /*08d0*/ 	.byte	0x04, 0x12
        /*08d2*/ 	.short	(.L_380 - .L_379)
	.align		4
.L_379:
        /*08d4*/ 	.word	index@(cos_f32)
        /*08d8*/ 	.word	0x00000000


	//----- nvinfo : EIATTR_MIN_STACK_SIZE
	.align		4
.L_380:
        /*08dc*/ 	.byte	0x04, 0x12
        /*08de*/ 	.short	(.L_382 - .L_381)
	.align		4
.L_381:
        /*08e0*/ 	.word	index@(sin_f32)
        /*08e4*/ 	.word	0x00000000


	//----- nvinfo : EIATTR_MIN_STACK_SIZE
	.align		4
.L_382:
        /*08e8*/ 	.byte	0x04, 0x12
        /*08ea*/ 	.short	(.L_384 - .L_383)
	.align		4
.L_383:
        /*08ec*/ 	.word	index@(log_f32)
        /*08f0*/ 	.word	0x00000000


	//----- nvinfo : EIATTR_MIN_STACK_SIZE
	.align		4
.L_384:
        /*08f4*/ 	.byte	0x04, 0x12
        /*08f6*/ 	.short	(.L_386 - .L_385)
	.align		4
.L_385:
        /*08f8*/ 	.word	index@(exp_f32)
        /*08fc*/ 	.word	0x00000000


	//----- nvinfo : EIATTR_MIN_STACK_SIZE
	.align		4
.L_386:
        /*0900*/ 	.byte	0x04, 0x12
        /*0902*/ 	.short	(.L_388 - .L_387)
	.align		4
.L_387:
        /*0904*/ 	.word	index@(sqrt_f32)
        /*0908*/ 	.word	0x00000000


	//----- nvinfo : EIATTR_MIN_STACK_SIZE
	.align		4
.L_388:
        /*090c*/ 	.byte	0x04, 0x12
        /*090e*/ 	.short	(.L_390 - .L_389)
	.align		4
.L_389:
        /*0910*/ 	.word	index@(abs_f32)
        /*0914*/ 	.word	0x00000000


	//----- nvinfo : EIATTR_MIN_STACK_SIZE
	.align		4
.L_390:
        /*0918*/ 	.byte	0x04, 0x12
        /*091a*/ 	.short	(.L_392 - .L_391)
	.align		4
.L_391:
        /*091c*/ 	.word	index@(neg_f32)
        /*0920*/ 	.word	0x00000000
.L_392:


//--------------------- .nv.compat                --------------------------
	.section	.nv.compat,"",@"SHT_CUDA_COMPAT_INFO"
	.align	4
        /*0000*/ 	.byte	0x02, 0x09, 0x00, 0x00, 0x02, 0x02, 0x01, 0x00, 0x02, 0x05, 0x05, 0x00, 0x03, 0x07, 0x01, 0x01
        /*0010*/ 	.byte	0x02, 0x03, 0x00, 0x00, 0x02, 0x06, 0x01, 0x00, 0x04, 0x0b, 0x08, 0x00, 0x01, 0x00, 0x00, 0x00
        /*0020*/ 	.byte	0x00, 0x00, 0x00, 0x00


//--------------------- .nv.info.square_i64       --------------------------
	.section	.nv.info.square_i64,"",@"SHT_CUDA_INFO"
	.sectionflags	@""
	.align	4


	//----- nvinfo : EIATTR_CUDA_API_VERSION
	.align		4
        /*0000*/ 	.byte	0x04, 0x37
        /*0002*/ 	.short	(.L_394 - .L_393)
.L_393:
        /*0004*/ 	.word	0x00000082


	//----- nvinfo : EIATTR_KPARAM_INFO
	.align		4
.L_394:
        /*0008*/ 	.byte	0x04, 0x17
        /*000a*/ 	.short	(.L_396 - .L_395)
.L_395:
        /*000c*/ 	.word	0x00000000
        /*0010*/ 	.short	0x0002
        /*0012*/ 	.short	0x0010
        /*0014*/ 	.byte	0x00, 0xf0, 0x11, 0x00


	//----- nvinfo : EIATTR_KPARAM_INFO
	.align		4
.L_396:
        /*0018*/ 	.byte	0x04, 0x17
        /*001a*/ 	.short	(.L_398 - .L_397)
.L_397:
        /*001c*/ 	.word	0x00000000
        /*0020*/ 	.short	0x0001
        /*0022*/ 	.short	0x0008
        /*0024*/ 	.byte	0x00, 0xf5, 0x21, 0x00


	//----- nvinfo : EIATTR_KPARAM_INFO
	.align		4
.L_398:
        /*0028*/ 	.byte	0x04, 0x17
        /*002a*/ 	.short	(.L_400 - .L_399)
.L_399:
        /*002c*/ 	.word	0x00000000
        /*0030*/ 	.short	0x0000
        /*0032*/ 	.short	0x0000
        /*0034*/ 	.byte	0x00, 0xf5, 0x21, 0x00


	//----- nvinfo : EIATTR_SPARSE_MMA_MASK
	.align		4
.L_400:
        /*0038*/ 	.byte	0x03, 0x50
        /*003a*/ 	.short	0x0000


	//----- nvinfo : EIATTR_MAXREG_COUNT
	.align		4
        /*003c*/ 	.byte	0x03, 0x1b
        /*003e*/ 	.short	0x00ff


	//----- nvinfo : EIATTR_MERCURY_ISA_VERSION
	.align		4
        /*0040*/ 	.byte	0x03, 0x5f
        /*0042*/ 	.short	0x0101


	//----- nvinfo : EIATTR_VRC_CTA_INIT_COUNT
	.align		4
        /*0044*/ 	.byte	0x02, 0x4a
	.zero		1
	.zero		1


	//----- nvinfo : EIATTR_EXIT_INSTR_OFFSETS
	.align		4
        /*0048*/ 	.byte	0x04, 0x1c
        /*004a*/ 	.short	(.L_402 - .L_401)


	//   ....[0]....
.L_401:
        /*004c*/ 	.word	0x00000070


	//   ....[1]....
        /*0050*/ 	.word	0x00000130


	//----- nvinfo : EIATTR_CBANK_PARAM_SIZE
	.align		4
.L_402:
        /*0054*/ 	.byte	0x03, 0x19
        /*0056*/ 	.short	0x0014


	//----- nvinfo : EIATTR_PARAM_CBANK
	.align		4
        /*0058*/ 	.byte	0x04, 0x0a
        /*005a*/ 	.short	(.L_404 - .L_403)
	.align		4
.L_403:
        /*005c*/ 	.word	index@(.nv.constant0.square_i64)
        /*0060*/ 	.short	0x0380
        /*0062*/ 	.short	0x0014


	//----- nvinfo : EIATTR_SW_WAR
	.align		4
.L_404:
        /*0064*/ 	.byte	0x04, 0x36
        /*0066*/ 	.short	(.L_406 - .L_405)
.L_405:
        /*0068*/ 	.word	0x00000008
.L_406:


//--------------------- .nv.info.abs_i64          --------------------------
	.section	.nv.info.abs_i64,"",@"SHT_CUDA_INFO"
	.sectionflags	@""
	.align	4


	//----- nvinfo : EIATTR_CUDA_API_VERSION
	.align		4
        /*0000*/ 	.byte	0x04, 0x37
        /*0002*/ 	.short	(.L_408 - .L_407)
.L_407:
        /*0004*/ 	.word	0x00000082


	//----- nvinfo : EIATTR_KPARAM_INFO
	.align		4
.L_408:
        /*0008*/ 	.byte	0x04, 0x17
        /*000a*/ 	.short	(.L_410 - .L_409)
.L_409:
        /*000c*/ 	.word	0x00000000
        /*0010*/ 	.short	0x0002
        /*0012*/ 	.short	0x0010
        /*0014*/ 	.byte	0x00, 0xf0, 0x11, 0x00


	//----- nvinfo : EIATTR_KPARAM_INFO
	.align		4
.L_410:
        /*0018*/ 	.byte	0x04, 0x17
        /*001a*/ 	.short	(.L_412 - .L_411)
.L_411:
        /*001c*/ 	.word	0x00000000
        /*0020*/ 	.short	0x0001
        /*0022*/ 	.short	0x0008
        /*0024*/ 	.byte	0x00, 0xf5, 0x21, 0x00


	//----- nvinfo : EIATTR_KPARAM_INFO
	.align		4
.L_412:
        /*0028*/ 	.byte	0x04, 0x17
        /*002a*/ 	.short	(.L_414 - .L_413)
.L_413:
        /*002c*/ 	.word	0x00000000
        /*0030*/ 	.short	0x0000
        /*0032*/ 	.short	0x0000
        /*0034*/ 	.byte	0x00, 0xf5, 0x21, 0x00


	//----- nvinfo : EIATTR_SPARSE_MMA_MASK
	.align		4
.L_414:
        /*0038*/ 	.byte	0x03, 0x50
        /*003a*/ 	.short	0x0000


	//----- nvinfo : EIATTR_MAXREG_COUNT
	.align		4
        /*003c*/ 	.byte	0x03, 0x1b
        /*003e*/ 	.short	0x00ff


	//----- nvinfo : EIATTR_MERCURY_ISA_VERSION
	.align		4
        /*0040*/ 	.byte	0x03, 0x5f
        /*0042*/ 	.short	0x0101


	//----- nvinfo : EIATTR_VRC_CTA_INIT_COUNT
	.align		4
        /*0044*/ 	.byte	0x02, 0x4a
	.zero		1
	.zero		1


	//----- nvinfo : EIATTR_EXIT_INSTR_OFFSETS
	.align		4
        /*0048*/ 	.byte	0x04, 0x1c
        /*004a*/ 	.short	(.L_416 - .L_415)


	//   ....[0]....
.L_415:
        /*004c*/ 	.word	0x00000070


	//   ....[1]....
        /*0050*/ 	.word	0x00000140


	//----- nvinfo : EIATTR_CBANK_PARAM_SIZE
	.align		4
.L_416:
        /*0054*/ 	.byte	0x03, 0x19
        /*0056*/ 	.short	0x0014


	//----- nvinfo : EIATTR_PARAM_CBANK
	.align		4
        /*0058*/ 	.byte	0x04, 0x0a
        /*005a*/ 	.short	(.L_418 - .L_417)
	.align		4
.L_417:
        /*005c*/ 	.word	index@(.nv.constant0.abs_i64)
        /*0060*/ 	.short	0x0380
        /*0062*/ 	.short	0x0014


	//----- nvinfo : EIATTR_SW_WAR
	.align		4
.L_418:
        /*0064*/ 	.byte	0x04, 0x36
        /*0066*/ 	.short	(.L_420 - .L_419)
.L_419:
        /*0068*/ 	.word	0x00000008
.L_420:


//--------------------- .nv.info.neg_i64          --------------------------
	.section	.nv.info.neg_i64,"",@"SHT_CUDA_INFO"
	.sectionflags	@""
	.align	4


	//----- nvinfo : EIATTR_CUDA_API_VERSION
	.align		4
        /*0000*/ 	.byte	0x04, 0x37
        /*0002*/ 	.short	(.L_422 - .L_421)
.L_421:
        /*0004*/ 	.word	0x00000082


	//----- nvinfo : EIATTR_KPARAM_INFO
	.align		4
.L_422:
        /*0008*/ 	.byte	0x04, 0x17
        /*000a*/ 	.short	(.L_424 - .L_423)
.L_423:
        /*000c*/ 	.word	0x00000000
        /*0010*/ 	.short	0x0002
        /*0012*/ 	.short	0x0010
        /*0014*/ 	.byte	0x00, 0xf0, 0x11, 0x00


	//----- nvinfo : EIATTR_KPARAM_INFO
	.align		4
.L_424:
        /*0018*/ 	.byte	0x04, 0x17
        /*001a*/ 	.short	(.L_426 - .L_425)
.L_425:
        /*001c*/ 	.word	0x00000000
        /*0020*/ 	.short	0x0001
        /*0022*/ 	.short	0x0008
        /*0024*/ 	.byte	0x00, 0xf5, 0x21, 0x00


	//----- nvinfo : EIATTR_KPARAM_INFO
	.align		4
.L_426:
        /*0028*/ 	.byte	0x04, 0x17
        /*002a*/ 	.short	(.L_428 - .L_427)
.L_427:
        /*002c*/ 	.word	0x00000000
        /*0030*/ 	.short	0x0000
        /*0032*/ 	.short	0x0000
        /*0034*/ 	.byte	0x00, 0xf5, 0x21, 0x00


	//----- nvinfo : EIATTR_SPARSE_MMA_MASK
	.align		4
.L_428:
        /*0038*/ 	.byte	0x03, 0x50
        /*003a*/ 	.short	0x0000


	//----- nvinfo : EIATTR_MAXREG_COUNT
	.align		4
        /*003c*/ 	.byte	0x03, 0x1b
        /*003e*/ 	.short	0x00ff


	//----- nvinfo : EIATTR_MERCURY_ISA_VERSION
	.align		4
        /*0040*/ 	.byte	0x03, 0x5f
        /*0042*/ 	.short	0x0101


	//----- nvinfo : EIATTR_VRC_CTA_INIT_COUNT
	.align		4
        /*0044*/ 	.byte	0x02, 0x4a
	.zero		1
	.zero		1


	//----- nvinfo : EIATTR_EXIT_INSTR_OFFSETS
	.align		4
        /*0048*/ 	.byte	0x04, 0x1c
        /*004a*/ 	.short	(.L_430 - .L_429)


	//   ....[0]....
.L_429:
        /*004c*/ 	.word	0x00000070


	//   ....[1]....
        /*0050*/ 	.word	0x00000110


	//----- nvinfo : EIATTR_CBANK_PARAM_SIZE
	.align		4
.L_430:
        /*0054*/ 	.byte	0x03, 0x19
        /*0056*/ 	.short	0x0014


	//----- nvinfo : EIATTR_PARAM_CBANK
	.align		4
        /*0058*/ 	.byte	0x04, 0x0a
        /*005a*/ 	.short	(.L_432 - .L_431)
	.align		4
.L_431:
        /*005c*/ 	.word	index@(.nv.constant0.neg_i64)
        /*0060*/ 	.short	0x0380
        /*0062*/ 	.short	0x0014


	//----- nvinfo : EIATTR_SW_WAR
	.align		4
.L_432:
        /*0064*/ 	.byte	0x04, 0x36
        /*0066*/ 	.short	(.L_434 - .L_433)
.L_433:
        /*0068*/ 	.word	0x00000008
.L_434:


//--------------------- .nv.info.square_i32       --------------------------
	.section	.nv.info.square_i32,"",@"SHT_CUDA_INFO"
	.sectionflags	@""
	.align	4


	//----- nvinfo : EIATTR_CUDA_API_VERSION
	.align		4
        /*0000*/ 	.byte	0x04, 0x37
        /*0002*/ 	.short	(.L_436 - .L_435)
.L_435:
        /*0004*/ 	.word	0x00000082


	//----- nvinfo : EIATTR_KPARAM_INFO
	.align		4
.L_436:
        /*0008*/ 	.byte	0x04, 0x17
        /*000a*/ 	.short	(.L_438 - .L_437)
.L_437:
        /*000c*/ 	.word	0x00000000
        /*0010*/ 	.short	0x0002
        /*0012*/ 	.short	0x0010
        /*0014*/ 	.byte	0x00, 0xf0, 0x11, 0x00


	//----- nvinfo : EIATTR_KPARAM_INFO
	.align		4
.L_438:
        /*0018*/ 	.byte	0x04, 0x17
        /*001a*/ 	.short	(.L_440 - .L_439)
.L_439:
        /*001c*/ 	.word	0x00000000
        /*0020*/ 	.short	0x0001
        /*0022*/ 	.short	0x0008
        /*0024*/ 	.byte	0x00, 0xf5, 0x21, 0x00


	//----- nvinfo : EIATTR_KPARAM_INFO
	.align		4
.L_440:
        /*0028*/ 	.byte	0x04, 0x17
        /*002a*/ 	.short	(.L_442 - .L_441)
.L_441:
        /*002c*/ 	.word	0x00000000
        /*0030*/ 	.short	0x0000
        /*0032*/ 	.short	0x0000
        /*0034*/ 	.byte	0x00, 0xf5, 0x21, 0x00


	//----- nvinfo : EIATTR_SPARSE_MMA_MASK
	.align		4
.L_442:
        /*0038*/ 	.byte	0x03, 0x50
        /*003a*/ 	.short	0x0000


	//----- nvinfo : EIATTR_MAXREG_COUNT
	.align		4
        /*003c*/ 	.byte	0x03, 0x1b
        /*003e*/ 	.short	0x00ff


	//----- nvinfo : EIATTR_MERCURY_ISA_VERSION
	.align		4
        /*0040*/ 	.byte	0x03, 0x5f
        /*0042*/ 	.short	0x0101


	//----- nvinfo : EIATTR_VRC_CTA_INIT_COUNT
	.align		4
        /*0044*/ 	.byte	0x02, 0x4a
	.zero		1
	.zero		1


	//----- nvinfo : EIATTR_EXIT_INSTR_OFFSETS
	.align		4
        /*0048*/ 	.byte	0x04, 0x1c
        /*004a*/ 	.short	(.L_444 - .L_443)


	//   ....[0]....
.L_443:
        /*004c*/ 	.word	0x00000070


	//   ....[1]....
        /*0050*/ 	.word	0x00000100


	//----- nvinfo : EIATTR_CBANK_PARAM_SIZE
	.align		4
.L_444:
        /*0054*/ 	.byte	0x03, 0x19
        /*0056*/ 	.short	0x0014


	//----- nvinfo : EIATTR_PARAM_CBANK
	.align		4
        /*0058*/ 	.byte	0x04, 0x0a
        /*005a*/ 	.short	(.L_446 - .L_445)
	.align		4
.L_445:
        /*005c*/ 	.word	index@(.nv.constant0.square_i32)
        /*0060*/ 	.short	0x0380
        /*0062*/ 	.short	0x0014


	//----- nvinfo : EIATTR_SW_WAR
	.align		4
.L_446:
        /*0064*/ 	.byte	0x04, 0x36
        /*0066*/ 	.short	(.L_448 - .L_447)
.L_447:
        /*0068*/ 	.word	0x00000008
.L_448:


//--------------------- .nv.info.abs_i32          --------------------------
	.section	.nv.info.abs_i32,"",@"SHT_CUDA_INFO"
	.sectionflags	@""
	.align	4


	//----- nvinfo : EIATTR_CUDA_API_VERSION
	.align		4
        /*0000*/ 	.byte	0x04, 0x37
        /*0002*/ 	.short	(.L_450 - .L_449)
.L_449:
        /*0004*/ 	.word	0x00000082


	//----- nvinfo : EIATTR_KPARAM_INFO
	.align		4
.L_450:
        /*0008*/ 	.byte	0x04, 0x17
        /*000a*/ 	.short	(.L_452 - .L_451)
.L_451:
        /*000c*/ 	.word	0x00000000
        /*0010*/ 	.short	0x0002
        /*0012*/ 	.short	0x0010
        /*0014*/ 	.byte	0x00, 0xf0, 0x11, 0x00


	//----- nvinfo : EIATTR_KPARAM_INFO
	.align		4
.L_452:
        /*0018*/ 	.byte	0x04, 0x17
        /*001a*/ 	.short	(.L_454 - .L_453)
.L_453:
        /*001c*/ 	.word	0x00000000
        /*0020*/ 	.short	0x0001
        /*0022*/ 	.short	0x0008
        /*0024*/ 	.byte	0x00, 0xf5, 0x21, 0x00


	//----- nvinfo : EIATTR_KPARAM_INFO
	.align		4
.L_454:
        /*0028*/ 	.byte	0x04, 0x17
        /*002a*/ 	.short	(.L_456 - .L_455)
.L_455:
        /*002c*/ 	.word	0x00000000
        /*0030*/ 	.short	0x0000
        /*0032*/ 	.short	0x0000
        /*0034*/ 	.byte	0x00, 0xf5, 0x21, 0x00


	//----- nvinfo : EIATTR_SPARSE_MMA_MASK
	.align		4
.L_456:
        /*0038*/ 	.byte	0x03, 0x50
        /*003a*/ 	.short	0x0000


	//----- nvinfo : EIATTR_MAXREG_COUNT
	.align		4
        /*003c*/ 	.byte	0x03, 0x1b
        /*003e*/ 	.short	0x00ff


	//----- nvinfo : EIATTR_MERCURY_ISA_VERSION
	.align		4
        /*0040*/ 	.byte	0x03, 0x5f
        /*0042*/ 	.short	0x0101


	//----- nvinfo : EIATTR_VRC_CTA_INIT_COUNT
	.align		4
        /*0044*/ 	.byte	0x02, 0x4a
	.zero		1
	.zero		1


	//----- nvinfo : EIATTR_EXIT_INSTR_OFFSETS
	.align		4
        /*0048*/ 	.byte	0x04, 0x1c
        /*004a*/ 	.short	(.L_458 - .L_457)


	//   ....[0]....
.L_457:
        /*004c*/ 	.word	0x00000070


	//   ....[1]....
        /*0050*/ 	.word	0x00000110


	//----- nvinfo : EIATTR_CBANK_PARAM_SIZE
	.align		4
.L_458:
        /*0054*/ 	.byte	0x03, 0x19
        /*0056*/ 	.short	0x0014


	//----- nvinfo : EIATTR_PARAM_CBANK
	.align		4
        /*0058*/ 	.byte	0x04, 0x0a
        /*005a*/ 	.short	(.L_460 - .L_459)
	.align		4
.L_459:
        /*005c*/ 	.word	index@(.nv.constant0.abs_i32)
        /*0060*/ 	.short	0x0380
        /*0062*/ 	.short	0x0014


	//----- nvinfo : EIATTR_SW_WAR
	.align		4
.L_460:
        /*0064*/ 	.byte	0x04, 0x36
        /*0066*/ 	.short	(.L_462 - .L_461)
.L_461:
        /*0068*/ 	.word	0x00000008
.L_462:


//--------------------- .nv.info.neg_i32          --------------------------
	.section	.nv.info.neg_i32,"",@"SHT_CUDA_INFO"
	.sectionflags	@""
	.align	4


	//----- nvinfo : EIATTR_CUDA_API_VERSION
	.align		4
        /*0000*/ 	.byte	0x04, 0x37
        /*0002*/ 	.short	(.L_464 - .L_463)
.L_463:
        /*0004*/ 	.word	0x00000082


	//----- nvinfo : EIATTR_KPARAM_INFO
	.align		4
.L_464:
        /*0008*/ 	.byte	0x04, 0x17
        /*000a*/ 	.short	(.L_466 - .L_465)
.L_465:
        /*000c*/ 	.word	0x00000000
        /*0010*/ 	.short	0x0002
        /*0012*/ 	.short	0x0010
        /*0014*/ 	.byte	0x00, 0xf0, 0x11, 0x00


	//----- nvinfo : EIATTR_KPARAM_INFO
	.align		4
.L_466:
        /*0018*/ 	.byte	0x04, 0x17
        /*001a*/ 	.short	(.L_468 - .L_467)
.L_467:
        /*001c*/ 	.word	0x00000000
        /*0020*/ 	.short	0x0001
        /*0022*/ 	.short	0x0008
        /*0024*/ 	.byte	0x00, 0xf5, 0x21, 0x00


	//----- nvinfo : EIATTR_KPARAM_INFO
	.align		4
.L_468:
        /*0028*/ 	.byte	0x04, 0x17
        /*002a*/ 	.short	(.L_470 - .L_469)
.L_469:
        /*002c*/ 	.word	0x00000000
        /*0030*/ 	.short	0x0000
        /*0032*/ 	.short	0x0000
        /*0034*/ 	.byte	0x00, 0xf5, 0x21, 0x00


	//----- nvinfo : EIATTR_SPARSE_MMA_MASK
	.align		4
.L_470:
        /*0038*/ 	.byte	0x03, 0x50
        /*003a*/ 	.short	0x0000


	//----- nvinfo : EIATTR_MAXREG_COUNT
	.align		4
        /*003c*/ 	.byte	0x03, 0x1b
        /*003e*/ 	.short	0x00ff


	//----- nvinfo : EIATTR_MERCURY_ISA_VERSION
	.align		4
        /*0040*/ 	.byte	0x03, 0x5f
        /*0042*/ 	.short	0x0101


	//----- nvinfo : EIATTR_VRC_CTA_INIT_COUNT
	.align		4
        /*0044*/ 	.byte	0x02, 0x4a
	.zero		1
	.zero		1


	//----- nvinfo : EIATTR_EXIT_INSTR_OFFSETS
	.align		4
        /*0048*/ 	.byte	0x04, 0x1c
        /*004a*/ 	.short	(.L_472 - .L_471)


	//   ....[0]....
.L_471:
        /*004c*/ 	.word	0x00000070


	//   ....[1]....
        /*0050*/ 	.word	0x00000100


	//----- nvinfo : EIATTR_CBANK_PARAM_SIZE
	.align		4
.L_472:
        /*0054*/ 	.byte	0x03, 0x19
        /*0056*/ 	.short	0x0014


	//----- nvinfo : EIATTR_PARAM_CBANK
	.align		4
        /*0058*/ 	.byte	0x04, 0x0a
        /*005a*/ 	.short	(.L_474 - .L_473)
	.align		4
.L_473:
        /*005c*/ 	.word	index@(.nv.constant0.neg_i32)
        /*0060*/ 	.short	0x0380
        /*0062*/ 	.short	0x0014


	//----- nvinfo : EIATTR_SW_WAR
	.align		4
.L_474:
        /*0064*/ 	.byte	0x04, 0x36
        /*0066*/ 	.short	(.L_476 - .L_475)
.L_475:
        /*0068*/ 	.word	0x00000008
.L_476:


//--------------------- .nv.info.round_bf16       --------------------------
	.section	.nv.info.round_bf16,"",@"SHT_CUDA_INFO"
	.sectionflags	@""
	.align	4


	//----- nvinfo : EIATTR_CUDA_API_VERSION
	.align		4
        /*0000*/ 	.byte	0x04, 0x37
        /*0002*/ 	.short	(.L_478 - .L_477)
.L_477:
        /*0004*/ 	.word	0x00000082


	//----- nvinfo : EIATTR_KPARAM_INFO
	.align		4
.L_478:
        /*0008*/ 	.byte	0x04, 0x17
        /*000a*/ 	.short	(.L_480 - .L_479)
.L_479:
        /*000c*/ 	.word	0x00000000
        /*0010*/ 	.short	0x0002
        /*0012*/ 	.short	0x0010
        /*0014*/ 	.byte	0x00, 0xf0, 0x11, 0x00


	//----- nvinfo : EIATTR_KPARAM_INFO
	.align		4
.L_480:
        /*0018*/ 	.byte	0x04, 0x17
        /*001a*/ 	.short	(.L_482 - .L_481)
.L_481:
        /*001c*/ 	.word	0x00000000
        /*0020*/ 	.short	0x0001
        /*0022*/ 	.short	0x0008
        /*0024*/ 	.byte	0x00, 0xf5, 0x21, 0x00


	//----- nvinfo : EIATTR_KPARAM_INFO
	.align		4
.L_482:
        /*0028*/ 	.byte	0x04, 0x17
        /*002a*/ 	.short	(.L_484 - .L_483)
.L_483:
        /*002c*/ 	.word	0x00000000
        /*0030*/ 	.short	0x0000
        /*0032*/ 	.short	0x0000
        /*0034*/ 	.byte	0x00, 0xf5, 0x21, 0x00


	//----- nvinfo : EIATTR_SPARSE_MMA_MASK
	.align		4
.L_484:
        /*0038*/ 	.byte	0x03, 0x50
        /*003a*/ 	.short	0x0000


	//----- nvinfo : EIATTR_MAXREG_COUNT
	.align		4
        /*003c*/ 	.byte	0x03, 0x1b
        /*003e*/ 	.short	0x00ff


	//----- nvinfo : EIATTR_MERCURY_ISA_VERSION
	.align		4
        /*0040*/ 	.byte	0x03, 0x5f
        /*0042*/ 	.short	0x0101


	//----- nvinfo : EIATTR_VRC_CTA_INIT_COUNT
	.align		4
        /*0044*/ 	.byte	0x02, 0x4a
	.zero		1
	.zero		1


	//----- nvinfo : EIATTR_EXIT_INSTR_OFFSETS
	.align		4
        /*0048*/ 	.byte	0x04, 0x1c
        /*004a*/ 	.short	(.L_486 - .L_485)


	//   ....[0]....
.L_485:
        /*004c*/ 	.word	0x00000070


	//   ....[1]....
        /*0050*/ 	.word	0x00000150


	//----- nvinfo : EIATTR_CBANK_PARAM_SIZE
	.align		4
.L_486:
        /*0054*/ 	.byte	0x03, 0x19
        /*0056*/ 	.short	0x0014


	//----- nvinfo : EIATTR_PARAM_CBANK
	.align		4
        /*0058*/ 	.byte	0x04, 0x0a
        /*005a*/ 	.short	(.L_488 - .L_487)
	.align		4
.L_487:
        /*005c*/ 	.word	index@(.nv.constant0.round_bf16)
        /*0060*/ 	.short	0x0380
        /*0062*/ 	.short	0x0014


	//----- nvinfo : EIATTR_SW_WAR
	.align		4
.L_488:
        /*0064*/ 	.byte	0x04, 0x36
        /*0066*/ 	.short	(.L_490 - .L_489)
.L_489:
        /*0068*/ 	.word	0x00000008
.L_490:


//--------------------- .nv.info.ceil_bf16        --------------------------
	.section	.nv.info.ceil_bf16,"",@"SHT_CUDA_INFO"
	.sectionflags	@""
	.align	4


	//----- nvinfo : EIATTR_CUDA_API_VERSION
	.align		4
        /*0000*/ 	.byte	0x04, 0x37
        /*0002*/ 	.short	(.L_492 - .L_491)
.L_491:
        /*0004*/ 	.word	0x00000082


	//----- nvinfo : EIATTR_KPARAM_INFO
	.align		4
.L_492:
        /*0008*/ 	.byte	0x04, 0x17
        /*000a*/ 	.short	(.L_494 - .L_493)
.L_493:
        /*000c*/ 	.word	0x00000000
        /*0010*/ 	.short	0x0002
        /*0012*/ 	.short	0x0010
        /*0014*/ 	.byte	0x00, 0xf0, 0x11, 0x00


	//----- nvinfo : EIATTR_KPARAM_INFO
	.align		4
.L_494:
        /*0018*/ 	.byte	0x04, 0x17
        /*001a*/ 	.short	(.L_496 - .L_495)
.L_495:
        /*001c*/ 	.word	0x00000000
        /*0020*/ 	.short	0x0001
        /*0022*/ 	.short	0x0008
        /*0024*/ 	.byte	0x00, 0xf5, 0x21, 0x00


	//----- nvinfo : EIATTR_KPARAM_INFO
	.align		4
.L_496:
        /*0028*/ 	.byte	0x04, 0x17
        /*002a*/ 	.short	(.L_498 - .L_497)
.L_497:
        /*002c*/ 	.word	0x00000000
        /*0030*/ 	.short	0x0000
        /*0032*/ 	.short	0x0000
        /*0034*/ 	.byte	0x00, 0xf5, 0x21, 0x00


	//----- nvinfo : EIATTR_SPARSE_MMA_MASK
	.align		4
.L_498:
        /*0038*/ 	.byte	0x03, 0x50
        /*003a*/ 	.short	0x0000


	//----- nvinfo : EIATTR_MAXREG_COUNT
	.align		4
        /*003c*/ 	.byte	0x03, 0x1b
        /*003e*/ 	.short	0x00ff


	//----- nvinfo : EIATTR_MERCURY_ISA_VERSION
	.align		4
        /*0040*/ 	.byte	0x03, 0x5f
        /*0042*/ 	.short	0x0101


	//----- nvinfo : EIATTR_VRC_CTA_INIT_COUNT
	.align		4
        /*0044*/ 	.byte	0x02, 0x4a
	.zero		1
	.zero		1


	//----- nvinfo : EIATTR_EXIT_INSTR_OFFSETS
	.align		4
        /*0048*/ 	.byte	0x04, 0x1c
        /*004a*/ 	.short	(.L_500 - .L_499)


	//   ....[0]....
.L_499:
        /*004c*/ 	.word	0x00000070


	//   ....[1]....
        /*0050*/ 	.word	0x00000120


	//----- nvinfo : EIATTR_CBANK_PARAM_SIZE
	.align		4
.L_500:
        /*0054*/ 	.byte	0x03, 0x19
        /*0056*/ 	.short	0x0014


	//----- nvinfo : EIATTR_PARAM_CBANK
	.align		4
        /*0058*/ 	.byte	0x04, 0x0a
        /*005a*/ 	.short	(.L_502 - .L_501)
	.align		4
.L_501:
        /*005c*/ 	.word	index@(.nv.constant0.ceil_bf16)
        /*0060*/ 	.short	0x0380
        /*0062*/ 	.short	0x0014


	//----- nvinfo : EIATTR_SW_WAR
	.align		4
.L_502:
        /*0064*/ 	.byte	0x04, 0x36
        /*0066*/ 	.short	(.L_504 - .L_503)
.L_503:
        /*0068*/ 	.word	0x00000008
.L_504:


//--------------------- .nv.info.floor_bf16       --------------------------
	.section	.nv.info.floor_bf16,"",@"SHT_CUDA_INFO"
	.sectionflags	@""
	.align	4


	//----- nvinfo : EIATTR_CUDA_API_VERSION
	.align		4
        /*0000*/ 	.byte	0x04, 0x37
        /*0002*/ 	.short	(.L_506 - .L_505)
.L_505:
        /*0004*/ 	.word	0x00000082


	//----- nvinfo : EIATTR_KPARAM_INFO
	.align		4
.L_506:
        /*0008*/ 	.byte	0x04, 0x17
        /*000a*/ 	.short	(.L_508 - .L_507)
.L_507:
        /*000c*/ 	.word	0x00000000
        /*0010*/ 	.short	0x0002
        /*0012*/ 	.short	0x0010
        /*0014*/ 	.byte	0x00, 0xf0, 0x11, 0x00


	//----- nvinfo : EIATTR_KPARAM_INFO
	.align		4
.L_508:
        /*0018*/ 	.byte	0x04, 0x17
        /*001a*/ 	.short	(.L_510 - .L_509)
.L_509:
        /*001c*/ 	.word	0x00000000
        /*0020*/ 	.short	0x0001
        /*0022*/ 	.short	0x0008
        /*0024*/ 	.byte	0x00, 0xf5, 0x21, 0x00


	//----- nvinfo : EIATTR_KPARAM_INFO
	.align		4
.L_510:
        /*0028*/ 	.byte	0x04, 0x17
        /*002a*/ 	.short	(.L_512 - .L_511)
.L_511:
        /*002c*/ 	.word	0x00000000
        /*0030*/ 	.short	0x0000
        /*0032*/ 	.short	0x0000
        /*0034*/ 	.byte	0x00, 0xf5, 0x21, 0x00


	//----- nvinfo : EIATTR_SPARSE_MMA_MASK
	.align		4
.L_512:
        /*0038*/ 	.byte	0x03, 0x50
        /*003a*/ 	.short	0x0000


	//----- nvinfo : EIATTR_MAXREG_COUNT
	.align		4
        /*003c*/ 	.byte	0x03, 0x1b
        /*003e*/ 	.short	0x00ff


	//----- nvinfo : EIATTR_MERCURY_ISA_VERSION
	.align		4
        /*0040*/ 	.byte	0x03, 0x5f
        /*0042*/ 	.short	0x0101


	//----- nvinfo : EIATTR_VRC_CTA_INIT_COUNT
	.align		4
        /*0044*/ 	.byte	0x02, 0x4a
	.zero		1
	.zero		1


	//----- nvinfo : EIATTR_EXIT_INSTR_OFFSETS
	.align		4
        /*0048*/ 	.byte	0x04, 0x1c
        /*004a*/ 	.short	(.L_514 - .L_513)


	//   ....[0]....
.L_513:
        /*004c*/ 	.word	0x00000070


	//   ....[1]....
        /*0050*/ 	.word	0x00000120


	//----- nvinfo : EIATTR_CBANK_PARAM_SIZE
	.align		4
.L_514:
        /*0054*/ 	.byte	0x03, 0x19
        /*0056*/ 	.short	0x0014


	//----- nvinfo : EIATTR_PARAM_CBANK
	.align		4
        /*0058*/ 	.byte	0x04, 0x0a
        /*005a*/ 	.short	(.L_516 - .L_515)
	.align		4
.L_515:
        /*005c*/ 	.word	index@(.nv.constant0.floor_bf16)
        /*0060*/ 	.short	0x0380
        /*0062*/ 	.short	0x0014


	//----- nvinfo : EIATTR_SW_WAR
	.align		4
.L_516:
        /*0064*/ 	.byte	0x04, 0x36
        /*0066*/ 	.short	(.L_518 - .L_517)
.L_517:
        /*0068*/ 	.word	0x00000008
.L_518:


//--------------------- .nv.info.square_bf16      --------------------------
	.section	.nv.info.square_bf16,"",@"SHT_CUDA_INFO"
	.sectionflags	@""
	.align	4


	//----- nvinfo : EIATTR_CUDA_API_VERSION
	.align		4
        /*0000*/ 	.byte	0x04, 0x37
        /*0002*/ 	.short	(.L_520 - .L_519)
.L_519:
        /*0004*/ 	.word	0x00000082


	//----- nvinfo : EIATTR_KPARAM_INFO
	.align		4
.L_520:
        /*0008*/ 	.byte	0x04, 0x17
        /*000a*/ 	.short	(.L_522 - .L_521)
.L_521:
        /*000c*/ 	.word	0x00000000
        /*0010*/ 	.short	0x0002
        /*0012*/ 	.short	0x0010
        /*0014*/ 	.byte	0x00, 0xf0, 0x11, 0x00


	//----- nvinfo : EIATTR_KPARAM_INFO
	.align		4
.L_522:
        /*0018*/ 	.byte	0x04, 0x17
        /*001a*/ 	.short	(.L_524 - .L_523)
.L_523:
        /*001c*/ 	.word	0x00000000
        /*0020*/ 	.short	0x0001
        /*0022*/ 	.short	0x0008
        /*0024*/ 	.byte	0x00, 0xf5, 0x21, 0x00


	//----- nvinfo : EIATTR_KPARAM_INFO
	.align		4
.L_524:
        /*0028*/ 	.byte	0x04, 0x17
        /*002a*/ 	.short	(.L_526 - .L_525)
.L_525:
        /*002c*/ 	.word	0x00000000
        /*0030*/ 	.short	0x0000
        /*0032*/ 	.short	0x0000
        /*0034*/ 	.byte	0x00, 0xf5, 0x21, 0x00


	//----- nvinfo : EIATTR_SPARSE_MMA_MASK
	.align		4
.L_526:
        /*0038*/ 	.byte	0x03, 0x50
        /*003a*/ 	.short	0x0000


	//----- nvinfo : EIATTR_MAXREG_COUNT
	.align		4
        /*003c*/ 	.byte	0x03, 0x1b
        /*003e*/ 	.short	0x00ff


	//----- nvinfo : EIATTR_MERCURY_ISA_VERSION
	.align		4
        /*0040*/ 	.byte	0x03, 0x5f
        /*0042*/ 	.short	0x0101


	//----- nvinfo : EIATTR_VRC_CTA_INIT_COUNT
	.align		4
        /*0044*/ 	.byte	0x02, 0x4a
	.zero		1
	.zero		1


	//----- nvinfo : EIATTR_EXIT_INSTR_OFFSETS
	.align		4
        /*0048*/ 	.byte	0x04, 0x1c
        /*004a*/ 	.short	(.L_528 - .L_527)


	//   ....[0]....
.L_527:
        /*004c*/ 	.word	0x00000070


	//   ....[1]....
        /*0050*/ 	.word	0x00000120


	//----- nvinfo : EIATTR_CBANK_PARAM_SIZE
	.align		4
.L_528:
        /*0054*/ 	.byte	0x03, 0x19
        /*0056*/ 	.short	0x0014


	//----- nvinfo : EIATTR_PARAM_CBANK
	.align		4
        /*0058*/ 	.byte	0x04, 0x0a
        /*005a*/ 	.short	(.L_530 - .L_529)
	.align		4
.L_529:
        /*005c*/ 	.word	index@(.nv.constant0.square_bf16)
        /*0060*/ 	.short	0x0380
        /*0062*/ 	.short	0x0014


	//----- nvinfo : EIATTR_SW_WAR
	.align		4
.L_530:
        /*0064*/ 	.byte	0x04, 0x36
        /*0066*/ 	.short	(.L_532 - .L_531)
.L_531:
        /*0068*/ 	.word	0x00000008
.L_532:


//--------------------- .nv.info.recip_bf16       --------------------------
	.section	.nv.info.recip_bf16,"",@"SHT_CUDA_INFO"
	.sectionflags	@""
	.align	4


	//----- nvinfo : EIATTR_CUDA_API_VERSION
	.align		4
        /*0000*/ 	.byte	0x04, 0x37
        /*0002*/ 	.short	(.L_534 - .L_533)
.L_533:
        /*0004*/ 	.word	0x00000082


	//----- nvinfo : EIATTR_KPARAM_INFO
	.align		4
.L_534:
        /*0008*/ 	.byte	0x04, 0x17
        /*000a*/ 	.short	(.L_536 - .L_535)
.L_535:
        /*000c*/ 	.word	0x00000000
        /*0010*/ 	.short	0x0002
        /*0012*/ 	.short	0x0010
        /*0014*/ 	.byte	0x00, 0xf0, 0x11, 0x00


	//----- nvinfo : EIATTR_KPARAM_INFO
	.align		4
.L_536:
        /*0018*/ 	.byte	0x04, 0x17
        /*001a*/ 	.short	(.L_538 - .L_537)
.L_537:
        /*001c*/ 	.word	0x00000000
        /*0020*/ 	.short	0x0001
        /*0022*/ 	.short	0x0008
        /*0024*/ 	.byte	0x00, 0xf5, 0x21, 0x00


	//----- nvinfo : EIATTR_KPARAM_INFO
	.align		4
.L_538:
        /*0028*/ 	.byte	0x04, 0x17
        /*002a*/ 	.short	(.L_540 - .L_539)
.L_539:
        /*002c*/ 	.word	0x00000000
        /*0030*/ 	.short	0x0000
        /*0032*/ 	.short	0x0000
        /*0034*/ 	.byte	0x00, 0xf5, 0x21, 0x00


	//----- nvinfo : EIATTR_SPARSE_MMA_MASK
	.align		4
.L_540:
        /*0038*/ 	.byte	0x03, 0x50
        /*003a*/ 	.short	0x0000


	//----- nvinfo : EIATTR_MAXREG_COUNT
	.align		4
        /*003c*/ 	.byte	0x03, 0x1b
        /*003e*/ 	.short	0x00ff


	//----- nvinfo : EIATTR_MERCURY_ISA_VERSION
	.align		4
        /*0040*/ 	.byte	0x03, 0x5f
        /*0042*/ 	.short	0x0101


	//----- nvinfo : EIATTR_VRC_CTA_INIT_COUNT
	.align		4
        /*0044*/ 	.byte	0x02, 0x4a
	.zero		1
	.zero		1


	//----- nvinfo : EIATTR_EXIT_INSTR_OFFSETS
	.align		4
        /*0048*/ 	.byte	0x04, 0x1c
        /*004a*/ 	.short	(.L_542 - .L_541)


	//   ....[0]....
.L_541:
        /*004c*/ 	.word	0x00000070


	//   ....[1]....
        /*0050*/ 	.word	0x000001e0


	//----- nvinfo : EIATTR_CRS_STACK_SIZE
	.align		4
.L_542:
        /*0054*/ 	.byte	0x04, 0x1e
        /*0056*/ 	.short	(.L_544 - .L_543)
.L_543:
        /*0058*/ 	.word	0x00000000


	//----- nvinfo : EIATTR_CBANK_PARAM_SIZE
	.align		4
.L_544:
        /*005c*/ 	.byte	0x03, 0x19
        /*005e*/ 	.short	0x0014


	//----- nvinfo : EIATTR_PARAM_CBANK
	.align		4
        /*0060*/ 	.byte	0x04, 0x0a
        /*0062*/ 	.short	(.L_546 - .L_545)
	.align		4
.L_545:
        /*0064*/ 	.word	index@(.nv.constant0.recip_bf16)
        /*0068*/ 	.short	0x0380
        /*006a*/ 	.short	0x0014


	//----- nvinfo : EIATTR_SW_WAR
	.align		4
.L_546:
        /*006c*/ 	.byte	0x04, 0x36
        /*006e*/ 	.short	(.L_548 - .L_547)
.L_547:
        /*0070*/ 	.word	0x00000008
.L_548:


//--------------------- .nv.info.tanh_bf16        --------------------------
	.section	.nv.info.tanh_bf16,"",@"SHT_CUDA_INFO"
	.sectionflags	@""
	.align	4


	//----- nvinfo : EIATTR_CUDA_API_VERSION
	.align		4
        /*0000*/ 	.byte	0x04, 0x37
        /*0002*/ 	.short	(.L_550 - .L_549)
.L_549:
        /*0004*/ 	.word	0x00000082


	//----- nvinfo : EIATTR_KPARAM_INFO
	.align		4
.L_550:
        /*0008*/ 	.byte	0x04, 0x17
        /*000a*/ 	.short	(.L_552 - .L_551)
.L_551:
        /*000c*/ 	.word	0x00000000
        /*0010*/ 	.short	0x0002
        /*0012*/ 	.short	0x0010
        /*0014*/ 	.byte	0x00, 0xf0, 0x11, 0x00


	//----- nvinfo : EIATTR_KPARAM_INFO
	.align		4
.L_552:
        /*0018*/ 	.byte	0x04, 0x17
        /*001a*/ 	.short	(.L_554 - .L_553)
.L_553:
        /*001c*/ 	.word	0x00000000
        /*0020*/ 	.short	0x0001
        /*0022*/ 	.short	0x0008
        /*0024*/ 	.byte	0x00, 0xf5, 0x21, 0x00


	//----- nvinfo : EIATTR_KPARAM_INFO
	.align		4
.L_554:
        /*0028*/ 	.byte	0x04, 0x17
        /*002a*/ 	.short	(.L_556 - .L_555)
.L_555:
        /*002c*/ 	.word	0x00000000
        /*0030*/ 	.short	0x0000
        /*0032*/ 	.short	0x0000
        /*0034*/ 	.byte	0x00, 0xf5, 0x21, 0x00


	//----- nvinfo : EIATTR_SPARSE_MMA_MASK
	.align		4
.L_556:
        /*0038*/ 	.byte	0x03, 0x50
        /*003a*/ 	.short	0x0000


	//----- nvinfo : EIATTR_MAXREG_COUNT
	.align		4
        /*003c*/ 	.byte	0x03, 0x1b
        /*003e*/ 	.short	0x00ff


	//----- nvinfo : EIATTR_MERCURY_ISA_VERSION
	.align		4
        /*0040*/ 	.byte	0x03, 0x5f
        /*0042*/ 	.short	0x0101


	//----- nvinfo : EIATTR_VRC_CTA_INIT_COUNT
	.align		4
        /*0044*/ 	.byte	0x02, 0x4a
	.zero		1
	.zero		1


	//----- nvinfo : EIATTR_EXIT_INSTR_OFFSETS
	.align		4
        /*0048*/ 	.byte	0x04, 0x1c
        /*004a*/ 	.short	(.L_558 - .L_557)


	//   ....[0]....
.L_557:
        /*004c*/ 	.word	0x00000070


	//   ....[1]....
        /*0050*/ 	.word	0x00000220


	//----- nvinfo : EIATTR_CBANK_PARAM_SIZE
	.align		4
.L_558:
        /*0054*/ 	.byte	0x03, 0x19
        /*0056*/ 	.short	0x0014


	//----- nvinfo : EIATTR_PARAM_CBANK
	.align		4
        /*0058*/ 	.byte	0x04, 0x0a
        /*005a*/ 	.short	(.L_560 - .L_559)
	.align		4
.L_559:
        /*005c*/ 	.word	index@(.nv.constant0.tanh_bf16)
        /*0060*/ 	.short	0x0380
        /*0062*/ 	.short	0x0014


	//----- nvinfo : EIATTR_SW_WAR
	.align		4
.L_560:
        /*0064*/ 	.byte	0x04, 0x36
        /*0066*/ 	.short	(.L_562 - .L_561)
.L_561:
        /*0068*/ 	.word	0x00000008
.L_562:


//--------------------- .nv.info.tan_bf16         --------------------------
	.section	.nv.info.tan_bf16,"",@"SHT_CUDA_INFO"
	.sectionflags	@""
	.align	4


	//----- nvinfo : EIATTR_CUDA_API_VERSION
	.align		4
        /*0000*/ 	.byte	0x04, 0x37
        /*0002*/ 	.short	(.L_564 - .L_563)
.L_563:
        /*0004*/ 	.word	0x00000082


	//----- nvinfo : EIATTR_KPARAM_INFO
	.align		4
.L_564:
        /*0008*/ 	.byte	0x04, 0x17
        /*000a*/ 	.short	(.L_566 - .L_565)
.L_565:
        /*000c*/ 	.word	0x00000000
        /*0010*/ 	.short	0x0002
        /*0012*/ 	.short	0x0010
        /*0014*/ 	.byte	0x00, 0xf0, 0x11, 0x00


	//----- nvinfo : EIATTR_KPARAM_INFO
	.align		4
.L_566:
        /*0018*/ 	.byte	0x04, 0x17
        /*001a*/ 	.short	(.L_568 - .L_567)
.L_567:
        /*001c*/ 	.word	0x00000000
        /*0020*/ 	.short	0x0001
        /*0022*/ 	.short	0x0008
        /*0024*/ 	.byte	0x00, 0xf5, 0x21, 0x00


	//----- nvinfo : EIATTR_KPARAM_INFO
	.align		4
.L_568:
        /*0028*/ 	.byte	0x04, 0x17
        /*002a*/ 	.short	(.L_570 - .L_569)
.L_569:
        /*002c*/ 	.word	0x00000000
        /*0030*/ 	.short	0x0000
        /*0032*/ 	.short	0x0000
        /*0034*/ 	.byte	0x00, 0xf5, 0x21, 0x00


	//----- nvinfo : EIATTR_SPARSE_MMA_MASK
	.align		4
.L_570:
        /*0038*/ 	.byte	0x03, 0x50
        /*003a*/ 	.short	0x0000


	//----- nvinfo : EIATTR_MAXREG_COUNT
	.align		4
        /*003c*/ 	.byte	0x03, 0x1b
        /*003e*/ 	.short	0x00ff


	//----- nvinfo : EIATTR_MERCURY_ISA_VERSION
	.align		4
        /*0040*/ 	.byte	0x03, 0x5f
        /*0042*/ 	.short	0x0101


	//----- nvinfo : EIATTR_VRC_CTA_INIT_COUNT
	.align		4
        /*0044*/ 	.byte	0x02, 0x4a
	.zero		1
	.zero		1


	//----- nvinfo : EIATTR_EXIT_INSTR_OFFSETS
	.align		4
        /*0048*/ 	.byte	0x04, 0x1c
        /*004a*/ 	.short	(.L_572 - .L_571)


	//   ....[0]....
.L_571:
        /*004c*/ 	.word	0x00000070


	//   ....[1]....
        /*0050*/ 	.word	0x00000880


	//----- nvinfo : EIATTR_CRS_STACK_SIZE
	.align		4
.L_572:
        /*0054*/ 	.byte	0x04, 0x1e
        /*0056*/ 	.short	(.L_574 - .L_573)
.L_573:
        /*0058*/ 	.word	0x00000000


	//----- nvinfo : EIATTR_CBANK_PARAM_SIZE
	.align		4
.L_574:
        /*005c*/ 	.byte	0x03, 0x19
        /*005e*/ 	.short	0x0014


	//----- nvinfo : EIATTR_PARAM_CBANK
	.align		4
        /*0060*/ 	.byte	0x04, 0x0a
        /*0062*/ 	.short	(.L_576 - .L_575)
	.align		4
.L_575:
        /*0064*/ 	.word	index@(.nv.constant0.tan_bf16)
        /*0068*/ 	.short	0x0380
        /*006a*/ 	.short	0x0014


	//----- nvinfo : EIATTR_SW_WAR
	.align		4
.L_576:
        /*006c*/ 	.byte	0x04, 0x36
        /*006e*/ 	.short	(.L_578 - .L_577)
.L_577:
        /*0070*/ 	.word	0x00000008
.L_578:


//--------------------- .nv.info.cos_bf16         --------------------------
	.section	.nv.info.cos_bf16,"",@"SHT_CUDA_INFO"
	.sectionflags	@""
	.align	4


	//----- nvinfo : EIATTR_CUDA_API_VERSION
	.align		4
        /*0000*/ 	.byte	0x04, 0x37
        /*0002*/ 	.short	(.L_580 - .L_579)
.L_579:
        /*0004*/ 	.word	0x00000082


	//----- nvinfo : EIATTR_KPARAM_INFO
	.align		4
.L_580:
        /*0008*/ 	.byte	0x04, 0x17
        /*000a*/ 	.short	(.L_582 - .L_581)
.L_581:
        /*000c*/ 	.word	0x00000000
        /*0010*/ 	.short	0x0002
        /*0012*/ 	.short	0x0010
        /*0014*/ 	.byte	0x00, 0xf0, 0x11, 0x00


	//----- nvinfo : EIATTR_KPARAM_INFO
	.align		4
.L_582:
        /*0018*/ 	.byte	0x04, 0x17
        /*001a*/ 	.short	(.L_584 - .L_583)
.L_583:
        /*001c*/ 	.word	0x00000000
        /*0020*/ 	.short	0x0001
        /*0022*/ 	.short	0x0008
        /*0024*/ 	.byte	0x00, 0xf5, 0x21, 0x00


	//----- nvinfo : EIATTR_KPARAM_INFO
	.align		4
.L_584:
        /*0028*/ 	.byte	0x04, 0x17
        /*002a*/ 	.short	(.L_586 - .L_585)
.L_585:
        /*002c*/ 	.word	0x00000000
        /*0030*/ 	.short	0x0000
        /*0032*/ 	.short	0x0000
        /*0034*/ 	.byte	0x00, 0xf5, 0x21, 0x00


	//----- nvinfo : EIATTR_SPARSE_MMA_MASK
	.align		4
.L_586:
        /*0038*/ 	.byte	0x03, 0x50
        /*003a*/ 	.short	0x0000


	//----- nvinfo : EIATTR_MAXREG_COUNT
	.align		4
        /*003c*/ 	.byte	0x03, 0x1b
        /*003e*/ 	.short	0x00ff


	//----- nvinfo : EIATTR_MERCURY_ISA_VERSION
	.align		4
        /*0040*/ 	.byte	0x03, 0x5f
        /*0042*/ 	.short	0x0101


	//----- nvinfo : EIATTR_VRC_CTA_INIT_COUNT
	.align		4
        /*0044*/ 	.byte	0x02, 0x4a
	.zero		1
	.zero		1


	//----- nvinfo : EIATTR_EXIT_INSTR_OFFSETS
	.align		4
        /*0048*/ 	.byte	0x04, 0x1c
        /*004a*/ 	.short	(.L_588 - .L_587)


	//   ....[0]....
.L_587:
        /*004c*/ 	.word	0x00000070


	//   ....[1]....
        /*0050*/ 	.word	0x000008d0


	//----- nvinfo : EIATTR_CRS_STACK_SIZE
	.align		4
.L_588:
        /*0054*/ 	.byte	0x04, 0x1e
        /*0056*/ 	.short	(.L_590 - .L_589)
.L_589:
        /*0058*/ 	.word	0x00000000


	//----- nvinfo : EIATTR_CBANK_PARAM_SIZE
	.align		4
.L_590:
        /*005c*/ 	.byte	0x03, 0x19
        /*005e*/ 	.short	0x0014


	//----- nvinfo : EIATTR_PARAM_CBANK
	.align		4
        /*0060*/ 	.byte	0x04, 0x0a
        /*0062*/ 	.short	(.L_592 - .L_591)
	.align		4
.L_591:
        /*0064*/ 	.word	index@(.nv.constant0.cos_bf16)
        /*0068*/ 	.short	0x0380
        /*006a*/ 	.short	0x0014


	//----- nvinfo : EIATTR_SW_WAR
	.align		4
.L_592:
        /*006c*/ 	.byte	0x04, 0x36
        /*006e*/ 	.short	(.L_594 - .L_593)
.L_593:
        /*0070*/ 	.word	0x00000008
.L_594:


//--------------------- .nv.info.sin_bf16         --------------------------
	.section	.nv.info.sin_bf16,"",@"SHT_CUDA_INFO"
	.sectionflags	@""
	.align	4


	//----- nvinfo : EIATTR_CUDA_API_VERSION
	.align		4
        /*0000*/ 	.byte	0x04, 0x37
        /*0002*/ 	.short	(.L_596 - .L_595)
.L_595:
        /*0004*/ 	.word	0x00000082


	//----- nvinfo : EIATTR_KPARAM_INFO
	.align		4
.L_596:
        /*0008*/ 	.byte	0x04, 0x17
        /*000a*/ 	.short	(.L_598 - .L_597)
.L_597:
        /*000c*/ 	.word	0x00000000
        /*0010*/ 	.short	0x0002
        /*0012*/ 	.short	0x0010
        /*0014*/ 	.byte	0x00, 0xf0, 0x11, 0x00


	//----- nvinfo : EIATTR_KPARAM_INFO
	.align		4
.L_598:
        /*0018*/ 	.byte	0x04, 0x17
        /*001a*/ 	.short	(.L_600 - .L_599)
.L_599:
        /*001c*/ 	.word	0x00000000
        /*0020*/ 	.short	0x0001
        /*0022*/ 	.short	0x0008
        /*0024*/ 	.byte	0x00, 0xf5, 0x21, 0x00


	//----- nvinfo : EIATTR_KPARAM_INFO
	.align		4
.L_600:
        /*0028*/ 	.byte	0x04, 0x17
        /*002a*/ 	.short	(.L_602 - .L_601)
.L_601:
        /*002c*/ 	.word	0x00000000
        /*0030*/ 	.short	0x0000
        /*0032*/ 	.short	0x0000
        /*0034*/ 	.byte	0x00, 0xf5, 0x21, 0x00


	//----- nvinfo : EIATTR_SPARSE_MMA_MASK
	.align		4
.L_602:
        /*0038*/ 	.byte	0x03, 0x50
        /*003a*/ 	.short	0x0000


	//----- nvinfo : EIATTR_MAXREG_COUNT
	.align		4
        /*003c*/ 	.byte	0x03, 0x1b
        /*003e*/ 	.short	0x00ff


	//----- nvinfo : EIATTR_MERCURY_ISA_VERSION
	.align		4
        /*0040*/ 	.byte	0x03, 0x5f
        /*0042*/ 	.short	0x0101


	//----- nvinfo : EIATTR_VRC_CTA_INIT_COUNT
	.align		4
        /*0044*/ 	.byte	0x02, 0x4a
	.zero		1
	.zero		1


	//----- nvinfo : EIATTR_EXIT_INSTR_OFFSETS
	.align		4
        /*0048*/ 	.byte	0x04, 0x1c
        /*004a*/ 	.short	(.L_604 - .L_603)


	//   ....[0]....
.L_603:
        /*004c*/ 	.word	0x00000070


	//   ....[1]....
        /*0050*/ 	.word	0x000008c0


	//----- nvinfo : EIATTR_CRS_STACK_SIZE
	.align		4
.L_604:
        /*0054*/ 	.byte	0x04, 0x1e
        /*0056*/ 	.short	(.L_606 - .L_605)
.L_605:
        /*0058*/ 	.word	0x00000000


	//----- nvinfo : EIATTR_CBANK_PARAM_SIZE
	.align		4
.L_606:
        /*005c*/ 	.byte	0x03, 0x19
        /*005e*/ 	.short	0x0014


	//----- nvinfo : EIATTR_PARAM_CBANK
	.align		4
        /*0060*/ 	.byte	0x04, 0x0a
        /*0062*/ 	.short	(.L_608 - .L_607)
	.align		4
.L_607:
        /*0064*/ 	.word	index@(.nv.constant0.sin_bf16)
        /*0068*/ 	.short	0x0380
        /*006a*/ 	.short	0x0014


	//----- nvinfo : EIATTR_SW_WAR
	.align		4
.L_608:
        /*006c*/ 	.byte	0x04, 0x36
        /*006e*/ 	.short	(.L_610 - .L_609)
.L_609:
        /*0070*/ 	.word	0x00000008
.L_610:


//--------------------- .nv.info.log_bf16         --------------------------
	.section	.nv.info.log_bf16,"",@"SHT_CUDA_INFO"
	.sectionflags	@""
	.align	4


	//----- nvinfo : EIATTR_CUDA_API_VERSION
	.align		4
        /*0000*/ 	.byte	0x04, 0x37
        /*0002*/ 	.short	(.L_612 - .L_611)
.L_611:
        /*0004*/ 	.word	0x00000082


	//----- nvinfo : EIATTR_KPARAM_INFO
	.align		4
.L_612:
        /*0008*/ 	.byte	0x04, 0x17
        /*000a*/ 	.short	(.L_614 - .L_613)
.L_613:
        /*000c*/ 	.word	0x00000000
        /*0010*/ 	.short	0x0002
        /*0012*/ 	.short	0x0010
        /*0014*/ 	.byte	0x00, 0xf0, 0x11, 0x00


	//----- nvinfo : EIATTR_KPARAM_INFO
	.align		4
.L_614:
        /*0018*/ 	.byte	0x04, 0x17
        /*001a*/ 	.short	(.L_616 - .L_615)
.L_615:
        /*001c*/ 	.word	0x00000000
        /*0020*/ 	.short	0x0001
        /*0022*/ 	.short	0x0008
        /*0024*/ 	.byte	0x00, 0xf5, 0x21, 0x00


	//----- nvinfo : EIATTR_KPARAM_INFO
	.align		4
.L_616:
        /*0028*/ 	.byte	0x04, 0x17
        /*002a*/ 	.short	(.L_618 - .L_617)
.L_617:
        /*002c*/ 	.word	0x00000000
        /*0030*/ 	.short	0x0000
        /*0032*/ 	.short	0x0000
        /*0034*/ 	.byte	0x00, 0xf5, 0x21, 0x00


	//----- nvinfo : EIATTR_SPARSE_MMA_MASK
	.align		4
.L_618:
        /*0038*/ 	.byte	0x03, 0x50
        /*003a*/ 	.short	0x0000


	//----- nvinfo : EIATTR_MAXREG_COUNT
	.align		4
        /*003c*/ 	.byte	0x03, 0x1b
        /*003e*/ 	.short	0x00ff


	//----- nvinfo : EIATTR_MERCURY_ISA_VERSION
	.align		4
        /*0040*/ 	.byte	0x03, 0x5f
        /*0042*/ 	.short	0x0101


	//----- nvinfo : EIATTR_VRC_CTA_INIT_COUNT
	.align		4
        /*0044*/ 	.byte	0x02, 0x4a
	.zero		1
	.zero		1


	//----- nvinfo : EIATTR_EXIT_INSTR_OFFSETS
	.align		4
        /*0048*/ 	.byte	0x04, 0x1c
        /*004a*/ 	.short	(.L_620 - .L_619)


	//   ....[0]....
.L_619:
        /*004c*/ 	.word	0x00000070


	//   ....[1]....
        /*0050*/ 	.word	0x000002b0


	//----- nvinfo : EIATTR_CBANK_PARAM_SIZE
	.align		4
.L_620:
        /*0054*/ 	.byte	0x03, 0x19
        /*0056*/ 	.short	0x0014


	//----- nvinfo : EIATTR_PARAM_CBANK
	.align		4
        /*0058*/ 	.byte	0x04, 0x0a
        /*005a*/ 	.short	(.L_622 - .L_621)
	.align		4
.L_621:
        /*005c*/ 	.word	index@(.nv.constant0.log_bf16)
        /*0060*/ 	.short	0x0380
        /*0062*/ 	.short	0x0014


	//----- nvinfo : EIATTR_SW_WAR
	.align		4
.L_622:
        /*0064*/ 	.byte	0x04, 0x36
        /*0066*/ 	.short	(.L_624 - .L_623)
.L_623:
        /*0068*/ 	.word	0x00000008
.L_624:


//--------------------- .nv.info.exp_bf16         --------------------------
	.section	.nv.info.exp_bf16,"",@"SHT_CUDA_INFO"
	.sectionflags	@""
	.align	4


	//----- nvinfo : EIATTR_CUDA_API_VERSION
	.align		4
        /*0000*/ 	.byte	0x04, 0x37
        /*0002*/ 	.short	(.L_626 - .L_625)
.L_625:
        /*0004*/ 	.word	0x00000082


	//----- nvinfo : EIATTR_KPARAM_INFO
	.align		4
.L_626:
        /*0008*/ 	.byte	0x04, 0x17
        /*000a*/ 	.short	(.L_628 - .L_627)
.L_627:
        /*000c*/ 	.word	0x00000000
        /*0010*/ 	.short	0x0002
        /*0012*/ 	.short	0x0010
        /*0014*/ 	.byte	0x00, 0xf0, 0x11, 0x00


	//----- nvinfo : EIATTR_KPARAM_INFO
	.align		4
.L_628:
        /*0018*/ 	.byte	0x04, 0x17
        /*001a*/ 	.short	(.L_630 - .L_629)
.L_629:
        /*001c*/ 	.word	0x00000000
        /*0020*/ 	.short	0x0001
        /*0022*/ 	.short	0x0008
        /*0024*/ 	.byte	0x00, 0xf5, 0x21, 0x00


	//----- nvinfo : EIATTR_KPARAM_INFO
	.align		4
.L_630:
        /*0028*/ 	.byte	0x04, 0x17
        /*002a*/ 	.short	(.L_632 - .L_631)
.L_631:
        /*002c*/ 	.word	0x00000000
        /*0030*/ 	.short	0x0000
        /*0032*/ 	.short	0x0000
        /*0034*/ 	.byte	0x00, 0xf5, 0x21, 0x00


	//----- nvinfo : EIATTR_SPARSE_MMA_MASK
	.align		4
.L_632:
        /*0038*/ 	.byte	0x03, 0x50
        /*003a*/ 	.short	0x0000


	//----- nvinfo : EIATTR_MAXREG_COUNT
	.align		4
        /*003c*/ 	.byte	0x03, 0x1b
        /*003e*/ 	.short	0x00ff


	//----- nvinfo : EIATTR_MERCURY_ISA_VERSION
	.align		4
        /*0040*/ 	.byte	0x03, 0x5f
        /*0042*/ 	.short	0x0101


	//----- nvinfo : EIATTR_VRC_CTA_INIT_COUNT
	.align		4
        /*0044*/ 	.byte	0x02, 0x4a
	.zero		1
	.zero		1


	//----- nvinfo : EIATTR_EXIT_INSTR_OFFSETS
	.align		4
        /*0048*/ 	.byte	0x04, 0x1c
        /*004a*/ 	.short	(.L_634 - .L_633)


	//   ....[0]....
.L_633:
        /*004c*/ 	.word	0x00000070


	//   ....[1]....
        /*0050*/ 	.word	0x000001b0


	//----- nvinfo : EIATTR_CBANK_PARAM_SIZE
	.align		4
.L_634:
        /*0054*/ 	.byte	0x03, 0x19
        /*0056*/ 	.short	0x0014


	//----- nvinfo : EIATTR_PARAM_CBANK
	.align		4
        /*0058*/ 	.byte	0x04, 0x0a
        /*005a*/ 	.short	(.L_636 - .L_635)
	.align		4
.L_635:
        /*005c*/ 	.word	index@(.nv.constant0.exp_bf16)
        /*0060*/ 	.short	0x0380
        /*0062*/ 	.short	0x0014


	//----- nvinfo : EIATTR_SW_WAR
	.align		4
.L_636:
        /*0064*/ 	.byte	0x04, 0x36
        /*0066*/ 	.short	(.L_638 - .L_637)
.L_637:
        /*0068*/ 	.word	0x00000008
.L_638:


//--------------------- .nv.info.sqrt_bf16        --------------------------
	.section	.nv.info.sqrt_bf16,"",@"SHT_CUDA_INFO"
	.sectionflags	@""
	.align	4


	//----- nvinfo : EIATTR_CUDA_API_VERSION
	.align		4
        /*0000*/ 	.byte	0x04, 0x37
        /*0002*/ 	.short	(.L_640 - .L_639)
.L_639:
        /*0004*/ 	.word	0x00000082


	//----- nvinfo : EIATTR_KPARAM_INFO
	.align		4
.L_640:
        /*0008*/ 	.byte	0x04, 0x17
        /*000a*/ 	.short	(.L_642 - .L_641)
.L_641:
        /*000c*/ 	.word	0x00000000
        /*0010*/ 	.short	0x0002
        /*0012*/ 	.short	0x0010
        /*0014*/ 	.byte	0x00, 0xf0, 0x11, 0x00


	//----- nvinfo : EIATTR_KPARAM_INFO
	.align		4
.L_642:
        /*0018*/ 	.byte	0x04, 0x17
        /*001a*/ 	.short	(.L_644 - .L_643)
.L_643:
        /*001c*/ 	.word	0x00000000
        /*0020*/ 	.short	0x0001
        /*0022*/ 	.short	0x0008
        /*0024*/ 	.byte	0x00, 0xf5, 0x21, 0x00


	//----- nvinfo : EIATTR_KPARAM_INFO
	.align		4
.L_644:
        /*0028*/ 	.byte	0x04, 0x17
        /*002a*/ 	.short	(.L_646 - .L_645)
.L_645:
        /*002c*/ 	.word	0x00000000
        /*0030*/ 	.short	0x0000
        /*0032*/ 	.short	0x0000
        /*0034*/ 	.byte	0x00, 0xf5, 0x21, 0x00


	//----- nvinfo : EIATTR_SPARSE_MMA_MASK
	.align		4
.L_646:
        /*0038*/ 	.byte	0x03, 0x50
        /*003a*/ 	.short	0x0000


	//----- nvinfo : EIATTR_MAXREG_COUNT
	.align		4
        /*003c*/ 	.byte	0x03, 0x1b
        /*003e*/ 	.short	0x00ff


	//----- nvinfo : EIATTR_MERCURY_ISA_VERSION
	.align		4
        /*0040*/ 	.byte	0x03, 0x5f
        /*0042*/ 	.short	0x0101


	//----- nvinfo : EIATTR_VRC_CTA_INIT_COUNT
	.align		4
        /*0044*/ 	.byte	0x02, 0x4a
	.zero		1
	.zero		1


	//----- nvinfo : EIATTR_EXIT_INSTR_OFFSETS
	.align		4
        /*0048*/ 	.byte	0x04, 0x1c
        /*004a*/ 	.short	(.L_648 - .L_647)


	//   ....[0]....
.L_647:
        /*004c*/ 	.word	0x00000070


	//   ....[1]....
        /*0050*/ 	.word	0x000001e0


	//----- nvinfo : EIATTR_CRS_STACK_SIZE
	.align		4
.L_648:
        /*0054*/ 	.byte	0x04, 0x1e
        /*0056*/ 	.short	(.L_650 - .L_649)
.L_649:
        /*0058*/ 	.word	0x00000000


	//----- nvinfo : EIATTR_CBANK_PARAM_SIZE
	.align		4
.L_650:
        /*005c*/ 	.byte	0x03, 0x19
        /*005e*/ 	.short	0x0014


	//----- nvinfo : EIATTR_PARAM_CBANK
	.align		4
        /*0060*/ 	.byte	0x04, 0x0a
        /*0062*/ 	.short	(.L_652 - .L_651)
	.align		4
.L_651:
        /*0064*/ 	.word	index@(.nv.constant0.sqrt_bf16)
        /*0068*/ 	.short	0x0380
        /*006a*/ 	.short	0x0014


	//----- nvinfo : EIATTR_SW_WAR
	.align		4
.L_652:
        /*006c*/ 	.byte	0x04, 0x36
        /*006e*/ 	.short	(.L_654 - .L_653)
.L_653:
        /*0070*/ 	.word	0x00000008
.L_654:


//--------------------- .nv.info.abs_bf16         --------------------------
	.section	.nv.info.abs_bf16,"",@"SHT_CUDA_INFO"
	.sectionflags	@""
	.align	4


	//----- nvinfo : EIATTR_CUDA_API_VERSION
	.align		4
        /*0000*/ 	.byte	0x04, 0x37
        /*0002*/ 	.short	(.L_656 - .L_655)
.L_655:
        /*0004*/ 	.word	0x00000082


	//----- nvinfo : EIATTR_KPARAM_INFO
	.align		4
.L_656:
        /*0008*/ 	.byte	0x04, 0x17
        /*000a*/ 	.short	(.L_658 - .L_657)
.L_657:
        /*000c*/ 	.word	0x00000000
        /*0010*/ 	.short	0x0002
        /*0012*/ 	.short	0x0010
        /*0014*/ 	.byte	0x00, 0xf0, 0x11, 0x00


	//----- nvinfo : EIATTR_KPARAM_INFO
	.align		4
.L_658:
        /*0018*/ 	.byte	0x04, 0x17
        /*001a*/ 	.short	(.L_660 - .L_659)
.L_659:
        /*001c*/ 	.word	0x00000000
        /*0020*/ 	.short	0x0001
        /*0022*/ 	.short	0x0008
        /*0024*/ 	.byte	0x00, 0xf5, 0x21, 0x00


	//----- nvinfo : EIATTR_KPARAM_INFO
	.align		4
.L_660:
        /*0028*/ 	.byte	0x04, 0x17
        /*002a*/ 	.short	(.L_662 - .L_661)
.L_661:
        /*002c*/ 	.word	0x00000000
        /*0030*/ 	.short	0x0000
        /*0032*/ 	.short	0x0000
        /*0034*/ 	.byte	0x00, 0xf5, 0x21, 0x00


	//----- nvinfo : EIATTR_SPARSE_MMA_MASK
	.align		4
.L_662:
        /*0038*/ 	.byte	0x03, 0x50
        /*003a*/ 	.short	0x0000


	//----- nvinfo : EIATTR_MAXREG_COUNT
	.align		4
        /*003c*/ 	.byte	0x03, 0x1b
        /*003e*/ 	.short	0x00ff


	//----- nvinfo : EIATTR_MERCURY_ISA_VERSION
	.align		4
        /*0040*/ 	.byte	0x03, 0x5f
        /*0042*/ 	.short	0x0101


	//----- nvinfo : EIATTR_VRC_CTA_INIT_COUNT
	.align		4
        /*0044*/ 	.byte	0x02, 0x4a
	.zero		1
	.zero		1


	//----- nvinfo : EIATTR_EXIT_INSTR_OFFSETS
	.align		4
        /*0048*/ 	.byte	0x04, 0x1c
        /*004a*/ 	.short	(.L_664 - .L_663)


	//   ....[0]....
.L_663:
        /*004c*/ 	.word	0x00000070


	//   ....[1]....
        /*0050*/ 	.word	0x00000100


	//----- nvinfo : EIATTR_CBANK_PARAM_SIZE
	.align		4
.L_664:
        /*0054*/ 	.byte	0x03, 0x19
        /*0056*/ 	.short	0x0014


	//----- nvinfo : EIATTR_PARAM_CBANK
	.align		4
        /*0058*/ 	.byte	0x04, 0x0a
        /*005a*/ 	.short	(.L_666 - .L_665)
	.align		4
.L_665:
        /*005c*/ 	.word	index@(.nv.constant0.abs_bf16)
        /*0060*/ 	.short	0x0380
        /*0062*/ 	.short	0x0014


	//----- nvinfo : EIATTR_SW_WAR
	.align		4
.L_666:
        /*0064*/ 	.byte	0x04, 0x36
        /*0066*/ 	.short	(.L_668 - .L_667)
.L_667:
        /*0068*/ 	.word	0x00000008
.L_668:


//--------------------- .nv.info.neg_bf16         --------------------------
	.section	.nv.info.neg_bf16,"",@"SHT_CUDA_INFO"
	.sectionflags	@""
	.align	4


	//----- nvinfo : EIATTR_CUDA_API_VERSION
	.align		4
        /*0000*/ 	.byte	0x04, 0x37
        /*0002*/ 	.short	(.L_670 - .L_669)
.L_669:
        /*0004*/ 	.word	0x00000082


	//----- nvinfo : EIATTR_KPARAM_INFO
	.align		4
.L_670:
        /*0008*/ 	.byte	0x04, 0x17
        /*000a*/ 	.short	(.L_672 - .L_671)
.L_671:
        /*000c*/ 	.word	0x00000000
        /*0010*/ 	.short	0x0002
        /*0012*/ 	.short	0x0010
        /*0014*/ 	.byte	0x00, 0xf0, 0x11, 0x00


	//----- nvinfo : EIATTR_KPARAM_INFO
	.align		4
.L_672:
        /*0018*/ 	.byte	0x04, 0x17
        /*001a*/ 	.short	(.L_674 - .L_673)
.L_673:
        /*001c*/ 	.word	0x00000000
        /*0020*/ 	.short	0x0001
        /*0022*/ 	.short	0x0008
        /*0024*/ 	.byte	0x00, 0xf5, 0x21, 0x00


	//----- nvinfo : EIATTR_KPARAM_INFO
	.align		4
.L_674:
        /*0028*/ 	.byte	0x04, 0x17
        /*002a*/ 	.short	(.L_676 - .L_675)
.L_675:
        /*002c*/ 	.word	0x00000000
        /*0030*/ 	.short	0x0000
        /*0032*/ 	.short	0x0000
        /*0034*/ 	.byte	0x00, 0xf5, 0x21, 0x00


	//----- nvinfo : EIATTR_SPARSE_MMA_MASK
	.align		4
.L_676:
        /*0038*/ 	.byte	0x03, 0x50
        /*003a*/ 	.short	0x0000


	//----- nvinfo : EIATTR_MAXREG_COUNT
	.align		4
        /*003c*/ 	.byte	0x03, 0x1b
        /*003e*/ 	.short	0x00ff


	//----- nvinfo : EIATTR_MERCURY_ISA_VERSION
	.align		4
        /*0040*/ 	.byte	0x03, 0x5f
        /*0042*/ 	.short	0x0101


	//----- nvinfo : EIATTR_VRC_CTA_INIT_COUNT
	.align		4
        /*0044*/ 	.byte	0x02, 0x4a
	.zero		1
	.zero		1


	//----- nvinfo : EIATTR_EXIT_INSTR_OFFSETS
	.align		4
        /*0048*/ 	.byte	0x04, 0x1c
        /*004a*/ 	.short	(.L_678 - .L_677)


	//   ....[0]....
.L_677:
        /*004c*/ 	.word	0x00000070


	//   ....[1]....
        /*0050*/ 	.word	0x00000110


	//----- nvinfo : EIATTR_CBANK_PARAM_SIZE
	.align		4
.L_678:
        /*0054*/ 	.byte	0x03, 0x19
        /*0056*/ 	.short	0x0014


	//----- nvinfo : EIATTR_PARAM_CBANK
	.align		4
        /*0058*/ 	.byte	0x04, 0x0a
        /*005a*/ 	.short	(.L_680 - .L_679)
	.align		4
.L_679:
        /*005c*/ 	.word	index@(.nv.constant0.neg_bf16)
        /*0060*/ 	.short	0x0380
        /*0062*/ 	.short	0x0014


	//----- nvinfo : EIATTR_SW_WAR
	.align		4
.L_680:
        /*0064*/ 	.byte	0x04, 0x36
        /*0066*/ 	.short	(.L_682 - .L_681)
.L_681:
        /*0068*/ 	.word	0x00000008
.L_682:


//--------------------- .nv.info.round_f16        --------------------------
	.section	.nv.info.round_f16,"",@"SHT_CUDA_INFO"
	.sectionflags	@""
	.align	4


	//----- nvinfo : EIATTR_CUDA_API_VERSION
	.align		4
        /*0000*/ 	.byte	0x04, 0x37
        /*0002*/ 	.short	(.L_684 - .L_683)
.L_683:
        /*0004*/ 	.word	0x00000082


	//----- nvinfo : EIATTR_KPARAM_INFO
	.align		4
.L_684:
        /*0008*/ 	.byte	0x04, 0x17
        /*000a*/ 	.short	(.L_686 - .L_685)
.L_685:
        /*000c*/ 	.word	0x00000000
        /*0010*/ 	.short	0x0002
        /*0012*/ 	.short	0x0010
        /*0014*/ 	.byte	0x00, 0xf0, 0x11, 0x00


	//----- nvinfo : EIATTR_KPARAM_INFO
	.align		4
.L_686:
        /*0018*/ 	.byte	0x04, 0x17
        /*001a*/ 	.short	(.L_688 - .L_687)
.L_687:
        /*001c*/ 	.word	0x00000000
        /*0020*/ 	.short	0x0001
        /*0022*/ 	.short	0x0008
        /*0024*/ 	.byte	0x00, 0xf5, 0x21, 0x00


	//----- nvinfo : EIATTR_KPARAM_INFO
	.align		4
.L_688:
        /*0028*/ 	.byte	0x04, 0x17
        /*002a*/ 	.short	(.L_690 - .L_689)
.L_689:
        /*002c*/ 	.word	0x00000000
        /*0030*/ 	.short	0x0000
        /*0032*/ 	.short	0x0000
        /*0034*/ 	.byte	0x00, 0xf5, 0x21, 0x00


	//----- nvinfo : EIATTR_SPARSE_MMA_MASK
	.align		4
.L_690:
        /*0038*/ 	.byte	0x03, 0x50
        /*003a*/ 	.short	0x0000


	//----- nvinfo : EIATTR_MAXREG_COUNT
	.align		4
        /*003c*/ 	.byte	0x03, 0x1b
        /*003e*/ 	.short	0x00ff


	//----- nvinfo : EIATTR_MERCURY_ISA_VERSION
	.align		4
        /*0040*/ 	.byte	0x03, 0x5f
        /*0042*/ 	.short	0x0101


	//----- nvinfo : EIATTR_VRC_CTA_INIT_COUNT
	.align		4
        /*0044*/ 	.byte	0x02, 0x4a
	.zero		1
	.zero		1


	//----- nvinfo : EIATTR_EXIT_INSTR_OFFSETS
	.align		4
        /*0048*/ 	.byte	0x04, 0x1c
        /*004a*/ 	.short	(.L_692 - .L_691)


	//   ....[0]....
.L_691:
        /*004c*/ 	.word	0x00000070


	//   ....[1]....
        /*0050*/ 	.word	0x00000100


	//----- nvinfo : EIATTR_CBANK_PARAM_SIZE
	.align		4
.L_692:
        /*0054*/ 	.byte	0x03, 0x19
        /*0056*/ 	.short	0x0014


	//----- nvinfo : EIATTR_PARAM_CBANK
	.align		4
        /*0058*/ 	.byte	0x04, 0x0a
        /*005a*/ 	.short	(.L_694 - .L_693)
	.align		4
.L_693:
        /*005c*/ 	.word	index@(.nv.constant0.round_f16)
        /*0060*/ 	.short	0x0380
        /*0062*/ 	.short	0x0014


	//----- nvinfo : EIATTR_SW_WAR
	.align		4
.L_694:
        /*0064*/ 	.byte	0x04, 0x36
        /*0066*/ 	.short	(.L_696 - .L_695)
.L_695:
        /*0068*/ 	.word	0x00000008
.L_696:


//--------------------- .nv.info.ceil_f16         --------------------------
	.section	.nv.info.ceil_f16,"",@"SHT_CUDA_INFO"
	.sectionflags	@""
	.align	4


	//----- nvinfo : EIATTR_CUDA_API_VERSION
	.align		4
        /*0000*/ 	.byte	0x04, 0x37
        /*0002*/ 	.short	(.L_698 - .L_697)
.L_697:
        /*0004*/ 	.word	0x00000082


	//----- nvinfo : EIATTR_KPARAM_INFO
	.align		4
.L_698:
        /*0008*/ 	.byte	0x04, 0x17
        /*000a*/ 	.short	(.L_700 - .L_699)
.L_699:
        /*000c*/ 	.word	0x00000000
        /*0010*/ 	.short	0x0002
        /*0012*/ 	.short	0x0010
        /*0014*/ 	.byte	0x00, 0xf0, 0x11, 0x00


	//----- nvinfo : EIATTR_KPARAM_INFO
	.align		4
.L_700:
        /*0018*/ 	.byte	0x04, 0x17
        /*001a*/ 	.short	(.L_702 - .L_701)
.L_701:
        /*001c*/ 	.word	0x00000000
        /*0020*/ 	.short	0x0001
        /*0022*/ 	.short	0x0008
        /*0024*/ 	.byte	0x00, 0xf5, 0x21, 0x00


	//----- nvinfo : EIATTR_KPARAM_INFO
	.align		4
.L_702:
        /*0028*/ 	.byte	0x04, 0x17
        /*002a*/ 	.short	(.L_704 - .L_703)
.L_703:
        /*002c*/ 	.word	0x00000000
        /*0030*/ 	.short	0x0000
        /*0032*/ 	.short	0x0000
        /*0034*/ 	.byte	0x00, 0xf5, 0x21, 0x00


	//----- nvinfo : EIATTR_SPARSE_MMA_MASK
	.align		4
.L_704:
        /*0038*/ 	.byte	0x03, 0x50
        /*003a*/ 	.short	0x0000


	//----- nvinfo : EIATTR_MAXREG_COUNT
	.align		4
        /*003c*/ 	.byte	0x03, 0x1b
        /*003e*/ 	.short	0x00ff


	//----- nvinfo : EIATTR_MERCURY_ISA_VERSION
	.align		4
        /*0040*/ 	.byte	0x03, 0x5f
        /*0042*/ 	.short	0x0101


	//----- nvinfo : EIATTR_VRC_CTA_INIT_COUNT
	.align		4
        /*0044*/ 	.byte	0x02, 0x4a
	.zero		1
	.zero		1


	//----- nvinfo : EIATTR_EXIT_INSTR_OFFSETS
	.align		4
        /*0048*/ 	.byte	0x04, 0x1c
        /*004a*/ 	.short	(.L_706 - .L_705)


	//   ....[0]....
.L_705:
        /*004c*/ 	.word	0x00000070


	//   ....[1]....
        /*0050*/ 	.word	0x00000100


	//----- nvinfo : EIATTR_CBANK_PARAM_SIZE
	.align		4
.L_706:
        /*0054*/ 	.byte	0x03, 0x19
        /*0056*/ 	.short	0x0014


	//----- nvinfo : EIATTR_PARAM_CBANK
	.align		4
        /*0058*/ 	.byte	0x04, 0x0a
        /*005a*/ 	.short	(.L_708 - .L_707)
	.align		4
.L_707:
        /*005c*/ 	.word	index@(.nv.constant0.ceil_f16)
        /*0060*/ 	.short	0x0380
        /*0062*/ 	.short	0x0014


	//----- nvinfo : EIATTR_SW_WAR
	.align		4
.L_708:
        /*0064*/ 	.byte	0x04, 0x36
        /*0066*/ 	.short	(.L_710 - .L_709)
.L_709:
        /*0068*/ 	.word	0x00000008
.L_710:


//--------------------- .nv.info.floor_f16        --------------------------
	.section	.nv.info.floor_f16,"",@"SHT_CUDA_INFO"
	.sectionflags	@""
	.align	4


	//----- nvinfo : EIATTR_CUDA_API_VERSION
	.align		4
        /*0000*/ 	.byte	0x04, 0x37
        /*0002*/ 	.short	(.L_712 - .L_711)
.L_711:
        /*0004*/ 	.word	0x00000082


	//----- nvinfo : EIATTR_KPARAM_INFO
	.align		4
.L_712:
        /*0008*/ 	.byte	0x04, 0x17
        /*000a*/ 	.short	(.L_714 - .L_713)
.L_713:
        /*000c*/ 	.word	0x00000000
        /*0010*/ 	.short	0x0002
        /*0012*/ 	.short	0x0010
        /*0014*/ 	.byte	0x00, 0xf0, 0x11, 0x00


	//----- nvinfo : EIATTR_KPARAM_INFO
	.align		4
.L_714:
        /*0018*/ 	.byte	0x04, 0x17
        /*001a*/ 	.short	(.L_716 - .L_715)
.L_715:
        /*001c*/ 	.word	0x00000000
        /*0020*/ 	.short	0x0001
        /*0022*/ 	.short	0x0008
        /*0024*/ 	.byte	0x00, 0xf5, 0x21, 0x00


	//----- nvinfo : EIATTR_KPARAM_INFO
	.align		4
.L_716:
        /*0028*/ 	.byte	0x04, 0x17
        /*002a*/ 	.short	(.L_718 - .L_717)
.L_717:
        /*002c*/ 	.word	0x00000000
        /*0030*/ 	.short	0x0000
        /*0032*/ 	.short	0x0000
        /*0034*/ 	.byte	0x00, 0xf5, 0x21, 0x00


	//----- nvinfo : EIATTR_SPARSE_MMA_MASK
	.align		4
.L_718:
        /*0038*/ 	.byte	0x03, 0x50
        /*003a*/ 	.short	0x0000


	//----- nvinfo : EIATTR_MAXREG_COUNT
	.align		4
        /*003c*/ 	.byte	0x03, 0x1b
        /*003e*/ 	.short	0x00ff


	//----- nvinfo : EIATTR_MERCURY_ISA_VERSION
	.align		4
        /*0040*/ 	.byte	0x03, 0x5f
        /*0042*/ 	.short	0x0101


	//----- nvinfo : EIATTR_VRC_CTA_INIT_COUNT
	.align		4
        /*0044*/ 	.byte	0x02, 0x4a
	.zero		1
	.zero		1


	//----- nvinfo : EIATTR_EXIT_INSTR_OFFSETS
	.align		4
        /*0048*/ 	.byte	0x04, 0x1c
        /*004a*/ 	.short	(.L_720 - .L_719)


	//   ....[0]....
.L_719:
        /*004c*/ 	.word	0x00000070


	//   ....[1]....
        /*0050*/ 	.word	0x00000100


	//----- nvinfo : EIATTR_CBANK_PARAM_SIZE
	.align		4
.L_720:
        /*0054*/ 	.byte	0x03, 0x19
        /*0056*/ 	.short	0x0014


	//----- nvinfo : EIATTR_PARAM_CBANK
	.align		4
        /*0058*/ 	.byte	0x04, 0x0a
        /*005a*/ 	.short	(.L_722 - .L_721)
	.align		4
.L_721:
        /*005c*/ 	.word	index@(.nv.constant0.floor_f16)
        /*0060*/ 	.short	0x0380
        /*0062*/ 	.short	0x0014


	//----- nvinfo : EIATTR_SW_WAR
	.align		4
.L_722:
        /*0064*/ 	.byte	0x04, 0x36
        /*0066*/ 	.short	(.L_724 - .L_723)
.L_723:
        /*0068*/ 	.word	0x00000008
.L_724:


//--------------------- .nv.info.square_f16       --------------------------
	.section	.nv.info.square_f16,"",@"SHT_CUDA_INFO"
	.sectionflags	@""
	.align	4


	//----- nvinfo : EIATTR_CUDA_API_VERSION
	.align		4
        /*0000*/ 	.byte	0x04, 0x37
        /*0002*/ 	.short	(.L_726 - .L_725)
.L_725:
        /*0004*/ 	.word	0x00000082


	//----- nvinfo : EIATTR_KPARAM_INFO
	.align		4
.L_726:
        /*0008*/ 	.byte	0x04, 0x17
        /*000a*/ 	.short	(.L_728 - .L_727)
.L_727:
        /*000c*/ 	.word	0x00000000
        /*0010*/ 	.short	0x0002
        /*0012*/ 	.short	0x0010
        /*0014*/ 	.byte	0x00, 0xf0, 0x11, 0x00


	//----- nvinfo : EIATTR_KPARAM_INFO
	.align		4
.L_728:
        /*0018*/ 	.byte	0x04, 0x17
        /*001a*/ 	.short	(.L_730 - .L_729)
.L_729:
        /*001c*/ 	.word	0x00000000
        /*0020*/ 	.short	0x0001
        /*0022*/ 	.short	0x0008
        /*0024*/ 	.byte	0x00, 0xf5, 0x21, 0x00


	//----- nvinfo : EIATTR_KPARAM_INFO
	.align		4
.L_730:
        /*0028*/ 	.byte	0x04, 0x17
        /*002a*/ 	.short	(.L_732 - .L_731)
.L_731:
        /*002c*/ 	.word	0x00000000
        /*0030*/ 	.short	0x0000
        /*0032*/ 	.short	0x0000
        /*0034*/ 	.byte	0x00, 0xf5, 0x21, 0x00


	//----- nvinfo : EIATTR_SPARSE_MMA_MASK
	.align		4
.L_732:
        /*0038*/ 	.byte	0x03, 0x50
        /*003a*/ 	.short	0x0000


	//----- nvinfo : EIATTR_MAXREG_COUNT
	.align		4
        /*003c*/ 	.byte	0x03, 0x1b
        /*003e*/ 	.short	0x00ff


	//----- nvinfo : EIATTR_MERCURY_ISA_VERSION
	.align		4
        /*0040*/ 	.byte	0x03, 0x5f
        /*0042*/ 	.short	0x0101


	//----- nvinfo : EIATTR_VRC_CTA_INIT_COUNT
	.align		4
        /*0044*/ 	.byte	0x02, 0x4a
	.zero		1
	.zero		1


	//----- nvinfo : EIATTR_EXIT_INSTR_OFFSETS
	.align		4
        /*0048*/ 	.byte	0x04, 0x1c
        /*004a*/ 	.short	(.L_734 - .L_733)


	//   ....[0]....
.L_733:
        /*004c*/ 	.word	0x00000070


	//   ....[1]....
        /*0050*/ 	.word	0x00000100


	//----- nvinfo : EIATTR_CBANK_PARAM_SIZE
	.align		4
.L_734:
        /*0054*/ 	.byte	0x03, 0x19
        /*0056*/ 	.short	0x0014


	//----- nvinfo : EIATTR_PARAM_CBANK
	.align		4
        /*0058*/ 	.byte	0x04, 0x0a
        /*005a*/ 	.short	(.L_736 - .L_735)
	.align		4
.L_735:
        /*005c*/ 	.word	index@(.nv.constant0.square_f16)
        /*0060*/ 	.short	0x0380
        /*0062*/ 	.short	0x0014


	//----- nvinfo : EIATTR_SW_WAR
	.align		4
.L_736:
        /*0064*/ 	.byte	0x04, 0x36
        /*0066*/ 	.short	(.L_738 - .L_737)
.L_737:
        /*0068*/ 	.word	0x00000008
.L_738:


//--------------------- .nv.info.recip_f16        --------------------------
	.section	.nv.info.recip_f16,"",@"SHT_CUDA_INFO"
	.sectionflags	@""
	.align	4


	//----- nvinfo : EIATTR_CUDA_API_VERSION
	.align		4
        /*0000*/ 	.byte	0x04, 0x37
        /*0002*/ 	.short	(.L_740 - .L_739)
.L_739:
        /*0004*/ 	.word	0x00000082


	//----- nvinfo : EIATTR_KPARAM_INFO
	.align		4
.L_740:
        /*0008*/ 	.byte	0x04, 0x17
        /*000a*/ 	.short	(.L_742 - .L_741)
.L_741:
        /*000c*/ 	.word	0x00000000
        /*0010*/ 	.short	0x0002
        /*0012*/ 	.short	0x0010
        /*0014*/ 	.byte	0x00, 0xf0, 0x11, 0x00


	//----- nvinfo : EIATTR_KPARAM_INFO
	.align		4
.L_742:
        /*0018*/ 	.byte	0x04, 0x17
        /*001a*/ 	.short	(.L_744 - .L_743)
.L_743:
        /*001c*/ 	.word	0x00000000
        /*0020*/ 	.short	0x0001
        /*0022*/ 	.short	0x0008
        /*0024*/ 	.byte	0x00, 0xf5, 0x21, 0x00


	//----- nvinfo : EIATTR_KPARAM_INFO
	.align		4
.L_744:
        /*0028*/ 	.byte	0x04, 0x17
        /*002a*/ 	.short	(.L_746 - .L_745)
.L_745:
        /*002c*/ 	.word	0x00000000
        /*0030*/ 	.short	0x0000
        /*0032*/ 	.short	0x0000
        /*0034*/ 	.byte	0x00, 0xf5, 0x21, 0x00


	//----- nvinfo : EIATTR_SPARSE_MMA_MASK
	.align		4
.L_746:
        /*0038*/ 	.byte	0x03, 0x50
        /*003a*/ 	.short	0x0000


	//----- nvinfo : EIATTR_MAXREG_COUNT
	.align		4
        /*003c*/ 	.byte	0x03, 0x1b
        /*003e*/ 	.short	0x00ff


	//----- nvinfo : EIATTR_MERCURY_ISA_VERSION
	.align		4
        /*0040*/ 	.byte	0x03, 0x5f
        /*0042*/ 	.short	0x0101


	//----- nvinfo : EIATTR_VRC_CTA_INIT_COUNT
	.align		4
        /*0044*/ 	.byte	0x02, 0x4a
	.zero		1
	.zero		1


	//----- nvinfo : EIATTR_EXIT_INSTR_OFFSETS
	.align		4
        /*0048*/ 	.byte	0x04, 0x1c
        /*004a*/ 	.short	(.L_748 - .L_747)


	//   ....[0]....
.L_747:
        /*004c*/ 	.word	0x00000070


	//   ....[1]....
        /*0050*/ 	.word	0x00000120


	//----- nvinfo : EIATTR_CBANK_PARAM_SIZE
	.align		4
.L_748:
        /*0054*/ 	.byte	0x03, 0x19
        /*0056*/ 	.short	0x0014


	//----- nvinfo : EIATTR_PARAM_CBANK
	.align		4
        /*0058*/ 	.byte	0x04, 0x0a
        /*005a*/ 	.short	(.L_750 - .L_749)
	.align		4
.L_749:
        /*005c*/ 	.word	index@(.nv.constant0.recip_f16)
        /*0060*/ 	.short	0x0380
        /*0062*/ 	.short	0x0014


	//----- nvinfo : EIATTR_SW_WAR
	.align		4
.L_750:
        /*0064*/ 	.byte	0x04, 0x36
        /*0066*/ 	.short	(.L_752 - .L_751)
.L_751:
        /*0068*/ 	.word	0x00000008
.L_752:


//--------------------- .nv.info.tanh_f16         --------------------------
	.section	.nv.info.tanh_f16,"",@"SHT_CUDA_INFO"
	.sectionflags	@""
	.align	4


	//----- nvinfo : EIATTR_CUDA_API_VERSION
	.align		4
        /*0000*/ 	.byte	0x04, 0x37
        /*0002*/ 	.short	(.L_754 - .L_753)
.L_753:
        /*0004*/ 	.word	0x00000082


	//----- nvinfo : EIATTR_KPARAM_INFO
	.align		4
.L_754:
        /*0008*/ 	.byte	0x04, 0x17
        /*000a*/ 	.short	(.L_756 - .L_755)
.L_755:
        /*000c*/ 	.word	0x00000000
        /*0010*/ 	.short	0x0002
        /*0012*/ 	.short	0x0010
        /*0014*/ 	.byte	0x00, 0xf0, 0x11, 0x00


	//----- nvinfo : EIATTR_KPARAM_INFO
	.align		4
.L_756:
        /*0018*/ 	.byte	0x04, 0x17
        /*001a*/ 	.short	(.L_758 - .L_757)
.L_757:
        /*001c*/ 	.word	0x00000000
        /*0020*/ 	.short	0x0001
        /*0022*/ 	.short	0x0008
        /*0024*/ 	.byte	0x00, 0xf5, 0x21, 0x00


	//----- nvinfo : EIATTR_KPARAM_INFO
	.align		4
.L_758:
        /*0028*/ 	.byte	0x04, 0x17
        /*002a*/ 	.short	(.L_760 - .L_759)
.L_759:
        /*002c*/ 	.word	0x00000000
        /*0030*/ 	.short	0x0000
        /*0032*/ 	.short	0x0000
        /*0034*/ 	.byte	0x00, 0xf5, 0x21, 0x00


	//----- nvinfo : EIATTR_SPARSE_MMA_MASK
	.align		4
.L_760:
        /*0038*/ 	.byte	0x03, 0x50
        /*003a*/ 	.short	0x0000


	//----- nvinfo : EIATTR_MAXREG_COUNT
	.align		4
        /*003c*/ 	.byte	0x03, 0x1b
        /*003e*/ 	.short	0x00ff


	//----- nvinfo : EIATTR_MERCURY_ISA_VERSION
	.align		4
        /*0040*/ 	.byte	0x03, 0x5f
        /*0042*/ 	.short	0x0101


	//----- nvinfo : EIATTR_VRC_CTA_INIT_COUNT
	.align		4
        /*0044*/ 	.byte	0x02, 0x4a
	.zero		1
	.zero		1


	//----- nvinfo : EIATTR_EXIT_INSTR_OFFSETS
	.align		4
        /*0048*/ 	.byte	0x04, 0x1c
        /*004a*/ 	.short	(.L_762 - .L_761)


	//   ....[0]....
.L_761:
        /*004c*/ 	.word	0x00000070


	//   ....[1]....
        /*0050*/ 	.word	0x00000220


	//----- nvinfo : EIATTR_CBANK_PARAM_SIZE
	.align		4
.L_762:
        /*0054*/ 	.byte	0x03, 0x19
        /*0056*/ 	.short	0x0014


	//----- nvinfo : EIATTR_PARAM_CBANK
	.align		4
        /*0058*/ 	.byte	0x04, 0x0a
        /*005a*/ 	.short	(.L_764 - .L_763)
	.align		4
.L_763:
        /*005c*/ 	.word	index@(.nv.constant0.tanh_f16)
        /*0060*/ 	.short	0x0380
        /*0062*/ 	.short	0x0014


	//----- nvinfo : EIATTR_SW_WAR
	.align		4
.L_764:
        /*0064*/ 	.byte	0x04, 0x36
        /*0066*/ 	.short	(.L_766 - .L_765)
.L_765:
        /*0068*/ 	.word	0x00000008
.L_766:


//--------------------- .nv.info.tan_f16          --------------------------
	.section	.nv.info.tan_f16,"",@"SHT_CUDA_INFO"
	.sectionflags	@""
	.align	4


	//----- nvinfo : EIATTR_CUDA_API_VERSION
	.align		4
        /*0000*/ 	.byte	0x04, 0x37
        /*0002*/ 	.short	(.L_768 - .L_767)
.L_767:
        /*0004*/ 	.word	0x00000082


	//----- nvinfo : EIATTR_KPARAM_INFO
	.align		4
.L_768:
        /*0008*/ 	.byte	0x04, 0x17
        /*000a*/ 	.short	(.L_770 - .L_769)
.L_769:
        /*000c*/ 	.word	0x00000000
        /*0010*/ 	.short	0x0002
        /*0012*/ 	.short	0x0010
        /*0014*/ 	.byte	0x00, 0xf0, 0x11, 0x00


	//----- nvinfo : EIATTR_KPARAM_INFO
	.align		4
.L_770:
        /*0018*/ 	.byte	0x04, 0x17
        /*001a*/ 	.short	(.L_772 - .L_771)
.L_771:
        /*001c*/ 	.word	0x00000000
        /*0020*/ 	.short	0x0001
        /*0022*/ 	.short	0x0008
        /*0024*/ 	.byte	0x00, 0xf5, 0x21, 0x00


	//----- nvinfo : EIATTR_KPARAM_INFO
	.align		4
.L_772:
        /*0028*/ 	.byte	0x04, 0x17
        /*002a*/ 	.short	(.L_774 - .L_773)
.L_773:
        /*002c*/ 	.word	0x00000000
        /*0030*/ 	.short	0x0000
        /*0032*/ 	.short	0x0000
        /*0034*/ 	.byte	0x00, 0xf5, 0x21, 0x00


	//----- nvinfo : EIATTR_SPARSE_MMA_MASK
	.align		4
.L_774:
        /*0038*/ 	.byte	0x03, 0x50
        /*003a*/ 	.short	0x0000


	//----- nvinfo : EIATTR_MAXREG_COUNT
	.align		4
        /*003c*/ 	.byte	0x03, 0x1b
        /*003e*/ 	.short	0x00ff


	//----- nvinfo : EIATTR_MERCURY_ISA_VERSION
	.align		4
        /*0040*/ 	.byte	0x03, 0x5f
        /*0042*/ 	.short	0x0101


	//----- nvinfo : EIATTR_VRC_CTA_INIT_COUNT
	.align		4
        /*0044*/ 	.byte	0x02, 0x4a
	.zero		1
	.zero		1


	//----- nvinfo : EIATTR_EXIT_INSTR_OFFSETS
	.align		4
        /*0048*/ 	.byte	0x04, 0x1c
        /*004a*/ 	.short	(.L_776 - .L_775)


	//   ....[0]....
.L_775:
        /*004c*/ 	.word	0x00000070


	//   ....[1]....
        /*0050*/ 	.word	0x00000880


	//----- nvinfo : EIATTR_CRS_STACK_SIZE
	.align		4
.L_776:
        /*0054*/ 	.byte	0x04, 0x1e
        /*0056*/ 	.short	(.L_778 - .L_777)
.L_777:
        /*0058*/ 	.word	0x00000000


	//----- nvinfo : EIATTR_CBANK_PARAM_SIZE
	.align		4
.L_778:
        /*005c*/ 	.byte	0x03, 0x19
        /*005e*/ 	.short	0x0014


	//----- nvinfo : EIATTR_PARAM_CBANK
	.align		4
        /*0060*/ 	.byte	0x04, 0x0a
        /*0062*/ 	.short	(.L_780 - .L_779)
	.align		4
.L_779:
        /*0064*/ 	.word	index@(.nv.constant0.tan_f16)
        /*0068*/ 	.short	0x0380
        /*006a*/ 	.short	0x0014


	//----- nvinfo : EIATTR_SW_WAR
	.align		4
.L_780:
        /*006c*/ 	.byte	0x04, 0x36
        /*006e*/ 	.short	(.L_782 - .L_781)
.L_781:
        /*0070*/ 	.word	0x00000008
.L_782:


//--------------------- .nv.info.cos_f16          --------------------------
	.section	.nv.info.cos_f16,"",@"SHT_CUDA_INFO"
	.sectionflags	@""
	.align	4


	//----- nvinfo : EIATTR_CUDA_API_VERSION
	.align		4
        /*0000*/ 	.byte	0x04, 0x37
        /*0002*/ 	.short	(.L_784 - .L_783)
.L_783:
        /*0004*/ 	.word	0x00000082


	//----- nvinfo : EIATTR_KPARAM_INFO
	.align		4
.L_784:
        /*0008*/ 	.byte	0x04, 0x17
        /*000a*/ 	.short	(.L_786 - .L_785)
.L_785:
        /*000c*/ 	.word	0x00000000
        /*0010*/ 	.short	0x0002
        /*0012*/ 	.short	0x0010
        /*0014*/ 	.byte	0x00, 0xf0, 0x11, 0x00


	//----- nvinfo : EIATTR_KPARAM_INFO
	.align		4
.L_786:
        /*0018*/ 	.byte	0x04, 0x17
        /*001a*/ 	.short	(.L_788 - .L_787)
.L_787:
        /*001c*/ 	.word	0x00000000
        /*0020*/ 	.short	0x0001
        /*0022*/ 	.short	0x0008
        /*0024*/ 	.byte	0x00, 0xf5, 0x21, 0x00


	//----- nvinfo : EIATTR_KPARAM_INFO
	.align		4
.L_788:
        /*0028*/ 	.byte	0x04, 0x17
        /*002a*/ 	.short	(.L_790 - .L_789)
.L_789:
        /*002c*/ 	.word	0x00000000
        /*0030*/ 	.short	0x0000
        /*0032*/ 	.short	0x0000
        /*0034*/ 	.byte	0x00, 0xf5, 0x21, 0x00


	//----- nvinfo : EIATTR_SPARSE_MMA_MASK
	.align		4
.L_790:
        /*0038*/ 	.byte	0x03, 0x50
        /*003a*/ 	.short	0x0000


	//----- nvinfo : EIATTR_MAXREG_COUNT
	.align		4
        /*003c*/ 	.byte	0x03, 0x1b
        /*003e*/ 	.short	0x00ff


	//----- nvinfo : EIATTR_MERCURY_ISA_VERSION
	.align		4
        /*0040*/ 	.byte	0x03, 0x5f
        /*0042*/ 	.short	0x0101


	//----- nvinfo : EIATTR_VRC_CTA_INIT_COUNT
	.align		4
        /*0044*/ 	.byte	0x02, 0x4a
	.zero		1
	.zero		1


	//----- nvinfo : EIATTR_EXIT_INSTR_OFFSETS
	.align		4
        /*0048*/ 	.byte	0x04, 0x1c
        /*004a*/ 	.short	(.L_792 - .L_791)


	//   ....[0]....
.L_791:
        /*004c*/ 	.word	0x00000070


	//   ....[1]....
        /*0050*/ 	.word	0x000002b0


	//----- nvinfo : EIATTR_CBANK_PARAM_SIZE
	.align		4
.L_792:
        /*0054*/ 	.byte	0x03, 0x19
        /*0056*/ 	.short	0x0014


	//----- nvinfo : EIATTR_PARAM_CBANK
	.align		4
        /*0058*/ 	.byte	0x04, 0x0a
        /*005a*/ 	.short	(.L_794 - .L_793)
	.align		4
.L_793:
        /*005c*/ 	.word	index@(.nv.constant0.cos_f16)
        /*0060*/ 	.short	0x0380
        /*0062*/ 	.short	0x0014


	//----- nvinfo : EIATTR_SW_WAR
	.align		4
.L_794:
        /*0064*/ 	.byte	0x04, 0x36
        /*0066*/ 	.short	(.L_796 - .L_795)
.L_795:
        /*0068*/ 	.word	0x00000008
.L_796:


//--------------------- .nv.info.sin_f16          --------------------------
	.section	.nv.info.sin_f16,"",@"SHT_CUDA_INFO"
	.sectionflags	@""
	.align	4


	//----- nvinfo : EIATTR_CUDA_API_VERSION
	.align		4
        /*0000*/ 	.byte	0x04, 0x37
        /*0002*/ 	.short	(.L_798 - .L_797)
.L_797:
        /*0004*/ 	.word	0x00000082


	//----- nvinfo : EIATTR_KPARAM_INFO
	.align		4
.L_798:
        /*0008*/ 	.byte	0x04, 0x17
        /*000a*/ 	.short	(.L_800 - .L_799)
.L_799:
        /*000c*/ 	.word	0x00000000
        /*0010*/ 	.short	0x0002
        /*0012*/ 	.short	0x0010
        /*0014*/ 	.byte	0x00, 0xf0, 0x11, 0x00


	//----- nvinfo : EIATTR_KPARAM_INFO
	.align		4
.L_800:
        /*0018*/ 	.byte	0x04, 0x17
        /*001a*/ 	.short	(.L_802 - .L_801)
.L_801:
        /*001c*/ 	.word	0x00000000
        /*0020*/ 	.short	0x0001
        /*0022*/ 	.short	0x0008
        /*0024*/ 	.byte	0x00, 0xf5, 0x21, 0x00


	//----- nvinfo : EIATTR_KPARAM_INFO
	.align		4
.L_802:
        /*0028*/ 	.byte	0x04, 0x17
        /*002a*/ 	.short	(.L_804 - .L_803)
.L_803:
        /*002c*/ 	.word	0x00000000
        /*0030*/ 	.short	0x0000
        /*0032*/ 	.short	0x0000
        /*0034*/ 	.byte	0x00, 0xf5, 0x21, 0x00


	//----- nvinfo : EIATTR_SPARSE_MMA_MASK
	.align		4
.L_804:
        /*0038*/ 	.byte	0x03, 0x50
        /*003a*/ 	.short	0x0000


	//----- nvinfo : EIATTR_MAXREG_COUNT
	.align		4
        /*003c*/ 	.byte	0x03, 0x1b
        /*003e*/ 	.short	0x00ff


	//----- nvinfo : EIATTR_MERCURY_ISA_VERSION
	.align		4
        /*0040*/ 	.byte	0x03, 0x5f
        /*0042*/ 	.short	0x0101


	//----- nvinfo : EIATTR_VRC_CTA_INIT_COUNT
	.align		4
        /*0044*/ 	.byte	0x02, 0x4a
	.zero		1
	.zero		1


	//----- nvinfo : EIATTR_EXIT_INSTR_OFFSETS
	.align		4
        /*0048*/ 	.byte	0x04, 0x1c
        /*004a*/ 	.short	(.L_806 - .L_805)


	//   ....[0]....
.L_805:
        /*004c*/ 	.word	0x00000070


	//   ....[1]....
        /*0050*/ 	.word	0x000002c0


	//----- nvinfo : EIATTR_CBANK_PARAM_SIZE
	.align		4
.L_806:
        /*0054*/ 	.byte	0x03, 0x19
        /*0056*/ 	.short	0x0014


	//----- nvinfo : EIATTR_PARAM_CBANK
	.align		4
        /*0058*/ 	.byte	0x04, 0x0a
        /*005a*/ 	.short	(.L_808 - .L_807)
	.align		4
.L_807:
        /*005c*/ 	.word	index@(.nv.constant0.sin_f16)
        /*0060*/ 	.short	0x0380
        /*0062*/ 	.short	0x0014


	//----- nvinfo : EIATTR_SW_WAR
	.align		4
.L_808:
        /*0064*/ 	.byte	0x04, 0x36
        /*0066*/ 	.short	(.L_810 - .L_809)
.L_809:
        /*0068*/ 	.word	0x00000008
.L_810:


//--------------------- .nv.info.log_f16          --------------------------
	.section	.nv.info.log_f16,"",@"SHT_CUDA_INFO"
	.sectionflags	@""
	.align	4


	//----- nvinfo : EIATTR_CUDA_API_VERSION
	.align		4
        /*0000*/ 	.byte	0x04, 0x37
        /*0002*/ 	.short	(.L_812 - .L_811)
.L_811:
        /*0004*/ 	.word	0x00000082


	//----- nvinfo : EIATTR_KPARAM_INFO
	.align		4
.L_812:
        /*0008*/ 	.byte	0x04, 0x17
        /*000a*/ 	.short	(.L_814 - .L_813)
.L_813:
        /*000c*/ 	.word	0x00000000
        /*0010*/ 	.short	0x0002
        /*0012*/ 	.short	0x0010
        /*0014*/ 	.byte	0x00, 0xf0, 0x11, 0x00


	//----- nvinfo : EIATTR_KPARAM_INFO
	.align		4
.L_814:
        /*0018*/ 	.byte	0x04, 0x17
        /*001a*/ 	.short	(.L_816 - .L_815)
.L_815:
        /*001c*/ 	.word	0x00000000
        /*0020*/ 	.short	0x0001
        /*0022*/ 	.short	0x0008
        /*0024*/ 	.byte	0x00, 0xf5, 0x21, 0x00


	//----- nvinfo : EIATTR_KPARAM_INFO
	.align		4
.L_816:
        /*0028*/ 	.byte	0x04, 0x17
        /*002a*/ 	.short	(.L_818 - .L_817)
.L_817:
        /*002c*/ 	.word	0x00000000
        /*0030*/ 	.short	0x0000
        /*0032*/ 	.short	0x0000
        /*0034*/ 	.byte	0x00, 0xf5, 0x21, 0x00


	//----- nvinfo : EIATTR_SPARSE_MMA_MASK
	.align		4
.L_818:
        /*0038*/ 	.byte	0x03, 0x50
        /*003a*/ 	.short	0x0000


	//----- nvinfo : EIATTR_MAXREG_COUNT
	.align		4
        /*003c*/ 	.byte	0x03, 0x1b
        /*003e*/ 	.short	0x00ff


	//----- nvinfo : EIATTR_MERCURY_ISA_VERSION
	.align		4
        /*0040*/ 	.byte	0x03, 0x5f
        /*0042*/ 	.short	0x0101


	//----- nvinfo : EIATTR_VRC_CTA_INIT_COUNT
	.align		4
        /*0044*/ 	.byte	0x02, 0x4a
	.zero		1
	.zero		1


	//----- nvinfo : EIATTR_EXIT_INSTR_OFFSETS
	.align		4
        /*0048*/ 	.byte	0x04, 0x1c
        /*004a*/ 	.short	(.L_820 - .L_819)


	//   ....[0]....
.L_819:
        /*004c*/ 	.word	0x00000070


	//   ....[1]....
        /*0050*/ 	.word	0x00000190


	//----- nvinfo : EIATTR_CBANK_PARAM_SIZE
	.align		4
.L_820:
        /*0054*/ 	.byte	0x03, 0x19
        /*0056*/ 	.short	0x0014


	//----- nvinfo : EIATTR_PARAM_CBANK
	.align		4
        /*0058*/ 	.byte	0x04, 0x0a
        /*005a*/ 	.short	(.L_822 - .L_821)
	.align		4
.L_821:
        /*005c*/ 	.word	index@(.nv.constant0.log_f16)
        /*0060*/ 	.short	0x0380
        /*0062*/ 	.short	0x0014


	//----- nvinfo : EIATTR_SW_WAR
	.align		4
.L_822:
        /*0064*/ 	.byte	0x04, 0x36
        /*0066*/ 	.short	(.L_824 - .L_823)
.L_823:
        /*0068*/ 	.word	0x00000008
.L_824:


//--------------------- .nv.info.exp_f16          --------------------------
	.section	.nv.info.exp_f16,"",@"SHT_CUDA_INFO"
	.sectionflags	@""
	.align	4


	//----- nvinfo : EIATTR_CUDA_API_VERSION
	.align		4
        /*0000*/ 	.byte	0x04, 0x37
        /*0002*/ 	.short	(.L_826 - .L_825)
.L_825:
        /*0004*/ 	.word	0x00000082


	//----- nvinfo : EIATTR_KPARAM_INFO
	.align		4
.L_826:
        /*0008*/ 	.byte	0x04, 0x17
        /*000a*/ 	.short	(.L_828 - .L_827)
.L_827:
        /*000c*/ 	.word	0x00000000
        /*0010*/ 	.short	0x0002
        /*0012*/ 	.short	0x0010
        /*0014*/ 	.byte	0x00, 0xf0, 0x11, 0x00


	//----- nvinfo : EIATTR_KPARAM_INFO
	.align		4
.L_828:
        /*0018*/ 	.byte	0x04, 0x17
        /*001a*/ 	.short	(.L_830 - .L_829)
.L_829:
        /*001c*/ 	.word	0x00000000
        /*0020*/ 	.short	0x0001
        /*0022*/ 	.short	0x0008
        /*0024*/ 	.byte	0x00, 0xf5, 0x21, 0x00


	//----- nvinfo : EIATTR_KPARAM_INFO
	.align		4
.L_830:
        /*0028*/ 	.byte	0x04, 0x17
        /*002a*/ 	.short	(.L_832 - .L_831)
.L_831:
        /*002c*/ 	.word	0x00000000
        /*0030*/ 	.short	0x0000
        /*0032*/ 	.short	0x0000
        /*0034*/ 	.byte	0x00, 0xf5, 0x21, 0x00


	//----- nvinfo : EIATTR_SPARSE_MMA_MASK
	.align		4
.L_832:
        /*0038*/ 	.byte	0x03, 0x50
        /*003a*/ 	.short	0x0000


	//----- nvinfo : EIATTR_MAXREG_COUNT
	.align		4
        /*003c*/ 	.byte	0x03, 0x1b
        /*003e*/ 	.short	0x00ff


	//----- nvinfo : EIATTR_MERCURY_ISA_VERSION
	.align		4
        /*0040*/ 	.byte	0x03, 0x5f
        /*0042*/ 	.short	0x0101


	//----- nvinfo : EIATTR_VRC_CTA_INIT_COUNT
	.align		4
        /*0044*/ 	.byte	0x02, 0x4a
	.zero		1
	.zero		1


	//----- nvinfo : EIATTR_EXIT_INSTR_OFFSETS
	.align		4
        /*0048*/ 	.byte	0x04, 0x1c
        /*004a*/ 	.short	(.L_834 - .L_833)


	//   ....[0]....
.L_833:
        /*004c*/ 	.word	0x00000070


	//   ....[1]....
        /*0050*/ 	.word	0x00000190


	//----- nvinfo : EIATTR_CBANK_PARAM_SIZE
	.align		4
.L_834:
        /*0054*/ 	.byte	0x03, 0x19
        /*0056*/ 	.short	0x0014


	//----- nvinfo : EIATTR_PARAM_CBANK
	.align		4
        /*0058*/ 	.byte	0x04, 0x0a
        /*005a*/ 	.short	(.L_836 - .L_835)
	.align		4
.L_835:
        /*005c*/ 	.word	index@(.nv.constant0.exp_f16)
        /*0060*/ 	.short	0x0380
        /*0062*/ 	.short	0x0014


	//----- nvinfo : EIATTR_SW_WAR
	.align		4
.L_836:
        /*0064*/ 	.byte	0x04, 0x36
        /*0066*/ 	.short	(.L_838 - .L_837)
.L_837:
        /*0068*/ 	.word	0x00000008
.L_838:


//--------------------- .nv.info.sqrt_f16         --------------------------
	.section	.nv.info.sqrt_f16,"",@"SHT_CUDA_INFO"
	.sectionflags	@""
	.align	4


	//----- nvinfo : EIATTR_CUDA_API_VERSION
	.align		4
        /*0000*/ 	.byte	0x04, 0x37
        /*0002*/ 	.short	(.L_840 - .L_839)
.L_839:
        /*0004*/ 	.word	0x00000082


	//----- nvinfo : EIATTR_KPARAM_INFO
	.align		4
.L_840:
        /*0008*/ 	.byte	0x04, 0x17
        /*000a*/ 	.short	(.L_842 - .L_841)
.L_841:
        /*000c*/ 	.word	0x00000000
        /*0010*/ 	.short	0x0002
        /*0012*/ 	.short	0x0010
        /*0014*/ 	.byte	0x00, 0xf0, 0x11, 0x00


	//----- nvinfo : EIATTR_KPARAM_INFO
	.align		4
.L_842:
        /*0018*/ 	.byte	0x04, 0x17
        /*001a*/ 	.short	(.L_844 - .L_843)
.L_843:
        /*001c*/ 	.word	0x00000000
        /*0020*/ 	.short	0x0001
        /*0022*/ 	.short	0x0008
        /*0024*/ 	.byte	0x00, 0xf5, 0x21, 0x00


	//----- nvinfo : EIATTR_KPARAM_INFO
	.align		4
.L_844:
        /*0028*/ 	.byte	0x04, 0x17
        /*002a*/ 	.short	(.L_846 - .L_845)
.L_845:
        /*002c*/ 	.word	0x00000000
        /*0030*/ 	.short	0x0000
        /*0032*/ 	.short	0x0000
        /*0034*/ 	.byte	0x00, 0xf5, 0x21, 0x00


	//----- nvinfo : EIATTR_SPARSE_MMA_MASK
	.align		4
.L_846:
        /*0038*/ 	.byte	0x03, 0x50
        /*003a*/ 	.short	0x0000


	//----- nvinfo : EIATTR_MAXREG_COUNT
	.align		4
        /*003c*/ 	.byte	0x03, 0x1b
        /*003e*/ 	.short	0x00ff


	//----- nvinfo : EIATTR_MERCURY_ISA_VERSION
	.align		4
        /*0040*/ 	.byte	0x03, 0x5f
        /*0042*/ 	.short	0x0101


	//----- nvinfo : EIATTR_VRC_CTA_INIT_COUNT
	.align		4
        /*0044*/ 	.byte	0x02, 0x4a
	.zero		1
	.zero		1


	//----- nvinfo : EIATTR_EXIT_INSTR_OFFSETS
	.align		4
        /*0048*/ 	.byte	0x04, 0x1c
        /*004a*/ 	.short	(.L_848 - .L_847)


	//   ....[0]....
.L_847:
        /*004c*/ 	.word	0x00000070


	//   ....[1]....
        /*0050*/ 	.word	0x00000120


	//----- nvinfo : EIATTR_CBANK_PARAM_SIZE
	.align		4
.L_848:
        /*0054*/ 	.byte	0x03, 0x19
        /*0056*/ 	.short	0x0014


	//----- nvinfo : EIATTR_PARAM_CBANK
	.align		4
        /*0058*/ 	.byte	0x04, 0x0a
        /*005a*/ 	.short	(.L_850 - .L_849)
	.align		4
.L_849:
        /*005c*/ 	.word	index@(.nv.constant0.sqrt_f16)
        /*0060*/ 	.short	0x0380
        /*0062*/ 	.short	0x0014


	//----- nvinfo : EIATTR_SW_WAR
	.align		4
.L_850:
        /*0064*/ 	.byte	0x04, 0x36
        /*0066*/ 	.short	(.L_852 - .L_851)
.L_851:
        /*0068*/ 	.word	0x00000008
.L_852:


//--------------------- .nv.info.abs_f16          --------------------------
	.section	.nv.info.abs_f16,"",@"SHT_CUDA_INFO"
	.sectionflags	@""
	.align	4


	//----- nvinfo : EIATTR_CUDA_API_VERSION
	.align		4
        /*0000*/ 	.byte	0x04, 0x37
        /*0002*/ 	.short	(.L_854 - .L_853)
.L_853:
        /*0004*/ 	.word	0x00000082


	//----- nvinfo : EIATTR_KPARAM_INFO
	.align		4
.L_854:
        /*0008*/ 	.byte	0x04, 0x17
        /*000a*/ 	.short	(.L_856 - .L_855)
.L_855:
        /*000c*/ 	.word	0x00000000
        /*0010*/ 	.short	0x0002
        /*0012*/ 	.short	0x0010
        /*0014*/ 	.byte	0x00, 0xf0, 0x11, 0x00


	//----- nvinfo : EIATTR_KPARAM_INFO
	.align		4
.L_856:
        /*0018*/ 	.byte	0x04, 0x17
        /*001a*/ 	.short	(.L_858 - .L_857)
.L_857:
        /*001c*/ 	.word	0x00000000
        /*0020*/ 	.short	0x0001
        /*0022*/ 	.short	0x0008
        /*0024*/ 	.byte	0x00, 0xf5, 0x21, 0x00


	//----- nvinfo : EIATTR_KPARAM_INFO
	.align		4
.L_858:
        /*0028*/ 	.byte	0x04, 0x17
        /*002a*/ 	.short	(.L_860 - .L_859)
.L_859:
        /*002c*/ 	.word	0x00000000
        /*0030*/ 	.short	0x0000
        /*0032*/ 	.short	0x0000
        /*0034*/ 	.byte	0x00, 0xf5, 0x21, 0x00


	//----- nvinfo : EIATTR_SPARSE_MMA_MASK
	.align		4
.L_860:
        /*0038*/ 	.byte	0x03, 0x50
        /*003a*/ 	.short	0x0000


	//----- nvinfo : EIATTR_MAXREG_COUNT
	.align		4
        /*003c*/ 	.byte	0x03, 0x1b
        /*003e*/ 	.short	0x00ff


	//----- nvinfo : EIATTR_MERCURY_ISA_VERSION
	.align		4
        /*0040*/ 	.byte	0x03, 0x5f
        /*0042*/ 	.short	0x0101


	//----- nvinfo : EIATTR_VRC_CTA_INIT_COUNT
	.align		4
        /*0044*/ 	.byte	0x02, 0x4a
	.zero		1
	.zero		1


	//----- nvinfo : EIATTR_EXIT_INSTR_OFFSETS
	.align		4
        /*0048*/ 	.byte	0x04, 0x1c
        /*004a*/ 	.short	(.L_862 - .L_861)


	//   ....[0]....
.L_861:
        /*004c*/ 	.word	0x00000070


	//   ....[1]....
        /*0050*/ 	.word	0x00000110


	//----- nvinfo : EIATTR_CBANK_PARAM_SIZE
	.align		4
.L_862:
        /*0054*/ 	.byte	0x03, 0x19
        /*0056*/ 	.short	0x0014


	//----- nvinfo : EIATTR_PARAM_CBANK
	.align		4
        /*0058*/ 	.byte	0x04, 0x0a
        /*005a*/ 	.short	(.L_864 - .L_863)
	.align		4
.L_863:
        /*005c*/ 	.word	index@(.nv.constant0.abs_f16)
        /*0060*/ 	.short	0x0380
        /*0062*/ 	.short	0x0014


	//----- nvinfo : EIATTR_SW_WAR
	.align		4
.L_864:
        /*0064*/ 	.byte	0x04, 0x36
        /*0066*/ 	.short	(.L_866 - .L_865)
.L_865:
        /*0068*/ 	.word	0x00000008
.L_866:


//--------------------- .nv.info.neg_f16          --------------------------
	.section	.nv.info.neg_f16,"",@"SHT_CUDA_INFO"
	.sectionflags	@""
	.align	4


	//----- nvinfo : EIATTR_CUDA_API_VERSION
	.align		4
        /*0000*/ 	.byte	0x04, 0x37
        /*0002*/ 	.short	(.L_868 - .L_867)
.L_867:
        /*0004*/ 	.word	0x00000082


	//----- nvinfo : EIATTR_KPARAM_INFO
	.align		4
.L_868:
        /*0008*/ 	.byte	0x04, 0x17
        /*000a*/ 	.short	(.L_870 - .L_869)
.L_869:
        /*000c*/ 	.word	0x00000000
        /*0010*/ 	.short	0x0002
        /*0012*/ 	.short	0x0010
        /*0014*/ 	.byte	0x00, 0xf0, 0x11, 0x00


	//----- nvinfo : EIATTR_KPARAM_INFO
	.align		4
.L_870:
        /*0018*/ 	.byte	0x04, 0x17
        /*001a*/ 	.short	(.L_872 - .L_871)
.L_871:
        /*001c*/ 	.word	0x00000000
        /*0020*/ 	.short	0x0001
        /*0022*/ 	.short	0x0008
        /*0024*/ 	.byte	0x00, 0xf5, 0x21, 0x00


	//----- nvinfo : EIATTR_KPARAM_INFO
	.align		4
.L_872:
        /*0028*/ 	.byte	0x04, 0x17
        /*002a*/ 	.short	(.L_874 - .L_873)
.L_873:
        /*002c*/ 	.word	0x00000000
        /*0030*/ 	.short	0x0000
        /*0032*/ 	.short	0x0000
        /*0034*/ 	.byte	0x00, 0xf5, 0x21, 0x00


	//----- nvinfo : EIATTR_SPARSE_MMA_MASK
	.align		4
.L_874:
        /*0038*/ 	.byte	0x03, 0x50
        /*003a*/ 	.short	0x0000


	//----- nvinfo : EIATTR_MAXREG_COUNT
	.align		4
        /*003c*/ 	.byte	0x03, 0x1b
        /*003e*/ 	.short	0x00ff


	//----- nvinfo : EIATTR_MERCURY_ISA_VERSION
	.align		4
        /*0040*/ 	.byte	0x03, 0x5f
        /*0042*/ 	.short	0x0101


	//----- nvinfo : EIATTR_VRC_CTA_INIT_COUNT
	.align		4
        /*0044*/ 	.byte	0x02, 0x4a
	.zero		1
	.zero		1


	//----- nvinfo : EIATTR_EXIT_INSTR_OFFSETS
	.align		4
        /*0048*/ 	.byte	0x04, 0x1c
        /*004a*/ 	.short	(.L_876 - .L_875)


	//   ....[0]....
.L_875:
        /*004c*/ 	.word	0x00000070


	//   ....[1]....
        /*0050*/ 	.word	0x00000110


	//----- nvinfo : EIATTR_CBANK_PARAM_SIZE
	.align		4
.L_876:
        /*0054*/ 	.byte	0x03, 0x19
        /*0056*/ 	.short	0x0014


	//----- nvinfo : EIATTR_PARAM_CBANK
	.align		4
        /*0058*/ 	.byte	0x04, 0x0a
        /*005a*/ 	.short	(.L_878 - .L_877)
	.align		4
.L_877:
        /*005c*/ 	.word	index@(.nv.constant0.neg_f16)
        /*0060*/ 	.short	0x0380
        /*0062*/ 	.short	0x0014


	//----- nvinfo : EIATTR_SW_WAR
	.align		4
.L_878:
        /*0064*/ 	.byte	0x04, 0x36
        /*0066*/ 	.short	(.L_880 - .L_879)
.L_879:
        /*0068*/ 	.word	0x00000008
.L_880:


//--------------------- .nv.info.round_f64        --------------------------
	.section	.nv.info.round_f64,"",@"SHT_CUDA_INFO"
	.sectionflags	@""
	.align	4


	//----- nvinfo : EIATTR_CUDA_API_VERSION
	.align		4
        /*0000*/ 	.byte	0x04, 0x37
        /*0002*/ 	.short	(.L_882 - .L_881)
.L_881:
        /*0004*/ 	.word	0x00000082


	//----- nvinfo : EIATTR_KPARAM_INFO
	.align		4
.L_882:
        /*0008*/ 	.byte	0x04, 0x17
        /*000a*/ 	.short	(.L_884 - .L_883)
.L_883:
        /*000c*/ 	.word	0x00000000
        /*0010*/ 	.short	0x0002
        /*0012*/ 	.short	0x0010
        /*0014*/ 	.byte	0x00, 0xf0, 0x11, 0x00


	//----- nvinfo : EIATTR_KPARAM_INFO
	.align		4
.L_884:
        /*0018*/ 	.byte	0x04, 0x17
        /*001a*/ 	.short	(.L_886 - .L_885)
.L_885:
        /*001c*/ 	.word	0x00000000
        /*0020*/ 	.short	0x0001
        /*0022*/ 	.short	0x0008
        /*0024*/ 	.byte	0x00, 0xf5, 0x21, 0x00


	//----- nvinfo : EIATTR_KPARAM_INFO
	.align		4
.L_886:
        /*0028*/ 	.byte	0x04, 0x17
        /*002a*/ 	.short	(.L_888 - .L_887)
.L_887:
        /*002c*/ 	.word	0x00000000
        /*0030*/ 	.short	0x0000
        /*0032*/ 	.short	0x0000
        /*0034*/ 	.byte	0x00, 0xf5, 0x21, 0x00


	//----- nvinfo : EIATTR_SPARSE_MMA_MASK
	.align		4
.L_888:
        /*0038*/ 	.byte	0x03, 0x50
        /*003a*/ 	.short	0x0000


	//----- nvinfo : EIATTR_MAXREG_COUNT
	.align		4
        /*003c*/ 	.byte	0x03, 0x1b
        /*003e*/ 	.short	0x00ff


	//----- nvinfo : EIATTR_MERCURY_ISA_VERSION
	.align		4
        /*0040*/ 	.byte	0x03, 0x5f
        /*0042*/ 	.short	0x0101


	//----- nvinfo : EIATTR_VRC_CTA_INIT_COUNT
	.align		4
        /*0044*/ 	.byte	0x02, 0x4a
	.zero		1
	.zero		1


	//----- nvinfo : EIATTR_EXIT_INSTR_OFFSETS
	.align		4
        /*0048*/ 	.byte	0x04, 0x1c
        /*004a*/ 	.short	(.L_890 - .L_889)


	//   ....[0]....
.L_889:
        /*004c*/ 	.word	0x00000070


	//   ....[1]....
        /*0050*/ 	.word	0x00000140


	//----- nvinfo : EIATTR_CBANK_PARAM_SIZE
	.align		4
.L_890:
        /*0054*/ 	.byte	0x03, 0x19
        /*0056*/ 	.short	0x0014


	//----- nvinfo : EIATTR_PARAM_CBANK
	.align		4
        /*0058*/ 	.byte	0x04, 0x0a
        /*005a*/ 	.short	(.L_892 - .L_891)
	.align		4
.L_891:
        /*005c*/ 	.word	index@(.nv.constant0.round_f64)
        /*0060*/ 	.short	0x0380
        /*0062*/ 	.short	0x0014


	//----- nvinfo : EIATTR_SW_WAR
	.align		4
.L_892:
        /*0064*/ 	.byte	0x04, 0x36
        /*0066*/ 	.short	(.L_894 - .L_893)
.L_893:
        /*0068*/ 	.word	0x00000008
.L_894:


//--------------------- .nv.info.ceil_f64         --------------------------
	.section	.nv.info.ceil_f64,"",@"SHT_CUDA_INFO"
	.sectionflags	@""
	.align	4


	//----- nvinfo : EIATTR_CUDA_API_VERSION
	.align		4
        /*0000*/ 	.byte	0x04, 0x37
        /*0002*/ 	.short	(.L_896 - .L_895)
.L_895:
        /*0004*/ 	.word	0x00000082


	//----- nvinfo : EIATTR_KPARAM_INFO
	.align		4
.L_896:
        /*0008*/ 	.byte	0x04, 0x17
        /*000a*/ 	.short	(.L_898 - .L_897)
.L_897:
        /*000c*/ 	.word	0x00000000
        /*0010*/ 	.short	0x0002
        /*0012*/ 	.short	0x0010
        /*0014*/ 	.byte	0x00, 0xf0, 0x11, 0x00


	//----- nvinfo : EIATTR_KPARAM_INFO
	.align		4
.L_898:
        /*0018*/ 	.byte	0x04, 0x17
        /*001a*/ 	.short	(.L_900 - .L_899)
.L_899:
        /*001c*/ 	.word	0x00000000
        /*0020*/ 	.short	0x0001
        /*0022*/ 	.short	0x0008
        /*0024*/ 	.byte	0x00, 0xf5, 0x21, 0x00


	//----- nvinfo : EIATTR_KPARAM_INFO
	.align		4
.L_900:
        /*0028*/ 	.byte	0x04, 0x17
        /*002a*/ 	.short	(.L_902 - .L_901)
.L_901:
        /*002c*/ 	.word	0x00000000
        /*0030*/ 	.short	0x0000
        /*0032*/ 	.short	0x0000
        /*0034*/ 	.byte	0x00, 0xf5, 0x21, 0x00


	//----- nvinfo : EIATTR_SPARSE_MMA_MASK
	.align		4
.L_902:
        /*0038*/ 	.byte	0x03, 0x50
        /*003a*/ 	.short	0x0000


	//----- nvinfo : EIATTR_MAXREG_COUNT
	.align		4
        /*003c*/ 	.byte	0x03, 0x1b
        /*003e*/ 	.short	0x00ff


	//----- nvinfo : EIATTR_MERCURY_ISA_VERSION
	.align		4
        /*0040*/ 	.byte	0x03, 0x5f
        /*0042*/ 	.short	0x0101


	//----- nvinfo : EIATTR_VRC_CTA_INIT_COUNT
	.align		4
        /*0044*/ 	.byte	0x02, 0x4a
	.zero		1
	.zero		1


	//----- nvinfo : EIATTR_EXIT_INSTR_OFFSETS
	.align		4
        /*0048*/ 	.byte	0x04, 0x1c
        /*004a*/ 	.short	(.L_904 - .L_903)


	//   ....[0]....
.L_903:
        /*004c*/ 	.word	0x00000070


	//   ....[1]....
        /*0050*/ 	.word	0x00000100


	//----- nvinfo : EIATTR_CBANK_PARAM_SIZE
	.align		4
.L_904:
        /*0054*/ 	.byte	0x03, 0x19
        /*0056*/ 	.short	0x0014


	//----- nvinfo : EIATTR_PARAM_CBANK
	.align		4
        /*0058*/ 	.byte	0x04, 0x0a
        /*005a*/ 	.short	(.L_906 - .L_905)
	.align		4
.L_905:
        /*005c*/ 	.word	index@(.nv.constant0.ceil_f64)
        /*0060*/ 	.short	0x0380
        /*0062*/ 	.short	0x0014


	//----- nvinfo : EIATTR_SW_WAR
	.align		4
.L_906:
        /*0064*/ 	.byte	0x04, 0x36
        /*0066*/ 	.short	(.L_908 - .L_907)
.L_907:
        /*0068*/ 	.word	0x00000008
.L_908:


//--------------------- .nv.info.floor_f64        --------------------------
	.section	.nv.info.floor_f64,"",@"SHT_CUDA_INFO"
	.sectionflags	@""
	.align	4


	//----- nvinfo : EIATTR_CUDA_API_VERSION
	.align		4
        /*0000*/ 	.byte	0x04, 0x37
        /*0002*/ 	.short	(.L_910 - .L_909)
.L_909:
        /*0004*/ 	.word	0x00000082


	//----- nvinfo : EIATTR_KPARAM_INFO
	.align		4
.L_910:
        /*0008*/ 	.byte	0x04, 0x17
        /*000a*/ 	.short	(.L_912 - .L_911)
.L_911:
        /*000c*/ 	.word	0x00000000
        /*0010*/ 	.short	0x0002
        /*0012*/ 	.short	0x0010
        /*0014*/ 	.byte	0x00, 0xf0, 0x11, 0x00


	//----- nvinfo : EIATTR_KPARAM_INFO
	.align		4
.L_912:
        /*0018*/ 	.byte	0x04, 0x17
        /*001a*/ 	.short	(.L_914 - .L_913)
.L_913:
        /*001c*/ 	.word	0x00000000
        /*0020*/ 	.short	0x0001
        /*0022*/ 	.short	0x0008
        /*0024*/ 	.byte	0x00, 0xf5, 0x21, 0x00


	//----- nvinfo : EIATTR_KPARAM_INFO
	.align		4
.L_914:
        /*0028*/ 	.byte	0x04, 0x17
        /*002a*/ 	.short	(.L_916 - .L_915)
.L_915:
        /*002c*/ 	.word	0x00000000
        /*0030*/ 	.short	0x0000
        /*0032*/ 	.short	0x0000
        /*0034*/ 	.byte	0x00, 0xf5, 0x21, 0x00


	//----- nvinfo : EIATTR_SPARSE_MMA_MASK
	.align		4
.L_916:
        /*0038*/ 	.byte	0x03, 0x50
        /*003a*/ 	.short	0x0000


	//----- nvinfo : EIATTR_MAXREG_COUNT
	.align		4
        /*003c*/ 	.byte	0x03, 0x1b
        /*003e*/ 	.short	0x00ff


	//----- nvinfo : EIATTR_MERCURY_ISA_VERSION
	.align		4
        /*0040*/ 	.byte	0x03, 0x5f
        /*0042*/ 	.short	0x0101


	//----- nvinfo : EIATTR_VRC_CTA_INIT_COUNT
	.align		4
        /*0044*/ 	.byte	0x02, 0x4a
	.zero		1
	.zero		1


	//----- nvinfo : EIATTR_EXIT_INSTR_OFFSETS
	.align		4
        /*0048*/ 	.byte	0x04, 0x1c
        /*004a*/ 	.short	(.L_918 - .L_917)


	//   ....[0]....
.L_917:
        /*004c*/ 	.word	0x00000070


	//   ....[1]....
        /*0050*/ 	.word	0x00000100


	//----- nvinfo : EIATTR_CBANK_PARAM_SIZE
	.align		4
.L_918:
        /*0054*/ 	.byte	0x03, 0x19
        /*0056*/ 	.short	0x0014


	//----- nvinfo : EIATTR_PARAM_CBANK
	.align		4
        /*0058*/ 	.byte	0x04, 0x0a
        /*005a*/ 	.short	(.L_920 - .L_919)
	.align		4
.L_919:
        /*005c*/ 	.word	index@(.nv.constant0.floor_f64)
        /*0060*/ 	.short	0x0380
        /*0062*/ 	.short	0x0014


	//----- nvinfo : EIATTR_SW_WAR
	.align		4
.L_920:
        /*0064*/ 	.byte	0x04, 0x36
        /*0066*/ 	.short	(.L_922 - .L_921)
.L_921:
        /*0068*/ 	.word	0x00000008
.L_922:


//--------------------- .nv.info.square_f64       --------------------------
	.section	.nv.info.square_f64,"",@"SHT_CUDA_INFO"
	.sectionflags	@""
	.align	4


	//----- nvinfo : EIATTR_CUDA_API_VERSION
	.align		4
        /*0000*/ 	.byte	0x04, 0x37
        /*0002*/ 	.short	(.L_924 - .L_923)
.L_923:
        /*0004*/ 	.word	0x00000082


	//----- nvinfo : EIATTR_KPARAM_INFO
	.align		4
.L_924:
        /*0008*/ 	.byte	0x04, 0x17
        /*000a*/ 	.short	(.L_926 - .L_925)
.L_925:
        /*000c*/ 	.word	0x00000000
        /*0010*/ 	.short	0x0002
        /*0012*/ 	.short	0x0010
        /*0014*/ 	.byte	0x00, 0xf0, 0x11, 0x00


	//----- nvinfo : EIATTR_KPARAM_INFO
	.align		4
.L_926:
        /*0018*/ 	.byte	0x04, 0x17
        /*001a*/ 	.short	(.L_928 - .L_927)
.L_927:
        /*001c*/ 	.word	0x00000000
        /*0020*/ 	.short	0x0001
        /*0022*/ 	.short	0x0008
        /*0024*/ 	.byte	0x00, 0xf5, 0x21, 0x00


	//----- nvinfo : EIATTR_KPARAM_INFO
	.align		4
.L_928:
        /*0028*/ 	.byte	0x04, 0x17
        /*002a*/ 	.short	(.L_930 - .L_929)
.L_929:
        /*002c*/ 	.word	0x00000000
        /*0030*/ 	.short	0x0000
        /*0032*/ 	.short	0x0000
        /*0034*/ 	.byte	0x00, 0xf5, 0x21, 0x00


	//----- nvinfo : EIATTR_SPARSE_MMA_MASK
	.align		4
.L_930:
        /*0038*/ 	.byte	0x03, 0x50
        /*003a*/ 	.short	0x0000


	//----- nvinfo : EIATTR_MAXREG_COUNT
	.align		4
        /*003c*/ 	.byte	0x03, 0x1b
        /*003e*/ 	.short	0x00ff


	//----- nvinfo : EIATTR_MERCURY_ISA_VERSION
	.align		4
        /*0040*/ 	.byte	0x03, 0x5f
        /*0042*/ 	.short	0x0101


	//----- nvinfo : EIATTR_VRC_CTA_INIT_COUNT
	.align		4
        /*0044*/ 	.byte	0x02, 0x4a
	.zero		1
	.zero		1


	//----- nvinfo : EIATTR_EXIT_INSTR_OFFSETS
	.align		4
        /*0048*/ 	.byte	0x04, 0x1c
        /*004a*/ 	.short	(.L_932 - .L_931)


	//   ....[0]....
.L_931:
        /*004c*/ 	.word	0x00000070


	//   ....[1]....
        /*0050*/ 	.word	0x00000100


	//----- nvinfo : EIATTR_CBANK_PARAM_SIZE
	.align		4
.L_932:
        /*0054*/ 	.byte	0x03, 0x19
        /*0056*/ 	.short	0x0014


	//----- nvinfo : EIATTR_PARAM_CBANK
	.align		4
        /*0058*/ 	.byte	0x04, 0x0a
        /*005a*/ 	.short	(.L_934 - .L_933)
	.align		4
.L_933:
        /*005c*/ 	.word	index@(.nv.constant0.square_f64)
        /*0060*/ 	.short	0x0380
        /*0062*/ 	.short	0x0014


	//----- nvinfo : EIATTR_SW_WAR
	.align		4
.L_934:
        /*0064*/ 	.byte	0x04, 0x36
        /*0066*/ 	.short	(.L_936 - .L_935)
.L_935:
        /*0068*/ 	.word	0x00000008
.L_936:


//--------------------- .nv.info.recip_f64        --------------------------
	.section	.nv.info.recip_f64,"",@"SHT_CUDA_INFO"
	.sectionflags	@""
	.align	4


	//----- nvinfo : EIATTR_CUDA_API_VERSION
	.align		4
        /*0000*/ 	.byte	0x04, 0x37
        /*0002*/ 	.short	(.L_938 - .L_937)
.L_937:
        /*0004*/ 	.word	0x00000082


	//----- nvinfo : EIATTR_KPARAM_INFO
	.align		4
.L_938:
        /*0008*/ 	.byte	0x04, 0x17
        /*000a*/ 	.short	(.L_940 - .L_939)
.L_939:
        /*000c*/ 	.word	0x00000000
        /*0010*/ 	.short	0x0002
        /*0012*/ 	.short	0x0010
        /*0014*/ 	.byte	0x00, 0xf0, 0x11, 0x00


	//----- nvinfo : EIATTR_KPARAM_INFO
	.align		4
.L_940:
        /*0018*/ 	.byte	0x04, 0x17
        /*001a*/ 	.short	(.L_942 - .L_941)
.L_941:
        /*001c*/ 	.word	0x00000000
        /*0020*/ 	.short	0x0001
        /*0022*/ 	.short	0x0008
        /*0024*/ 	.byte	0x00, 0xf5, 0x21, 0x00


	//----- nvinfo : EIATTR_KPARAM_INFO
	.align		4
.L_942:
        /*0028*/ 	.byte	0x04, 0x17
        /*002a*/ 	.short	(.L_944 - .L_943)
.L_943:
        /*002c*/ 	.word	0x00000000
        /*0030*/ 	.short	0x0000
        /*0032*/ 	.short	0x0000
        /*0034*/ 	.byte	0x00, 0xf5, 0x21, 0x00


	//----- nvinfo : EIATTR_SPARSE_MMA_MASK
	.align		4
.L_944:
        /*0038*/ 	.byte	0x03, 0x50
        /*003a*/ 	.short	0x0000


	//----- nvinfo : EIATTR_MAXREG_COUNT
	.align		4
        /*003c*/ 	.byte	0x03, 0x1b
        /*003e*/ 	.short	0x00ff


	//----- nvinfo : EIATTR_MERCURY_ISA_VERSION
	.align		4
        /*0040*/ 	.byte	0x03, 0x5f
        /*0042*/ 	.short	0x0101


	//----- nvinfo : EIATTR_VRC_CTA_INIT_COUNT
	.align		4
        /*0044*/ 	.byte	0x02, 0x4a
	.zero		1
	.zero		1


	//----- nvinfo : EIATTR_EXIT_INSTR_OFFSETS
	.align		4
        /*0048*/ 	.byte	0x04, 0x1c
        /*004a*/ 	.short	(.L_946 - .L_945)


	//   ....[0]....
.L_945:
        /*004c*/ 	.word	0x00000070


	//   ....[1]....
        /*0050*/ 	.word	0x000001e0


	//----- nvinfo : EIATTR_CRS_STACK_SIZE
	.align		4
.L_946:
        /*0054*/ 	.byte	0x04, 0x1e
        /*0056*/ 	.short	(.L_948 - .L_947)
.L_947:
        /*0058*/ 	.word	0x00000000


	//----- nvinfo : EIATTR_CBANK_PARAM_SIZE
	.align		4
.L_948:
        /*005c*/ 	.byte	0x03, 0x19
        /*005e*/ 	.short	0x0014


	//----- nvinfo : EIATTR_PARAM_CBANK
	.align		4
        /*0060*/ 	.byte	0x04, 0x0a
        /*0062*/ 	.short	(.L_950 - .L_949)
	.align		4
.L_949:
        /*0064*/ 	.word	index@(.nv.constant0.recip_f64)
        /*0068*/ 	.short	0x0380
        /*006a*/ 	.short	0x0014


	//----- nvinfo : EIATTR_SW_WAR
	.align		4
.L_950:
        /*006c*/ 	.byte	0x04, 0x36
        /*006e*/ 	.short	(.L_952 - .L_951)
.L_951:
        /*0070*/ 	.word	0x00000008
.L_952:


//--------------------- .nv.info.tanh_f64         --------------------------
	.section	.nv.info.tanh_f64,"",@"SHT_CUDA_INFO"
	.sectionflags	@""
	.align	4


	//----- nvinfo : EIATTR_CUDA_API_VERSION
	.align		4
        /*0000*/ 	.byte	0x04, 0x37
        /*0002*/ 	.short	(.L_954 - .L_953)
.L_953:
        /*0004*/ 	.word	0x00000082


	//----- nvinfo : EIATTR_KPARAM_INFO
	.align		4
.L_954:
        /*0008*/ 	.byte	0x04, 0x17
        /*000a*/ 	.short	(.L_956 - .L_955)
.L_955:
        /*000c*/ 	.word	0x00000000
        /*0010*/ 	.short	0x0002
        /*0012*/ 	.short	0x0010
        /*0014*/ 	.byte	0x00, 0xf0, 0x11, 0x00


	//----- nvinfo : EIATTR_KPARAM_INFO
	.align		4
.L_956:
        /*0018*/ 	.byte	0x04, 0x17
        /*001a*/ 	.short	(.L_958 - .L_957)
.L_957:
        /*001c*/ 	.word	0x00000000
        /*0020*/ 	.short	0x0001
        /*0022*/ 	.short	0x0008
        /*0024*/ 	.byte	0x00, 0xf5, 0x21, 0x00


	//----- nvinfo : EIATTR_KPARAM_INFO
	.align		4
.L_958:
        /*0028*/ 	.byte	0x04, 0x17
        /*002a*/ 	.short	(.L_960 - .L_959)
.L_959:
        /*002c*/ 	.word	0x00000000
        /*0030*/ 	.short	0x0000
        /*0032*/ 	.short	0x0000
        /*0034*/ 	.byte	0x00, 0xf5, 0x21, 0x00


	//----- nvinfo : EIATTR_SPARSE_MMA_MASK
	.align		4
.L_960:
        /*0038*/ 	.byte	0x03, 0x50
        /*003a*/ 	.short	0x0000


	//----- nvinfo : EIATTR_MAXREG_COUNT
	.align		4
        /*003c*/ 	.byte	0x03, 0x1b
        /*003e*/ 	.short	0x00ff


	//----- nvinfo : EIATTR_MERCURY_ISA_VERSION
	.align		4
        /*0040*/ 	.byte	0x03, 0x5f
        /*0042*/ 	.short	0x0101


	//----- nvinfo : EIATTR_VRC_CTA_INIT_COUNT
	.align		4
        /*0044*/ 	.byte	0x02, 0x4a
	.zero		1
	.zero		1


	//----- nvinfo : EIATTR_EXIT_INSTR_OFFSETS
	.align		4
        /*0048*/ 	.byte	0x04, 0x1c
        /*004a*/ 	.short	(.L_962 - .L_961)


	//   ....[0]....
.L_961:
        /*004c*/ 	.word	0x00000070


	//   ....[1]....
        /*0050*/ 	.word	0x00000730


	//----- nvinfo : EIATTR_CRS_STACK_SIZE
	.align		4
.L_962:
        /*0054*/ 	.byte	0x04, 0x1e
        /*0056*/ 	.short	(.L_964 - .L_963)
.L_963:
        /*0058*/ 	.word	0x00000000


	//----- nvinfo : EIATTR_CBANK_PARAM_SIZE
	.align		4
.L_964:
        /*005c*/ 	.byte	0x03, 0x19
        /*005e*/ 	.short	0x0014


	//----- nvinfo : EIATTR_PARAM_CBANK
	.align		4
        /*0060*/ 	.byte	0x04, 0x0a
        /*0062*/ 	.short	(.L_966 - .L_965)
	.align		4
.L_965:
        /*0064*/ 	.word	index@(.nv.constant0.tanh_f64)
        /*0068*/ 	.short	0x0380
        /*006a*/ 	.short	0x0014


	//----- nvinfo : EIATTR_SW_WAR
	.align		4
.L_966:
        /*006c*/ 	.byte	0x04, 0x36
        /*006e*/ 	.short	(.L_968 - .L_967)
.L_967:
        /*0070*/ 	.word	0x00000008
.L_968:


//--------------------- .nv.info.tan_f64          --------------------------
	.section	.nv.info.tan_f64,"",@"SHT_CUDA_INFO"
	.sectionflags	@""
	.align	4


	//----- nvinfo : EIATTR_CUDA_API_VERSION
	.align		4
        /*0000*/ 	.byte	0x04, 0x37
        /*0002*/ 	.short	(.L_970 - .L_969)
.L_969:
        /*0004*/ 	.word	0x00000082


	//----- nvinfo : EIATTR_KPARAM_INFO
	.align		4
.L_970:
        /*0008*/ 	.byte	0x04, 0x17
        /*000a*/ 	.short	(.L_972 - .L_971)
.L_971:
        /*000c*/ 	.word	0x00000000
        /*0010*/ 	.short	0x0002
        /*0012*/ 	.short	0x0010
        /*0014*/ 	.byte	0x00, 0xf0, 0x11, 0x00


	//----- nvinfo : EIATTR_KPARAM_INFO
	.align		4
.L_972:
        /*0018*/ 	.byte	0x04, 0x17
        /*001a*/ 	.short	(.L_974 - .L_973)
.L_973:
        /*001c*/ 	.word	0x00000000
        /*0020*/ 	.short	0x0001
        /*0022*/ 	.short	0x0008
        /*0024*/ 	.byte	0x00, 0xf5, 0x21, 0x00


	//----- nvinfo : EIATTR_KPARAM_INFO
	.align		4
.L_974:
        /*0028*/ 	.byte	0x04, 0x17
        /*002a*/ 	.short	(.L_976 - .L_975)
.L_975:
        /*002c*/ 	.word	0x00000000
        /*0030*/ 	.short	0x0000
        /*0032*/ 	.short	0x0000
        /*0034*/ 	.byte	0x00, 0xf5, 0x21, 0x00


	//----- nvinfo : EIATTR_SPARSE_MMA_MASK
	.align		4
.L_976:
        /*0038*/ 	.byte	0x03, 0x50
        /*003a*/ 	.short	0x0000


	//----- nvinfo : EIATTR_MAXREG_COUNT
	.align		4
        /*003c*/ 	.byte	0x03, 0x1b
        /*003e*/ 	.short	0x00ff


	//----- nvinfo : EIATTR_MERCURY_ISA_VERSION
	.align		4
        /*0040*/ 	.byte	0x03, 0x5f
        /*0042*/ 	.short	0x0101


	//----- nvinfo : EIATTR_VRC_CTA_INIT_COUNT
	.align		4
        /*0044*/ 	.byte	0x02, 0x4a
	.zero		1
	.zero		1


	//----- nvinfo : EIATTR_EXIT_INSTR_OFFSETS
	.align		4
        /*0048*/ 	.byte	0x04, 0x1c
        /*004a*/ 	.short	(.L_978 - .L_977)


	//   ....[0]....
.L_977:
        /*004c*/ 	.word	0x00000080


	//   ....[1]....
        /*0050*/ 	.word	0x00000680


	//----- nvinfo : EIATTR_CRS_STACK_SIZE
	.align		4
.L_978:
        /*0054*/ 	.byte	0x04, 0x1e
        /*0056*/ 	.short	(.L_980 - .L_979)
.L_979:
        /*0058*/ 	.word	0x00000000


	//----- nvinfo : EIATTR_CBANK_PARAM_SIZE
	.align		4
.L_980:
        /*005c*/ 	.byte	0x03, 0x19
        /*005e*/ 	.short	0x0014


	//----- nvinfo : EIATTR_PARAM_CBANK
	.align		4
        /*0060*/ 	.byte	0x04, 0x0a
        /*0062*/ 	.short	(.L_982 - .L_981)
	.align		4
.L_981:
        /*0064*/ 	.word	index@(.nv.constant0.tan_f64)
        /*0068*/ 	.short	0x0380
        /*006a*/ 	.short	0x0014


	//----- nvinfo : EIATTR_SW_WAR
	.align		4
.L_982:
        /*006c*/ 	.byte	0x04, 0x36
        /*006e*/ 	.short	(.L_984 - .L_983)
.L_983:
        /*0070*/ 	.word	0x00000008
.L_984:


//--------------------- .nv.info.cos_f64          --------------------------
	.section	.nv.info.cos_f64,"",@"SHT_CUDA_INFO"
	.sectionflags	@""
	.align	4


	//----- nvinfo : EIATTR_CUDA_API_VERSION
	.align		4
        /*0000*/ 	.byte	0x04, 0x37
        /*0002*/ 	.short	(.L_986 - .L_985)
.L_985:
        /*0004*/ 	.word	0x00000082


	//----- nvinfo : EIATTR_KPARAM_INFO
	.align		4
.L_986:
        /*0008*/ 	.byte	0x04, 0x17
        /*000a*/ 	.short	(.L_988 - .L_987)
.L_987:
        /*000c*/ 	.word	0x00000000
        /*0010*/ 	.short	0x0002
        /*0012*/ 	.short	0x0010
        /*0014*/ 	.byte	0x00, 0xf0, 0x11, 0x00


	//----- nvinfo : EIATTR_KPARAM_INFO
	.align		4
.L_988:
        /*0018*/ 	.byte	0x04, 0x17
        /*001a*/ 	.short	(.L_990 - .L_989)
.L_989:
        /*001c*/ 	.word	0x00000000
        /*0020*/ 	.short	0x0001
        /*0022*/ 	.short	0x0008
        /*0024*/ 	.byte	0x00, 0xf5, 0x21, 0x00


	//----- nvinfo : EIATTR_KPARAM_INFO
	.align		4
.L_990:
        /*0028*/ 	.byte	0x04, 0x17
        /*002a*/ 	.short	(.L_992 - .L_991)
.L_991:
        /*002c*/ 	.word	0x00000000
        /*0030*/ 	.short	0x0000
        /*0032*/ 	.short	0x0000
        /*0034*/ 	.byte	0x00, 0xf5, 0x21, 0x00


	//----- nvinfo : EIATTR_SPARSE_MMA_MASK
	.align		4
.L_992:
        /*0038*/ 	.byte	0x03, 0x50
        /*003a*/ 	.short	0x0000


	//----- nvinfo : EIATTR_MAXREG_COUNT
	.align		4
        /*003c*/ 	.byte	0x03, 0x1b
        /*003e*/ 	.short	0x00ff


	//----- nvinfo : EIATTR_MERCURY_ISA_VERSION
	.align		4
        /*0040*/ 	.byte	0x03, 0x5f
        /*0042*/ 	.short	0x0101


	//----- nvinfo : EIATTR_VRC_CTA_INIT_COUNT
	.align		4
        /*0044*/ 	.byte	0x02, 0x4a
	.zero		1
	.zero		1


	//----- nvinfo : EIATTR_EXIT_INSTR_OFFSETS
	.align		4
        /*0048*/ 	.byte	0x04, 0x1c
        /*004a*/ 	.short	(.L_994 - .L_993)


	//   ....[0]....
.L_993:
        /*004c*/ 	.word	0x00000080


	//   ....[1]....
        /*0050*/ 	.word	0x00000480


	//----- nvinfo : EIATTR_CRS_STACK_SIZE
	.align		4
.L_994:
        /*0054*/ 	.byte	0x04, 0x1e
        /*0056*/ 	.short	(.L_996 - .L_995)
.L_995:
        /*0058*/ 	.word	0x00000000


	//----- nvinfo : EIATTR_CBANK_PARAM_SIZE
	.align		4
.L_996:
        /*005c*/ 	.byte	0x03, 0x19
        /*005e*/ 	.short	0x0014


	//----- nvinfo : EIATTR_PARAM_CBANK
	.align		4
        /*0060*/ 	.byte	0x04, 0x0a
        /*0062*/ 	.short	(.L_998 - .L_997)
	.align		4
.L_997:
        /*0064*/ 	.word	index@(.nv.constant0.cos_f64)
        /*0068*/ 	.short	0x0380
        /*006a*/ 	.short	0x0014


	//----- nvinfo : EIATTR_SW_WAR
	.align		4
.L_998:
        /*006c*/ 	.byte	0x04, 0x36
        /*006e*/ 	.short	(.L_1000 - .L_999)
.L_999:
        /*0070*/ 	.word	0x00000008
.L_1000:


//--------------------- .nv.info.sin_f64          --------------------------
	.section	.nv.info.sin_f64,"",@"SHT_CUDA_INFO"
	.sectionflags	@""
	.align	4


	//----- nvinfo : EIATTR_CUDA_API_VERSION
	.align		4
        /*0000*/ 	.byte	0x04, 0x37
        /*0002*/ 	.short	(.L_1002 - .L_1001)
.L_1001:
        /*0004*/ 	.word	0x00000082


	//----- nvinfo : EIATTR_KPARAM_INFO
	.align		4
.L_1002:
        /*0008*/ 	.byte	0x04, 0x17
        /*000a*/ 	.short	(.L_1004 - .L_1003)
.L_1003:
        /*000c*/ 	.word	0x00000000
        /*0010*/ 	.short	0x0002
        /*0012*/ 	.short	0x0010
        /*0014*/ 	.byte	0x00, 0xf0, 0x11, 0x00


	//----- nvinfo : EIATTR_KPARAM_INFO
	.align		4
.L_1004:
        /*0018*/ 	.byte	0x04, 0x17
        /*001a*/ 	.short	(.L_1006 - .L_1005)
.L_1005:
        /*001c*/ 	.word	0x00000000
        /*0020*/ 	.short	0x0001
        /*0022*/ 	.short	0x0008
        /*0024*/ 	.byte	0x00, 0xf5, 0x21, 0x00


	//----- nvinfo : EIATTR_KPARAM_INFO
	.align		4
.L_1006:
        /*0028*/ 	.byte	0x04, 0x17
        /*002a*/ 	.short	(.L_1008 - .L_1007)
.L_1007:
        /*002c*/ 	.word	0x00000000
        /*0030*/ 	.short	0x0000
        /*0032*/ 	.short	0x0000
        /*0034*/ 	.byte	0x00, 0xf5, 0x21, 0x00


	//----- nvinfo : EIATTR_SPARSE_MMA_MASK
	.align		4
.L_1008:
        /*0038*/ 	.byte	0x03, 0x50
        /*003a*/ 	.short	0x0000


	//----- nvinfo : EIATTR_MAXREG_COUNT
	.align		4
        /*003c*/ 	.byte	0x03, 0x1b
        /*003e*/ 	.short	0x00ff


	//----- nvinfo : EIATTR_MERCURY_ISA_VERSION
	.align		4
        /*0040*/ 	.byte	0x03, 0x5f
        /*0042*/ 	.short	0x0101


	//----- nvinfo : EIATTR_VRC_CTA_INIT_COUNT
	.align		4
        /*0044*/ 	.byte	0x02, 0x4a
	.zero		1
	.zero		1


	//----- nvinfo : EIATTR_EXIT_INSTR_OFFSETS
	.align		4
        /*0048*/ 	.byte	0x04, 0x1c
        /*004a*/ 	.short	(.L_1010 - .L_1009)


	//   ....[0]....
.L_1009:
        /*004c*/ 	.word	0x00000080


	//   ....[1]....
        /*0050*/ 	.word	0x00000450


	//----- nvinfo : EIATTR_CRS_STACK_SIZE
	.align		4
.L_1010:
        /*0054*/ 	.byte	0x04, 0x1e
        /*0056*/ 	.short	(.L_1012 - .L_1011)
.L_1011:
        /*0058*/ 	.word	0x00000000


	//----- nvinfo : EIATTR_CBANK_PARAM_SIZE
	.align		4
.L_1012:
        /*005c*/ 	.byte	0x03, 0x19
        /*005e*/ 	.short	0x0014


	//----- nvinfo : EIATTR_PARAM_CBANK
	.align		4
        /*0060*/ 	.byte	0x04, 0x0a
        /*0062*/ 	.short	(.L_1014 - .L_1013)
	.align		4
.L_1013:
        /*0064*/ 	.word	index@(.nv.constant0.sin_f64)
        /*0068*/ 	.short	0x0380
        /*006a*/ 	.short	0x0014


	//----- nvinfo : EIATTR_SW_WAR
	.align		4
.L_1014:
        /*006c*/ 	.byte	0x04, 0x36
        /*006e*/ 	.short	(.L_1016 - .L_1015)
.L_1015:
        /*0070*/ 	.word	0x00000008
.L_1016:


//--------------------- .nv.info.log_f64          --------------------------
	.section	.nv.info.log_f64,"",@"SHT_CUDA_INFO"
	.sectionflags	@""
	.align	4


	//----- nvinfo : EIATTR_CUDA_API_VERSION
	.align		4
        /*0000*/ 	.byte	0x04, 0x37
        /*0002*/ 	.short	(.L_1018 - .L_1017)
.L_1017:
        /*0004*/ 	.word	0x00000082


	//----- nvinfo : EIATTR_KPARAM_INFO
	.align		4
.L_1018:
        /*0008*/ 	.byte	0x04, 0x17
        /*000a*/ 	.short	(.L_1020 - .L_1019)
.L_1019:
        /*000c*/ 	.word	0x00000000
        /*0010*/ 	.short	0x0002
        /*0012*/ 	.short	0x0010
        /*0014*/ 	.byte	0x00, 0xf0, 0x11, 0x00


	//----- nvinfo : EIATTR_KPARAM_INFO
	.align		4
.L_1020:
        /*0018*/ 	.byte	0x04, 0x17
        /*001a*/ 	.short	(.L_1022 - .L_1021)
.L_1021:
        /*001c*/ 	.word	0x00000000
        /*0020*/ 	.short	0x0001
        /*0022*/ 	.short	0x0008
        /*0024*/ 	.byte	0x00, 0xf5, 0x21, 0x00


	//----- nvinfo : EIATTR_KPARAM_INFO
	.align		4
.L_1022:
        /*0028*/ 	.byte	0x04, 0x17
        /*002a*/ 	.short	(.L_1024 - .L_1023)
.L_1023:
        /*002c*/ 	.word	0x00000000
        /*0030*/ 	.short	0x0000
        /*0032*/ 	.short	0x0000
        /*0034*/ 	.byte	0x00, 0xf5, 0x21, 0x00


	//----- nvinfo : EIATTR_SPARSE_MMA_MASK
	.align		4
.L_1024:
        /*0038*/ 	.byte	0x03, 0x50
        /*003a*/ 	.short	0x0000


	//----- nvinfo : EIATTR_MAXREG_COUNT
	.align		4
        /*003c*/ 	.byte	0x03, 0x1b
        /*003e*/ 	.short	0x00ff


	//----- nvinfo : EIATTR_MERCURY_ISA_VERSION
	.align		4
        /*0040*/ 	.byte	0x03, 0x5f
        /*0042*/ 	.short	0x0101


	//----- nvinfo : EIATTR_VRC_CTA_INIT_COUNT
	.align		4
        /*0044*/ 	.byte	0x02, 0x4a
	.zero		1
	.zero		1


	//----- nvinfo : EIATTR_EXIT_INSTR_OFFSETS
	.align		4
        /*0048*/ 	.byte	0x04, 0x1c
        /*004a*/ 	.short	(.L_1026 - .L_1025)


	//   ....[0]....
.L_1025:
        /*004c*/ 	.word	0x00000070


	//   ....[1]....
        /*0050*/ 	.word	0x00000630


	//----- nvinfo : EIATTR_CRS_STACK_SIZE
	.align		4
.L_1026:
        /*0054*/ 	.byte	0x04, 0x1e
        /*0056*/ 	.short	(.L_1028 - .L_1027)
.L_1027:
        /*0058*/ 	.word	0x00000000


	//----- nvinfo : EIATTR_CBANK_PARAM_SIZE
	.align		4
.L_1028:
        /*005c*/ 	.byte	0x03, 0x19
        /*005e*/ 	.short	0x0014


	//----- nvinfo : EIATTR_PARAM_CBANK
	.align		4
        /*0060*/ 	.byte	0x04, 0x0a
        /*0062*/ 	.short	(.L_1030 - .L_1029)
	.align		4
.L_1029:
        /*0064*/ 	.word	index@(.nv.constant0.log_f64)
        /*0068*/ 	.short	0x0380
        /*006a*/ 	.short	0x0014


	//----- nvinfo : EIATTR_SW_WAR
	.align		4
.L_1030:
        /*006c*/ 	.byte	0x04, 0x36
        /*006e*/ 	.short	(.L_1032 - .L_1031)
.L_1031:
        /*0070*/ 	.word	0x00000008
.L_1032:


//--------------------- .nv.info.exp_f64          --------------------------
	.section	.nv.info.exp_f64,"",@"SHT_CUDA_INFO"
	.sectionflags	@""
	.align	4


	//----- nvinfo : EIATTR_CUDA_API_VERSION
	.align		4
        /*0000*/ 	.byte	0x04, 0x37
        /*0002*/ 	.short	(.L_1034 - .L_1033)
.L_1033:
        /*0004*/ 	.word	0x00000082


	//----- nvinfo : EIATTR_KPARAM_INFO
	.align		4
.L_1034:
        /*0008*/ 	.byte	0x04, 0x17
        /*000a*/ 	.short	(.L_1036 - .L_1035)
.L_1035:
        /*000c*/ 	.word	0x00000000
        /*0010*/ 	.short	0x0002
        /*0012*/ 	.short	0x0010
        /*0014*/ 	.byte	0x00, 0xf0, 0x11, 0x00


	//----- nvinfo : EIATTR_KPARAM_INFO
	.align		4
.L_1036:
        /*0018*/ 	.byte	0x04, 0x17
        /*001a*/ 	.short	(.L_1038 - .L_1037)
.L_1037:
        /*001c*/ 	.word	0x00000000
        /*0020*/ 	.short	0x0001
        /*0022*/ 	.short	0x0008
        /*0024*/ 	.byte	0x00, 0xf5, 0x21, 0x00


	//----- nvinfo : EIATTR_KPARAM_INFO
	.align		4
.L_1038:
        /*0028*/ 	.byte	0x04, 0x17
        /*002a*/ 	.short	(.L_1040 - .L_1039)
.L_1039:
        /*002c*/ 	.word	0x00000000
        /*0030*/ 	.short	0x0000
        /*0032*/ 	.short	0x0000
        /*0034*/ 	.byte	0x00, 0xf5, 0x21, 0x00


	//----- nvinfo : EIATTR_SPARSE_MMA_MASK
	.align		4
.L_1040:
        /*0038*/ 	.byte	0x03, 0x50
        /*003a*/ 	.short	0x0000


	//----- nvinfo : EIATTR_MAXREG_COUNT
	.align		4
        /*003c*/ 	.byte	0x03, 0x1b
        /*003e*/ 	.short	0x00ff


	//----- nvinfo : EIATTR_MERCURY_ISA_VERSION
	.align		4
        /*0040*/ 	.byte	0x03, 0x5f
        /*0042*/ 	.short	0x0101


	//----- nvinfo : EIATTR_VRC_CTA_INIT_COUNT
	.align		4
        /*0044*/ 	.byte	0x02, 0x4a
	.zero		1
	.zero		1


	//----- nvinfo : EIATTR_EXIT_INSTR_OFFSETS
	.align		4
        /*0048*/ 	.byte	0x04, 0x1c
        /*004a*/ 	.short	(.L_1042 - .L_1041)


	//   ....[0]....
.L_1041:
        /*004c*/ 	.word	0x00000070


	//   ....[1]....
        /*0050*/ 	.word	0x000004a0


	//----- nvinfo : EIATTR_CRS_STACK_SIZE
	.align		4
.L_1042:
        /*0054*/ 	.byte	0x04, 0x1e
        /*0056*/ 	.short	(.L_1044 - .L_1043)
.L_1043:
        /*0058*/ 	.word	0x00000000


	//----- nvinfo : EIATTR_CBANK_PARAM_SIZE
	.align		4
.L_1044:
        /*005c*/ 	.byte	0x03, 0x19
        /*005e*/ 	.short	0x0014


	//----- nvinfo : EIATTR_PARAM_CBANK
	.align		4
        /*0060*/ 	.byte	0x04, 0x0a
        /*0062*/ 	.short	(.L_1046 - .L_1045)
	.align		4
.L_1045:
        /*0064*/ 	.word	index@(.nv.constant0.exp_f64)
        /*0068*/ 	.short	0x0380
        /*006a*/ 	.short	0x0014


	//----- nvinfo : EIATTR_SW_WAR
	.align		4
.L_1046:
        /*006c*/ 	.byte	0x04, 0x36
        /*006e*/ 	.short	(.L_1048 - .L_1047)
.L_1047:
        /*0070*/ 	.word	0x00000008
.L_1048:


//--------------------- .nv.info.sqrt_f64         --------------------------
	.section	.nv.info.sqrt_f64,"",@"SHT_CUDA_INFO"
	.sectionflags	@""
	.align	4


	//----- nvinfo : EIATTR_CUDA_API_VERSION
	.align		4
        /*0000*/ 	.byte	0x04, 0x37
        /*0002*/ 	.short	(.L_1050 - .L_1049)
.L_1049:
        /*0004*/ 	.word	0x00000082


	//----- nvinfo : EIATTR_KPARAM_INFO
	.align		4
.L_1050:
        /*0008*/ 	.byte	0x04, 0x17
        /*000a*/ 	.short	(.L_1052 - .L_1051)
.L_1051:
        /*000c*/ 	.word	0x00000000
        /*0010*/ 	.short	0x0002
        /*0012*/ 	.short	0x0010
        /*0014*/ 	.byte	0x00, 0xf0, 0x11, 0x00


	//----- nvinfo : EIATTR_KPARAM_INFO
	.align		4
.L_1052:
        /*0018*/ 	.byte	0x04, 0x17
        /*001a*/ 	.short	(.L_1054 - .L_1053)
.L_1053:
        /*001c*/ 	.word	0x00000000
        /*0020*/ 	.short	0x0001
        /*0022*/ 	.short	0x0008
        /*0024*/ 	.byte	0x00, 0xf5, 0x21, 0x00


	//----- nvinfo : EIATTR_KPARAM_INFO
	.align		4
.L_1054:
        /*0028*/ 	.byte	0x04, 0x17
        /*002a*/ 	.short	(.L_1056 - .L_1055)
.L_1055:
        /*002c*/ 	.word	0x00000000
        /*0030*/ 	.short	0x0000
        /*0032*/ 	.short	0x0000
        /*0034*/ 	.byte	0x00, 0xf5, 0x21, 0x00


	//----- nvinfo : EIATTR_SPARSE_MMA_MASK
	.align		4
.L_1056:
        /*0038*/ 	.byte	0x03, 0x50
        /*003a*/ 	.short	0x0000


	//----- nvinfo : EIATTR_MAXREG_COUNT
	.align		4
        /*003c*/ 	.byte	0x03, 0x1b
        /*003e*/ 	.short	0x00ff


	//----- nvinfo : EIATTR_MERCURY_ISA_VERSION
	.align		4
        /*0040*/ 	.byte	0x03, 0x5f
        /*0042*/ 	.short	0x0101


	//----- nvinfo : EIATTR_VRC_CTA_INIT_COUNT
	.align		4
        /*0044*/ 	.byte	0x02, 0x4a
	.zero		1
	.zero		1


	//----- nvinfo : EIATTR_EXIT_INSTR_OFFSETS
	.align		4
        /*0048*/ 	.byte	0x04, 0x1c
        /*004a*/ 	.short	(.L_1058 - .L_1057)


	//   ....[0]....
.L_1057:
        /*004c*/ 	.word	0x00000070


	//   ....[1]....
        /*0050*/ 	.word	0x00000250


	//----- nvinfo : EIATTR_CRS_STACK_SIZE
	.align		4
.L_1058:
        /*0054*/ 	.byte	0x04, 0x1e
        /*0056*/ 	.short	(.L_1060 - .L_1059)
.L_1059:
        /*0058*/ 	.word	0x00000000


	//----- nvinfo : EIATTR_CBANK_PARAM_SIZE
	.align		4
.L_1060:
        /*005c*/ 	.byte	0x03, 0x19
        /*005e*/ 	.short	0x0014


	//----- nvinfo : EIATTR_PARAM_CBANK
	.align		4
        /*0060*/ 	.byte	0x04, 0x0a
        /*0062*/ 	.short	(.L_1062 - .L_1061)
	.align		4
.L_1061:
        /*0064*/ 	.word	index@(.nv.constant0.sqrt_f64)
        /*0068*/ 	.short	0x0380
        /*006a*/ 	.short	0x0014


	//----- nvinfo : EIATTR_SW_WAR
	.align		4
.L_1062:
        /*006c*/ 	.byte	0x04, 0x36
        /*006e*/ 	.short	(.L_1064 - .L_1063)
.L_1063:
        /*0070*/ 	.word	0x00000008
.L_1064:


//--------------------- .nv.info.abs_f64          --------------------------
	.section	.nv.info.abs_f64,"",@"SHT_CUDA_INFO"
	.sectionflags	@""
	.align	4


	//----- nvinfo : EIATTR_CUDA_API_VERSION
	.align		4
        /*0000*/ 	.byte	0x04, 0x37
        /*0002*/ 	.short	(.L_1066 - .L_1065)
.L_1065:
        /*0004*/ 	.word	0x00000082


	//----- nvinfo : EIATTR_KPARAM_INFO
	.align		4
.L_1066:
        /*0008*/ 	.byte	0x04, 0x17
        /*000a*/ 	.short	(.L_1068 - .L_1067)
.L_1067:
        /*000c*/ 	.word	0x00000000
        /*0010*/ 	.short	0x0002
        /*0012*/ 	.short	0x0010
        /*0014*/ 	.byte	0x00, 0xf0, 0x11, 0x00


	//----- nvinfo : EIATTR_KPARAM_INFO
	.align		4
.L_1068:
        /*0018*/ 	.byte	0x04, 0x17
        /*001a*/ 	.short	(.L_1070 - .L_1069)
.L_1069:
        /*001c*/ 	.word	0x00000000
        /*0020*/ 	.short	0x0001
        /*0022*/ 	.short	0x0008
        /*0024*/ 	.byte	0x00, 0xf5, 0x21, 0x00


	//----- nvinfo : EIATTR_KPARAM_INFO
	.align		4
.L_1070:
        /*0028*/ 	.byte	0x04, 0x17
        /*002a*/ 	.short	(.L_1072 - .L_1071)
.L_1071:
        /*002c*/ 	.word	0x00000000
        /*0030*/ 	.short	0x0000
        /*0032*/ 	.short	0x0000
        /*0034*/ 	.byte	0x00, 0xf5, 0x21, 0x00


	//----- nvinfo : EIATTR_SPARSE_MMA_MASK
	.align		4
.L_1072:
        /*0038*/ 	.byte	0x03, 0x50
        /*003a*/ 	.short	0x0000


	//----- nvinfo : EIATTR_MAXREG_COUNT
	.align		4
        /*003c*/ 	.byte	0x03, 0x1b
        /*003e*/ 	.short	0x00ff


	//----- nvinfo : EIATTR_MERCURY_ISA_VERSION
	.align		4
        /*0040*/ 	.byte	0x03, 0x5f
        /*0042*/ 	.short	0x0101


	//----- nvinfo : EIATTR_VRC_CTA_INIT_COUNT
	.align		4
        /*0044*/ 	.byte	0x02, 0x4a
	.zero		1
	.zero		1


	//----- nvinfo : EIATTR_EXIT_INSTR_OFFSETS
	.align		4
        /*0048*/ 	.byte	0x04, 0x1c
        /*004a*/ 	.short	(.L_1074 - .L_1073)


	//   ....[0]....
.L_1073:
        /*004c*/ 	.word	0x00000070


	//   ....[1]....
        /*0050*/ 	.word	0x00000100


	//----- nvinfo : EIATTR_CBANK_PARAM_SIZE
	.align		4
.L_1074:
        /*0054*/ 	.byte	0x03, 0x19
        /*0056*/ 	.short	0x0014


	//----- nvinfo : EIATTR_PARAM_CBANK
	.align		4
        /*0058*/ 	.byte	0x04, 0x0a
        /*005a*/ 	.short	(.L_1076 - .L_1075)
	.align		4
.L_1075:
        /*005c*/ 	.word	index@(.nv.constant0.abs_f64)
        /*0060*/ 	.short	0x0380
        /*0062*/ 	.short	0x0014


	//----- nvinfo : EIATTR_SW_WAR
	.align		4
.L_1076:
        /*0064*/ 	.byte	0x04, 0x36
        /*0066*/ 	.short	(.L_1078 - .L_1077)
.L_1077:
        /*0068*/ 	.word	0x00000008
.L_1078:


//--------------------- .nv.info.neg_f64          --------------------------
	.section	.nv.info.neg_f64,"",@"SHT_CUDA_INFO"
	.sectionflags	@""
	.align	4


	//----- nvinfo : EIATTR_CUDA_API_VERSION
	.align		4
        /*0000*/ 	.byte	0x04, 0x37
        /*0002*/ 	.short	(.L_1080 - .L_1079)
.L_1079:
        /*0004*/ 	.word	0x00000082


	//----- nvinfo : EIATTR_KPARAM_INFO
	.align		4
.L_1080:
        /*0008*/ 	.byte	0x04, 0x17
        /*000a*/ 	.short	(.L_1082 - .L_1081)
.L_1081:
        /*000c*/ 	.word	0x00000000
        /*0010*/ 	.short	0x0002
        /*0012*/ 	.short	0x0010
        /*0014*/ 	.byte	0x00, 0xf0, 0x11, 0x00


	//----- nvinfo : EIATTR_KPARAM_INFO
	.align		4
.L_1082:
        /*0018*/ 	.byte	0x04, 0x17
        /*001a*/ 	.short	(.L_1084 - .L_1083)
.L_1083:
        /*001c*/ 	.word	0x00000000
        /*0020*/ 	.short	0x0001
        /*0022*/ 	.short	0x0008
        /*0024*/ 	.byte	0x00, 0xf5, 0x21, 0x00


	//----- nvinfo : EIATTR_KPARAM_INFO
	.align		4
.L_1084:
        /*0028*/ 	.byte	0x04, 0x17
        /*002a*/ 	.short	(.L_1086 - .L_1085)
.L_1085:
        /*002c*/ 	.word	0x00000000
        /*0030*/ 	.short	0x0000
        /*0032*/ 	.short	0x0000
        /*0034*/ 	.byte	0x00, 0xf5, 0x21, 0x00


	//----- nvinfo : EIATTR_SPARSE_MMA_MASK
	.align		4
.L_1086:
        /*0038*/ 	.byte	0x03, 0x50
        /*003a*/ 	.short	0x0000


	//----- nvinfo : EIATTR_MAXREG_COUNT
	.align		4
        /*003c*/ 	.byte	0x03, 0x1b
        /*003e*/ 	.short	0x00ff


	//----- nvinfo : EIATTR_MERCURY_ISA_VERSION
	.align		4
        /*0040*/ 	.byte	0x03, 0x5f
        /*0042*/ 	.short	0x0101


	//----- nvinfo : EIATTR_VRC_CTA_INIT_COUNT
	.align		4
        /*0044*/ 	.byte	0x02, 0x4a
	.zero		1
	.zero		1


	//----- nvinfo : EIATTR_EXIT_INSTR_OFFSETS
	.align		4
        /*0048*/ 	.byte	0x04, 0x1c
        /*004a*/ 	.short	(.L_1088 - .L_1087)


	//   ....[0]....
.L_1087:
        /*004c*/ 	.word	0x00000070


	//   ....[1]....
        /*0050*/ 	.word	0x00000100


	//----- nvinfo : EIATTR_CBANK_PARAM_SIZE
	.align		4
.L_1088:
        /*0054*/ 	.byte	0x03, 0x19
        /*0056*/ 	.short	0x0014


	//----- nvinfo : EIATTR_PARAM_CBANK
	.align		4
        /*0058*/ 	.byte	0x04, 0x0a
        /*005a*/ 	.short	(.L_1090 - .L_1089)
	.align		4
.L_1089:
        /*005c*/ 	.word	index@(.nv.constant0.neg_f64)
        /*0060*/ 	.short	0x0380
        /*0062*/ 	.short	0x0014


	//----- nvinfo : EIATTR_SW_WAR
	.align		4
.L_1090:
        /*0064*/ 	.byte	0x04, 0x36
        /*0066*/ 	.short	(.L_1092 - .L_1091)
.L_1091:
        /*0068*/ 	.word	0x00000008
.L_1092:


//--------------------- .nv.info.round_f32        --------------------------
	.section	.nv.info.round_f32,"",@"SHT_CUDA_INFO"
	.sectionflags	@""
	.align	4


	//----- nvinfo : EIATTR_CUDA_API_VERSION
	.align		4
        /*0000*/ 	.byte	0x04, 0x37
        /*0002*/ 	.short	(.L_1094 - .L_1093)
.L_1093:
        /*0004*/ 	.word	0x00000082


	//----- nvinfo : EIATTR_KPARAM_INFO
	.align		4
.L_1094:
        /*0008*/ 	.byte	0x04, 0x17
        /*000a*/ 	.short	(.L_1096 - .L_1095)
.L_1095:
        /*000c*/ 	.word	0x00000000
        /*0010*/ 	.short	0x0002
        /*0012*/ 	.short	0x0010
        /*0014*/ 	.byte	0x00, 0xf0, 0x11, 0x00


	//----- nvinfo : EIATTR_KPARAM_INFO
	.align		4
.L_1096:
        /*0018*/ 	.byte	0x04, 0x17
        /*001a*/ 	.short	(.L_1098 - .L_1097)
.L_1097:
        /*001c*/ 	.word	0x00000000
        /*0020*/ 	.short	0x0001
        /*0022*/ 	.short	0x0008
        /*0024*/ 	.byte	0x00, 0xf5, 0x21, 0x00


	//----- nvinfo : EIATTR_KPARAM_INFO
	.align		4
.L_1098:
        /*0028*/ 	.byte	0x04, 0x17
        /*002a*/ 	.short	(.L_1100 - .L_1099)
.L_1099:
        /*002c*/ 	.word	0x00000000
        /*0030*/ 	.short	0x0000
        /*0032*/ 	.short	0x0000
        /*0034*/ 	.byte	0x00, 0xf5, 0x21, 0x00


	//----- nvinfo : EIATTR_SPARSE_MMA_MASK
	.align		4
.L_1100:
        /*0038*/ 	.byte	0x03, 0x50
        /*003a*/ 	.short	0x0000


	//----- nvinfo : EIATTR_MAXREG_COUNT
	.align		4
        /*003c*/ 	.byte	0x03, 0x1b
        /*003e*/ 	.short	0x00ff


	//----- nvinfo : EIATTR_MERCURY_ISA_VERSION
	.align		4
        /*0040*/ 	.byte	0x03, 0x5f
        /*0042*/ 	.short	0x0101


	//----- nvinfo : EIATTR_VRC_CTA_INIT_COUNT
	.align		4
        /*0044*/ 	.byte	0x02, 0x4a
	.zero		1
	.zero		1


	//----- nvinfo : EIATTR_EXIT_INSTR_OFFSETS
	.align		4
        /*0048*/ 	.byte	0x04, 0x1c
        /*004a*/ 	.short	(.L_1102 - .L_1101)


	//   ....[0]....
.L_1101:
        /*004c*/ 	.word	0x00000070


	//   ....[1]....
        /*0050*/ 	.word	0x00000130


	//----- nvinfo : EIATTR_CBANK_PARAM_SIZE
	.align		4
.L_1102:
        /*0054*/ 	.byte	0x03, 0x19
        /*0056*/ 	.short	0x0014


	//----- nvinfo : EIATTR_PARAM_CBANK
	.align		4
        /*0058*/ 	.byte	0x04, 0x0a
        /*005a*/ 	.short	(.L_1104 - .L_1103)
	.align		4
.L_1103:
        /*005c*/ 	.word	index@(.nv.constant0.round_f32)
        /*0060*/ 	.short	0x0380
        /*0062*/ 	.short	0x0014


	//----- nvinfo : EIATTR_SW_WAR
	.align		4
.L_1104:
        /*0064*/ 	.byte	0x04, 0x36
        /*0066*/ 	.short	(.L_1106 - .L_1105)
.L_1105:
        /*0068*/ 	.word	0x00000008
.L_1106:


//--------------------- .nv.info.ceil_f32         --------------------------
	.section	.nv.info.ceil_f32,"",@"SHT_CUDA_INFO"
	.sectionflags	@""
	.align	4


	//----- nvinfo : EIATTR_CUDA_API_VERSION
	.align		4
        /*0000*/ 	.byte	0x04, 0x37
        /*0002*/ 	.short	(.L_1108 - .L_1107)
.L_1107:
        /*0004*/ 	.word	0x00000082


	//----- nvinfo : EIATTR_KPARAM_INFO
	.align		4
.L_1108:
        /*0008*/ 	.byte	0x04, 0x17
        /*000a*/ 	.short	(.L_1110 - .L_1109)
.L_1109:
        /*000c*/ 	.word	0x00000000
        /*0010*/ 	.short	0x0002
        /*0012*/ 	.short	0x0010
        /*0014*/ 	.byte	0x00, 0xf0, 0x11, 0x00


	//----- nvinfo : EIATTR_KPARAM_INFO
	.align		4
.L_1110:
        /*0018*/ 	.byte	0x04, 0x17
        /*001a*/ 	.short	(.L_1112 - .L_1111)
.L_1111:
        /*001c*/ 	.word	0x00000000
        /*0020*/ 	.short	0x0001
        /*0022*/ 	.short	0x0008
        /*0024*/ 	.byte	0x00, 0xf5, 0x21, 0x00


	//----- nvinfo : EIATTR_KPARAM_INFO
	.align		4
.L_1112:
        /*0028*/ 	.byte	0x04, 0x17
        /*002a*/ 	.short	(.L_1114 - .L_1113)
.L_1113:
        /*002c*/ 	.word	0x00000000
        /*0030*/ 	.short	0x0000
        /*0032*/ 	.short	0x0000
        /*0034*/ 	.byte	0x00, 0xf5, 0x21, 0x00


	//----- nvinfo : EIATTR_SPARSE_MMA_MASK
	.align		4
.L_1114:
        /*0038*/ 	.byte	0x03, 0x50
        /*003a*/ 	.short	0x0000


	//----- nvinfo : EIATTR_MAXREG_COUNT
	.align		4
        /*003c*/ 	.byte	0x03, 0x1b
        /*003e*/ 	.short	0x00ff


	//----- nvinfo : EIATTR_MERCURY_ISA_VERSION
	.align		4
        /*0040*/ 	.byte	0x03, 0x5f
        /*0042*/ 	.short	0x0101


	//----- nvinfo : EIATTR_VRC_CTA_INIT_COUNT
	.align		4
        /*0044*/ 	.byte	0x02, 0x4a
	.zero		1
	.zero		1


	//----- nvinfo : EIATTR_EXIT_INSTR_OFFSETS
	.align		4
        /*0048*/ 	.byte	0x04, 0x1c
        /*004a*/ 	.short	(.L_1116 - .L_1115)


	//   ....[0]....
.L_1115:
        /*004c*/ 	.word	0x00000070


	//   ....[1]....
        /*0050*/ 	.word	0x00000100


	//----- nvinfo : EIATTR_CBANK_PARAM_SIZE
	.align		4
.L_1116:
        /*0054*/ 	.byte	0x03, 0x19
        /*0056*/ 	.short	0x0014


	//----- nvinfo : EIATTR_PARAM_CBANK
	.align		4
        /*0058*/ 	.byte	0x04, 0x0a
        /*005a*/ 	.short	(.L_1118 - .L_1117)
	.align		4
.L_1117:
        /*005c*/ 	.word	index@(.nv.constant0.ceil_f32)
        /*0060*/ 	.short	0x0380
        /*0062*/ 	.short	0x0014


	//----- nvinfo : EIATTR_SW_WAR
	.align		4
.L_1118:
        /*0064*/ 	.byte	0x04, 0x36
        /*0066*/ 	.short	(.L_1120 - .L_1119)
.L_1119:
        /*0068*/ 	.word	0x00000008
.L_1120:


//--------------------- .nv.info.floor_f32        --------------------------
	.section	.nv.info.floor_f32,"",@"SHT_CUDA_INFO"
	.sectionflags	@""
	.align	4


	//----- nvinfo : EIATTR_CUDA_API_VERSION
	.align		4
        /*0000*/ 	.byte	0x04, 0x37
        /*0002*/ 	.short	(.L_1122 - .L_1121)
.L_1121:
        /*0004*/ 	.word	0x00000082


	//----- nvinfo : EIATTR_KPARAM_INFO
	.align		4
.L_1122:
        /*0008*/ 	.byte	0x04, 0x17
        /*000a*/ 	.short	(.L_1124 - .L_1123)
.L_1123:
        /*000c*/ 	.word	0x00000000
        /*0010*/ 	.short	0x0002
        /*0012*/ 	.short	0x0010
        /*0014*/ 	.byte	0x00, 0xf0, 0x11, 0x00


	//----- nvinfo : EIATTR_KPARAM_INFO
	.align		4
.L_1124:
        /*0018*/ 	.byte	0x04, 0x17
        /*001a*/ 	.short	(.L_1126 - .L_1125)
.L_1125:
        /*001c*/ 	.word	0x00000000
        /*0020*/ 	.short	0x0001
        /*0022*/ 	.short	0x0008
        /*0024*/ 	.byte	0x00, 0xf5, 0x21, 0x00


	//----- nvinfo : EIATTR_KPARAM_INFO
	.align		4
.L_1126:
        /*0028*/ 	.byte	0x04, 0x17
        /*002a*/ 	.short	(.L_1128 - .L_1127)
.L_1127:
        /*002c*/ 	.word	0x00000000
        /*0030*/ 	.short	0x0000
        /*0032*/ 	.short	0x0000
        /*0034*/ 	.byte	0x00, 0xf5, 0x21, 0x00


	//----- nvinfo : EIATTR_SPARSE_MMA_MASK
	.align		4
.L_1128:
        /*0038*/ 	.byte	0x03, 0x50
        /*003a*/ 	.short	0x0000


	//----- nvinfo : EIATTR_MAXREG_COUNT
	.align		4
        /*003c*/ 	.byte	0x03, 0x1b
        /*003e*/ 	.short	0x00ff


	//----- nvinfo : EIATTR_MERCURY_ISA_VERSION
	.align		4
        /*0040*/ 	.byte	0x03, 0x5f
        /*0042*/ 	.short	0x0101


	//----- nvinfo : EIATTR_VRC_CTA_INIT_COUNT
	.align		4
        /*0044*/ 	.byte	0x02, 0x4a
	.zero		1
	.zero		1


	//----- nvinfo : EIATTR_EXIT_INSTR_OFFSETS
	.align		4
        /*0048*/ 	.byte	0x04, 0x1c
        /*004a*/ 	.short	(.L_1130 - .L_1129)


	//   ....[0]....
.L_1129:
        /*004c*/ 	.word	0x00000070


	//   ....[1]....
        /*0050*/ 	.word	0x00000100


	//----- nvinfo : EIATTR_CBANK_PARAM_SIZE
	.align		4
.L_1130:
        /*0054*/ 	.byte	0x03, 0x19
        /*0056*/ 	.short	0x0014


	//----- nvinfo : EIATTR_PARAM_CBANK
	.align		4
        /*0058*/ 	.byte	0x04, 0x0a
        /*005a*/ 	.short	(.L_1132 - .L_1131)
	.align		4
.L_1131:
        /*005c*/ 	.word	index@(.nv.constant0.floor_f32)
        /*0060*/ 	.short	0x0380
        /*0062*/ 	.short	0x0014


	//----- nvinfo : EIATTR_SW_WAR
	.align		4
.L_1132:
        /*0064*/ 	.byte	0x04, 0x36
        /*0066*/ 	.short	(.L_1134 - .L_1133)
.L_1133:
        /*0068*/ 	.word	0x00000008
.L_1134:


//--------------------- .nv.info.square_f32       --------------------------
	.section	.nv.info.square_f32,"",@"SHT_CUDA_INFO"
	.sectionflags	@""
	.align	4


	//----- nvinfo : EIATTR_CUDA_API_VERSION
	.align		4
        /*0000*/ 	.byte	0x04, 0x37
        /*0002*/ 	.short	(.L_1136 - .L_1135)
.L_1135:
        /*0004*/ 	.word	0x00000082


	//----- nvinfo : EIATTR_KPARAM_INFO
	.align		4
.L_1136:
        /*0008*/ 	.byte	0x04, 0x17
        /*000a*/ 	.short	(.L_1138 - .L_1137)
.L_1137:
        /*000c*/ 	.word	0x00000000
        /*0010*/ 	.short	0x0002
        /*0012*/ 	.short	0x0010
        /*0014*/ 	.byte	0x00, 0xf0, 0x11, 0x00


	//----- nvinfo : EIATTR_KPARAM_INFO
	.align		4
.L_1138:
        /*0018*/ 	.byte	0x04, 0x17
        /*001a*/ 	.short	(.L_1140 - .L_1139)
.L_1139:
        /*001c*/ 	.word	0x00000000
        /*0020*/ 	.short	0x0001
        /*0022*/ 	.short	0x0008
        /*0024*/ 	.byte	0x00, 0xf5, 0x21, 0x00


	//----- nvinfo : EIATTR_KPARAM_INFO
	.align		4
.L_1140:
        /*0028*/ 	.byte	0x04, 0x17
        /*002a*/ 	.short	(.L_1142 - .L_1141)
.L_1141:
        /*002c*/ 	.word	0x00000000
        /*0030*/ 	.short	0x0000
        /*0032*/ 	.short	0x0000
        /*0034*/ 	.byte	0x00, 0xf5, 0x21, 0x00


	//----- nvinfo : EIATTR_SPARSE_MMA_MASK
	.align		4
.L_1142:
        /*0038*/ 	.byte	0x03, 0x50
        /*003a*/ 	.short	0x0000


	//----- nvinfo : EIATTR_MAXREG_COUNT
	.align		4
        /*003c*/ 	.byte	0x03, 0x1b
        /*003e*/ 	.short	0x00ff


	//----- nvinfo : EIATTR_MERCURY_ISA_VERSION
	.align		4
        /*0040*/ 	.byte	0x03, 0x5f
        /*0042*/ 	.short	0x0101


	//----- nvinfo : EIATTR_VRC_CTA_INIT_COUNT
	.align		4
        /*0044*/ 	.byte	0x02, 0x4a
	.zero		1
	.zero		1


	//----- nvinfo : EIATTR_EXIT_INSTR_OFFSETS
	.align		4
        /*0048*/ 	.byte	0x04, 0x1c
        /*004a*/ 	.short	(.L_1144 - .L_1143)


	//   ....[0]....
.L_1143:
        /*004c*/ 	.word	0x00000070


	//   ....[1]....
        /*0050*/ 	.word	0x00000100


	//----- nvinfo : EIATTR_CBANK_PARAM_SIZE
	.align		4
.L_1144:
        /*0054*/ 	.byte	0x03, 0x19
        /*0056*/ 	.short	0x0014


	//----- nvinfo : EIATTR_PARAM_CBANK
	.align		4
        /*0058*/ 	.byte	0x04, 0x0a
        /*005a*/ 	.short	(.L_1146 - .L_1145)
	.align		4
.L_1145:
        /*005c*/ 	.word	index@(.nv.constant0.square_f32)
        /*0060*/ 	.short	0x0380
        /*0062*/ 	.short	0x0014


	//----- nvinfo : EIATTR_SW_WAR
	.align		4
.L_1146:
        /*0064*/ 	.byte	0x04, 0x36
        /*0066*/ 	.short	(.L_1148 - .L_1147)
.L_1147:
        /*0068*/ 	.word	0x00000008
.L_1148:


//--------------------- .nv.info.recip_f32        --------------------------
	.section	.nv.info.recip_f32,"",@"SHT_CUDA_INFO"
	.sectionflags	@""
	.align	4


	//----- nvinfo : EIATTR_CUDA_API_VERSION
	.align		4
        /*0000*/ 	.byte	0x04, 0x37
        /*0002*/ 	.short	(.L_1150 - .L_1149)
.L_1149:
        /*0004*/ 	.word	0x00000082


	//----- nvinfo : EIATTR_KPARAM_INFO
	.align		4
.L_1150:
        /*0008*/ 	.byte	0x04, 0x17
        /*000a*/ 	.short	(.L_1152 - .L_1151)
.L_1151:
        /*000c*/ 	.word	0x00000000
        /*0010*/ 	.short	0x0002
        /*0012*/ 	.short	0x0010
        /*0014*/ 	.byte	0x00, 0xf0, 0x11, 0x00


	//----- nvinfo : EIATTR_KPARAM_INFO
	.align		4
.L_1152:
        /*0018*/ 	.byte	0x04, 0x17
        /*001a*/ 	.short	(.L_1154 - .L_1153)
.L_1153:
        /*001c*/ 	.word	0x00000000
        /*0020*/ 	.short	0x0001
        /*0022*/ 	.short	0x0008
        /*0024*/ 	.byte	0x00, 0xf5, 0x21, 0x00


	//----- nvinfo : EIATTR_KPARAM_INFO
	.align		4
.L_1154:
        /*0028*/ 	.byte	0x04, 0x17
        /*002a*/ 	.short	(.L_1156 - .L_1155)
.L_1155:
        /*002c*/ 	.word	0x00000000
        /*0030*/ 	.short	0x0000
        /*0032*/ 	.short	0x0000
        /*0034*/ 	.byte	0x00, 0xf5, 0x21, 0x00


	//----- nvinfo : EIATTR_SPARSE_MMA_MASK
	.align		4
.L_1156:
        /*0038*/ 	.byte	0x03, 0x50
        /*003a*/ 	.short	0x0000


	//----- nvinfo : EIATTR_MAXREG_COUNT
	.align		4
        /*003c*/ 	.byte	0x03, 0x1b
        /*003e*/ 	.short	0x00ff


	//----- nvinfo : EIATTR_MERCURY_ISA_VERSION
	.align		4
        /*0040*/ 	.byte	0x03, 0x5f
        /*0042*/ 	.short	0x0101


	//----- nvinfo : EIATTR_VRC_CTA_INIT_COUNT
	.align		4
        /*0044*/ 	.byte	0x02, 0x4a
	.zero		1
	.zero		1


	//----- nvinfo : EIATTR_EXIT_INSTR_OFFSETS
	.align		4
        /*0048*/ 	.byte	0x04, 0x1c
        /*004a*/ 	.short	(.L_1158 - .L_1157)


	//   ....[0]....
.L_1157:
        /*004c*/ 	.word	0x00000070


	//   ....[1]....
        /*0050*/ 	.word	0x000001c0


	//----- nvinfo : EIATTR_CRS_STACK_SIZE
	.align		4
.L_1158:
        /*0054*/ 	.byte	0x04, 0x1e
        /*0056*/ 	.short	(.L_1160 - .L_1159)
.L_1159:
        /*0058*/ 	.word	0x00000000


	//----- nvinfo : EIATTR_CBANK_PARAM_SIZE
	.align		4
.L_1160:
        /*005c*/ 	.byte	0x03, 0x19
        /*005e*/ 	.short	0x0014


	//----- nvinfo : EIATTR_PARAM_CBANK
	.align		4
        /*0060*/ 	.byte	0x04, 0x0a
        /*0062*/ 	.short	(.L_1162 - .L_1161)
	.align		4
.L_1161:
        /*0064*/ 	.word	index@(.nv.constant0.recip_f32)
        /*0068*/ 	.short	0x0380
        /*006a*/ 	.short	0x0014


	//----- nvinfo : EIATTR_SW_WAR
	.align		4
.L_1162:
        /*006c*/ 	.byte	0x04, 0x36
        /*006e*/ 	.short	(.L_1164 - .L_1163)
.L_1163:
        /*0070*/ 	.word	0x00000008
.L_1164:


//--------------------- .nv.info.tanh_f32         --------------------------
	.section	.nv.info.tanh_f32,"",@"SHT_CUDA_INFO"
	.sectionflags	@""
	.align	4


	//----- nvinfo : EIATTR_CUDA_API_VERSION
	.align		4
        /*0000*/ 	.byte	0x04, 0x37
        /*0002*/ 	.short	(.L_1166 - .L_1165)
.L_1165:
        /*0004*/ 	.word	0x00000082


	//----- nvinfo : EIATTR_KPARAM_INFO
	.align		4
.L_1166:
        /*0008*/ 	.byte	0x04, 0x17
        /*000a*/ 	.short	(.L_1168 - .L_1167)
.L_1167:
        /*000c*/ 	.word	0x00000000
        /*0010*/ 	.short	0x0002
        /*0012*/ 	.short	0x0010
        /*0014*/ 	.byte	0x00, 0xf0, 0x11, 0x00


	//----- nvinfo : EIATTR_KPARAM_INFO
	.align		4
.L_1168:
        /*0018*/ 	.byte	0x04, 0x17
        /*001a*/ 	.short	(.L_1170 - .L_1169)
.L_1169:
        /*001c*/ 	.word	0x00000000
        /*0020*/ 	.short	0x0001
        /*0022*/ 	.short	0x0008
        /*0024*/ 	.byte	0x00, 0xf5, 0x21, 0x00


	//----- nvinfo : EIATTR_KPARAM_INFO
	.align		4
.L_1170:
        /*0028*/ 	.byte	0x04, 0x17
        /*002a*/ 	.short	(.L_1172 - .L_1171)
.L_1171:
        /*002c*/ 	.word	0x00000000
        /*0030*/ 	.short	0x0000
        /*0032*/ 	.short	0x0000
        /*0034*/ 	.byte	0x00, 0xf5, 0x21, 0x00


	//----- nvinfo : EIATTR_SPARSE_MMA_MASK
	.align		4
.L_1172:
        /*0038*/ 	.byte	0x03, 0x50
        /*003a*/ 	.short	0x0000


	//----- nvinfo : EIATTR_MAXREG_COUNT
	.align		4
        /*003c*/ 	.byte	0x03, 0x1b
        /*003e*/ 	.short	0x00ff


	//----- nvinfo : EIATTR_MERCURY_ISA_VERSION
	.align		4
        /*0040*/ 	.byte	0x03, 0x5f
        /*0042*/ 	.short	0x0101


	//----- nvinfo : EIATTR_VRC_CTA_INIT_COUNT
	.align		4
        /*0044*/ 	.byte	0x02, 0x4a
	.zero		1
	.zero		1


	//----- nvinfo : EIATTR_EXIT_INSTR_OFFSETS
	.align		4
        /*0048*/ 	.byte	0x04, 0x1c
        /*004a*/ 	.short	(.L_1174 - .L_1173)


	//   ....[0]....
.L_1173:
        /*004c*/ 	.word	0x00000070


	//   ....[1]....
        /*0050*/ 	.word	0x00000200


	//----- nvinfo : EIATTR_CBANK_PARAM_SIZE
	.align		4
.L_1174:
        /*0054*/ 	.byte	0x03, 0x19
        /*0056*/ 	.short	0x0014


	//----- nvinfo : EIATTR_PARAM_CBANK
	.align		4
        /*0058*/ 	.byte	0x04, 0x0a
        /*005a*/ 	.short	(.L_1176 - .L_1175)
	.align		4
.L_1175:
        /*005c*/ 	.word	index@(.nv.constant0.tanh_f32)
        /*0060*/ 	.short	0x0380
        /*0062*/ 	.short	0x0014


	//----- nvinfo : EIATTR_SW_WAR
	.align		4
.L_1176:
        /*0064*/ 	.byte	0x04, 0x36
        /*0066*/ 	.short	(.L_1178 - .L_1177)
.L_1177:
        /*0068*/ 	.word	0x00000008
.L_1178:


//--------------------- .nv.info.tan_f32          --------------------------
	.section	.nv.info.tan_f32,"",@"SHT_CUDA_INFO"
	.sectionflags	@""
	.align	4


	//----- nvinfo : EIATTR_CUDA_API_VERSION
	.align		4
        /*0000*/ 	.byte	0x04, 0x37
        /*0002*/ 	.short	(.L_1180 - .L_1179)
.L_1179:
        /*0004*/ 	.word	0x00000082


	//----- nvinfo : EIATTR_KPARAM_INFO
	.align		4
.L_1180:
        /*0008*/ 	.byte	0x04, 0x17
        /*000a*/ 	.short	(.L_1182 - .L_1181)
.L_1181:
        /*000c*/ 	.word	0x00000000
        /*0010*/ 	.short	0x0002
        /*0012*/ 	.short	0x0010
        /*0014*/ 	.byte	0x00, 0xf0, 0x11, 0x00


	//----- nvinfo : EIATTR_KPARAM_INFO
	.align		4
.L_1182:
        /*0018*/ 	.byte	0x04, 0x17
        /*001a*/ 	.short	(.L_1184 - .L_1183)
.L_1183:
        /*001c*/ 	.word	0x00000000
        /*0020*/ 	.short	0x0001
        /*0022*/ 	.short	0x0008
        /*0024*/ 	.byte	0x00, 0xf5, 0x21, 0x00


	//----- nvinfo : EIATTR_KPARAM_INFO
	.align		4
.L_1184:
        /*0028*/ 	.byte	0x04, 0x17
        /*002a*/ 	.short	(.L_1186 - .L_1185)
.L_1185:
        /*002c*/ 	.word	0x00000000
        /*0030*/ 	.short	0x0000
        /*0032*/ 	.short	0x0000
        /*0034*/ 	.byte	0x00, 0xf5, 0x21, 0x00


	//----- nvinfo : EIATTR_SPARSE_MMA_MASK
	.align		4
.L_1186:
        /*0038*/ 	.byte	0x03, 0x50
        /*003a*/ 	.short	0x0000


	//----- nvinfo : EIATTR_MAXREG_COUNT
	.align		4
        /*003c*/ 	.byte	0x03, 0x1b
        /*003e*/ 	.short	0x00ff


	//----- nvinfo : EIATTR_MERCURY_ISA_VERSION
	.align		4
        /*0040*/ 	.byte	0x03, 0x5f
        /*0042*/ 	.short	0x0101


	//----- nvinfo : EIATTR_VRC_CTA_INIT_COUNT
	.align		4
        /*0044*/ 	.byte	0x02, 0x4a
	.zero		1
	.zero		1


	//----- nvinfo : EIATTR_EXIT_INSTR_OFFSETS
	.align		4
        /*0048*/ 	.byte	0x04, 0x1c
        /*004a*/ 	.short	(.L_1188 - .L_1187)


	//   ....[0]....
.L_1187:
        /*004c*/ 	.word	0x00000070


	//   ....[1]....
        /*0050*/ 	.word	0x00000860


	//----- nvinfo : EIATTR_CRS_STACK_SIZE
	.align		4
.L_1188:
        /*0054*/ 	.byte	0x04, 0x1e
        /*0056*/ 	.short	(.L_1190 - .L_1189)
.L_1189:
        /*0058*/ 	.word	0x00000000


	//----- nvinfo : EIATTR_CBANK_PARAM_SIZE
	.align		4
.L_1190:
        /*005c*/ 	.byte	0x03, 0x19
        /*005e*/ 	.short	0x0014


	//----- nvinfo : EIATTR_PARAM_CBANK
	.align		4
        /*0060*/ 	.byte	0x04, 0x0a
        /*0062*/ 	.short	(.L_1192 - .L_1191)
	.align		4
.L_1191:
        /*0064*/ 	.word	index@(.nv.constant0.tan_f32)
        /*0068*/ 	.short	0x0380
        /*006a*/ 	.short	0x0014


	//----- nvinfo : EIATTR_SW_WAR
	.align		4
.L_1192:
        /*006c*/ 	.byte	0x04, 0x36
        /*006e*/ 	.short	(.L_1194 - .L_1193)
.L_1193:
        /*0070*/ 	.word	0x00000008
.L_1194:


//--------------------- .nv.info.cos_f32          --------------------------
	.section	.nv.info.cos_f32,"",@"SHT_CUDA_INFO"
	.sectionflags	@""
	.align	4


	//----- nvinfo : EIATTR_CUDA_API_VERSION
	.align		4
        /*0000*/ 	.byte	0x04, 0x37
        /*0002*/ 	.short	(.L_1196 - .L_1195)
.L_1195:
        /*0004*/ 	.word	0x00000082


	//----- nvinfo : EIATTR_KPARAM_INFO
	.align		4
.L_1196:
        /*0008*/ 	.byte	0x04, 0x17
        /*000a*/ 	.short	(.L_1198 - .L_1197)
.L_1197:
        /*000c*/ 	.word	0x00000000
        /*0010*/ 	.short	0x0002
        /*0012*/ 	.short	0x0010
        /*0014*/ 	.byte	0x00, 0xf0, 0x11, 0x00


	//----- nvinfo : EIATTR_KPARAM_INFO
	.align		4
.L_1198:
        /*0018*/ 	.byte	0x04, 0x17
        /*001a*/ 	.short	(.L_1200 - .L_1199)
.L_1199:
        /*001c*/ 	.word	0x00000000
        /*0020*/ 	.short	0x0001
        /*0022*/ 	.short	0x0008
        /*0024*/ 	.byte	0x00, 0xf5, 0x21, 0x00


	//----- nvinfo : EIATTR_KPARAM_INFO
	.align		4
.L_1200:
        /*0028*/ 	.byte	0x04, 0x17
        /*002a*/ 	.short	(.L_1202 - .L_1201)
.L_1201:
        /*002c*/ 	.word	0x00000000
        /*0030*/ 	.short	0x0000
        /*0032*/ 	.short	0x0000
        /*0034*/ 	.byte	0x00, 0xf5, 0x21, 0x00


	//----- nvinfo : EIATTR_SPARSE_MMA_MASK
	.align		4
.L_1202:
        /*0038*/ 	.byte	0x03, 0x50
        /*003a*/ 	.short	0x0000


	//----- nvinfo : EIATTR_MAXREG_COUNT
	.align		4
        /*003c*/ 	.byte	0x03, 0x1b
        /*003e*/ 	.short	0x00ff


	//----- nvinfo : EIATTR_MERCURY_ISA_VERSION
	.align		4
        /*0040*/ 	.byte	0x03, 0x5f
        /*0042*/ 	.short	0x0101


	//----- nvinfo : EIATTR_VRC_CTA_INIT_COUNT
	.align		4
        /*0044*/ 	.byte	0x02, 0x4a
	.zero		1
	.zero		1


	//----- nvinfo : EIATTR_EXIT_INSTR_OFFSETS
	.align		4
        /*0048*/ 	.byte	0x04, 0x1c
        /*004a*/ 	.short	(.L_1204 - .L_1203)


	//   ....[0]....
.L_1203:
        /*004c*/ 	.word	0x00000070


	//   ....[1]....
        /*0050*/ 	.word	0x000008b0


	//----- nvinfo : EIATTR_CRS_STACK_SIZE
	.align		4
.L_1204:
        /*0054*/ 	.byte	0x04, 0x1e
        /*0056*/ 	.short	(.L_1206 - .L_1205)
.L_1205:
        /*0058*/ 	.word	0x00000000


	//----- nvinfo : EIATTR_CBANK_PARAM_SIZE
	.align		4
.L_1206:
        /*005c*/ 	.byte	0x03, 0x19
        /*005e*/ 	.short	0x0014


	//----- nvinfo : EIATTR_PARAM_CBANK
	.align		4
        /*0060*/ 	.byte	0x04, 0x0a
        /*0062*/ 	.short	(.L_1208 - .L_1207)
	.align		4
.L_1207:
        /*0064*/ 	.word	index@(.nv.constant0.cos_f32)
        /*0068*/ 	.short	0x0380
        /*006a*/ 	.short	0x0014


	//----- nvinfo : EIATTR_SW_WAR
	.align		4
.L_1208:
        /*006c*/ 	.byte	0x04, 0x36
        /*006e*/ 	.short	(.L_1210 - .L_1209)
.L_1209:
        /*0070*/ 	.word	0x00000008
.L_1210:


//--------------------- .nv.info.sin_f32          --------------------------
	.section	.nv.info.sin_f32,"",@"SHT_CUDA_INFO"
	.sectionflags	@""
	.align	4


	//----- nvinfo : EIATTR_CUDA_API_VERSION
	.align		4
        /*0000*/ 	.byte	0x04, 0x37
        /*0002*/ 	.short	(.L_1212 - .L_1211)
.L_1211:
        /*0004*/ 	.word	0x00000082


	//----- nvinfo : EIATTR_KPARAM_INFO
	.align		4
.L_1212:
        /*0008*/ 	.byte	0x04, 0x17
        /*000a*/ 	.short	(.L_1214 - .L_1213)
.L_1213:
        /*000c*/ 	.word	0x00000000
        /*0010*/ 	.short	0x0002
        /*0012*/ 	.short	0x0010
        /*0014*/ 	.byte	0x00, 0xf0, 0x11, 0x00


	//----- nvinfo : EIATTR_KPARAM_INFO
	.align		4
.L_1214:
        /*0018*/ 	.byte	0x04, 0x17
        /*001a*/ 	.short	(.L_1216 - .L_1215)
.L_1215:
        /*001c*/ 	.word	0x00000000
        /*0020*/ 	.short	0x0001
        /*0022*/ 	.short	0x0008
        /*0024*/ 	.byte	0x00, 0xf5, 0x21, 0x00


	//----- nvinfo : EIATTR_KPARAM_INFO
	.align		4
.L_1216:
        /*0028*/ 	.byte	0x04, 0x17
        /*002a*/ 	.short	(.L_1218 - .L_1217)
.L_1217:
        /*002c*/ 	.word	0x00000000
        /*0030*/ 	.short	0x0000
        /*0032*/ 	.short	0x0000
        /*0034*/ 	.byte	0x00, 0xf5, 0x21, 0x00


	//----- nvinfo : EIATTR_SPARSE_MMA_MASK
	.align		4
.L_1218:
        /*0038*/ 	.byte	0x03, 0x50
        /*003a*/ 	.short	0x0000


	//----- nvinfo : EIATTR_MAXREG_COUNT
	.align		4
        /*003c*/ 	.byte	0x03, 0x1b
        /*003e*/ 	.short	0x00ff


	//----- nvinfo : EIATTR_MERCURY_ISA_VERSION
	.align		4
        /*0040*/ 	.byte	0x03, 0x5f
        /*0042*/ 	.short	0x0101


	//----- nvinfo : EIATTR_VRC_CTA_INIT_COUNT
	.align		4
        /*0044*/ 	.byte	0x02, 0x4a
	.zero		1
	.zero		1


	//----- nvinfo : EIATTR_EXIT_INSTR_OFFSETS
	.align		4
        /*0048*/ 	.byte	0x04, 0x1c
        /*004a*/ 	.short	(.L_1220 - .L_1219)


	//   ....[0]....
.L_1219:
        /*004c*/ 	.word	0x00000070


	//   ....[1]....
        /*0050*/ 	.word	0x000008a0


	//----- nvinfo : EIATTR_CRS_STACK_SIZE
	.align		4
.L_1220:
        /*0054*/ 	.byte	0x04, 0x1e
        /*0056*/ 	.short	(.L_1222 - .L_1221)
.L_1221:
        /*0058*/ 	.word	0x00000000


	//----- nvinfo : EIATTR_CBANK_PARAM_SIZE
	.align		4
.L_1222:
        /*005c*/ 	.byte	0x03, 0x19
        /*005e*/ 	.short	0x0014


	//----- nvinfo : EIATTR_PARAM_CBANK
	.align		4
        /*0060*/ 	.byte	0x04, 0x0a
        /*0062*/ 	.short	(.L_1224 - .L_1223)
	.align		4
.L_1223:
        /*0064*/ 	.word	index@(.nv.constant0.sin_f32)
        /*0068*/ 	.short	0x0380
        /*006a*/ 	.short	0x0014


	//----- nvinfo : EIATTR_SW_WAR
	.align		4
.L_1224:
        /*006c*/ 	.byte	0x04, 0x36
        /*006e*/ 	.short	(.L_1226 - .L_1225)
.L_1225:
        /*0070*/ 	.word	0x00000008
.L_1226:


//--------------------- .nv.info.log_f32          --------------------------
	.section	.nv.info.log_f32,"",@"SHT_CUDA_INFO"
	.sectionflags	@""
	.align	4


	//----- nvinfo : EIATTR_CUDA_API_VERSION
	.align		4
        /*0000*/ 	.byte	0x04, 0x37
        /*0002*/ 	.short	(.L_1228 - .L_1227)
.L_1227:
        /*0004*/ 	.word	0x00000082


	//----- nvinfo : EIATTR_KPARAM_INFO
	.align		4
.L_1228:
        /*0008*/ 	.byte	0x04, 0x17
        /*000a*/ 	.short	(.L_1230 - .L_1229)
.L_1229:
        /*000c*/ 	.word	0x00000000
        /*0010*/ 	.short	0x0002
        /*0012*/ 	.short	0x0010
        /*0014*/ 	.byte	0x00, 0xf0, 0x11, 0x00


	//----- nvinfo : EIATTR_KPARAM_INFO
	.align		4
.L_1230:
        /*0018*/ 	.byte	0x04, 0x17
        /*001a*/ 	.short	(.L_1232 - .L_1231)
.L_1231:
        /*001c*/ 	.word	0x00000000
        /*0020*/ 	.short	0x0001
        /*0022*/ 	.short	0x0008
        /*0024*/ 	.byte	0x00, 0xf5, 0x21, 0x00


	//----- nvinfo : EIATTR_KPARAM_INFO
	.align		4
.L_1232:
        /*0028*/ 	.byte	0x04, 0x17
        /*002a*/ 	.short	(.L_1234 - .L_1233)
.L_1233:
        /*002c*/ 	.word	0x00000000
        /*0030*/ 	.short	0x0000
        /*0032*/ 	.short	0x0000
        /*0034*/ 	.byte	0x00, 0xf5, 0x21, 0x00


	//----- nvinfo : EIATTR_SPARSE_MMA_MASK
	.align		4
.L_1234:
        /*0038*/ 	.byte	0x03, 0x50
        /*003a*/ 	.short	0x0000


	//----- nvinfo : EIATTR_MAXREG_COUNT
	.align		4
        /*003c*/ 	.byte	0x03, 0x1b
        /*003e*/ 	.short	0x00ff


	//----- nvinfo : EIATTR_MERCURY_ISA_VERSION
	.align		4
        /*0040*/ 	.byte	0x03, 0x5f
        /*0042*/ 	.short	0x0101


	//----- nvinfo : EIATTR_VRC_CTA_INIT_COUNT
	.align		4
        /*0044*/ 	.byte	0x02, 0x4a
	.zero		1
	.zero		1


	//----- nvinfo : EIATTR_EXIT_INSTR_OFFSETS
	.align		4
        /*0048*/ 	.byte	0x04, 0x1c
        /*004a*/ 	.short	(.L_1236 - .L_1235)


	//   ....[0]....
.L_1235:
        /*004c*/ 	.word	0x00000070


	//   ....[1]....
        /*0050*/ 	.word	0x00000290


	//----- nvinfo : EIATTR_CBANK_PARAM_SIZE
	.align		4
.L_1236:
        /*0054*/ 	.byte	0x03, 0x19
        /*0056*/ 	.short	0x0014


	//----- nvinfo : EIATTR_PARAM_CBANK
	.align		4
        /*0058*/ 	.byte	0x04, 0x0a
        /*005a*/ 	.short	(.L_1238 - .L_1237)
	.align		4
.L_1237:
        /*005c*/ 	.word	index@(.nv.constant0.log_f32)
        /*0060*/ 	.short	0x0380
        /*0062*/ 	.short	0x0014


	//----- nvinfo : EIATTR_SW_WAR
	.align		4
.L_1238:
        /*0064*/ 	.byte	0x04, 0x36
        /*0066*/ 	.short	(.L_1240 - .L_1239)
.L_1239:
        /*0068*/ 	.word	0x00000008
.L_1240:


//--------------------- .nv.info.exp_f32          --------------------------
	.section	.nv.info.exp_f32,"",@"SHT_CUDA_INFO"
	.sectionflags	@""
	.align	4


	//----- nvinfo : EIATTR_CUDA_API_VERSION
	.align		4
        /*0000*/ 	.byte	0x04, 0x37
        /*0002*/ 	.short	(.L_1242 - .L_1241)
.L_1241:
        /*0004*/ 	.word	0x00000082


	//----- nvinfo : EIATTR_KPARAM_INFO
	.align		4
.L_1242:
        /*0008*/ 	.byte	0x04, 0x17
        /*000a*/ 	.short	(.L_1244 - .L_1243)
.L_1243:
        /*000c*/ 	.word	0x00000000
        /*0010*/ 	.short	0x0002
        /*0012*/ 	.short	0x0010
        /*0014*/ 	.byte	0x00, 0xf0, 0x11, 0x00


	//----- nvinfo : EIATTR_KPARAM_INFO
	.align		4
.L_1244:
        /*0018*/ 	.byte	0x04, 0x17
        /*001a*/ 	.short	(.L_1246 - .L_1245)
.L_1245:
        /*001c*/ 	.word	0x00000000
        /*0020*/ 	.short	0x0001
        /*0022*/ 	.short	0x0008
        /*0024*/ 	.byte	0x00, 0xf5, 0x21, 0x00


	//----- nvinfo : EIATTR_KPARAM_INFO
	.align		4
.L_1246:
        /*0028*/ 	.byte	0x04, 0x17
        /*002a*/ 	.short	(.L_1248 - .L_1247)
.L_1247:
        /*002c*/ 	.word	0x00000000
        /*0030*/ 	.short	0x0000
        /*0032*/ 	.short	0x0000
        /*0034*/ 	.byte	0x00, 0xf5, 0x21, 0x00


	//----- nvinfo : EIATTR_SPARSE_MMA_MASK
	.align		4
.L_1248:
        /*0038*/ 	.byte	0x03, 0x50
        /*003a*/ 	.short	0x0000


	//----- nvinfo : EIATTR_MAXREG_COUNT
	.align		4
        /*003c*/ 	.byte	0x03, 0x1b
        /*003e*/ 	.short	0x00ff


	//----- nvinfo : EIATTR_MERCURY_ISA_VERSION
	.align		4
        /*0040*/ 	.byte	0x03, 0x5f
        /*0042*/ 	.short	0x0101


	//----- nvinfo : EIATTR_VRC_CTA_INIT_COUNT
	.align		4
        /*0044*/ 	.byte	0x02, 0x4a
	.zero		1
	.zero		1


	//----- nvinfo : EIATTR_EXIT_INSTR_OFFSETS
	.align		4
        /*0048*/ 	.byte	0x04, 0x1c
        /*004a*/ 	.short	(.L_1250 - .L_1249)


	//   ....[0]....
.L_1249:
        /*004c*/ 	.word	0x00000070


	//   ....[1]....
        /*0050*/ 	.word	0x00000190


	//----- nvinfo : EIATTR_CBANK_PARAM_SIZE
	.align		4
.L_1250:
        /*0054*/ 	.byte	0x03, 0x19
        /*0056*/ 	.short	0x0014


	//----- nvinfo : EIATTR_PARAM_CBANK
	.align		4
        /*0058*/ 	.byte	0x04, 0x0a
        /*005a*/ 	.short	(.L_1252 - .L_1251)
	.align		4
.L_1251:
        /*005c*/ 	.word	index@(.nv.constant0.exp_f32)
        /*0060*/ 	.short	0x0380
        /*0062*/ 	.short	0x0014


	//----- nvinfo : EIATTR_SW_WAR
	.align		4
.L_1252:
        /*0064*/ 	.byte	0x04, 0x36
        /*0066*/ 	.short	(.L_1254 - .L_1253)
.L_1253:
        /*0068*/ 	.word	0x00000008
.L_1254:


//--------------------- .nv.info.sqrt_f32         --------------------------
	.section	.nv.info.sqrt_f32,"",@"SHT_CUDA_INFO"
	.sectionflags	@""
	.align	4


	//----- nvinfo : EIATTR_CUDA_API_VERSION
	.align		4
        /*0000*/ 	.byte	0x04, 0x37
        /*0002*/ 	.short	(.L_1256 - .L_1255)
.L_1255:
        /*0004*/ 	.word	0x00000082


	//----- nvinfo : EIATTR_KPARAM_INFO
	.align		4
.L_1256:
        /*0008*/ 	.byte	0x04, 0x17
        /*000a*/ 	.short	(.L_1258 - .L_1257)
.L_1257:
        /*000c*/ 	.word	0x00000000
        /*0010*/ 	.short	0x0002
        /*0012*/ 	.short	0x0010
        /*0014*/ 	.byte	0x00, 0xf0, 0x11, 0x00


	//----- nvinfo : EIATTR_KPARAM_INFO
	.align		4
.L_1258:
        /*0018*/ 	.byte	0x04, 0x17
        /*001a*/ 	.short	(.L_1260 - .L_1259)
.L_1259:
        /*001c*/ 	.word	0x00000000
        /*0020*/ 	.short	0x0001
        /*0022*/ 	.short	0x0008
        /*0024*/ 	.byte	0x00, 0xf5, 0x21, 0x00


	//----- nvinfo : EIATTR_KPARAM_INFO
	.align		4
.L_1260:
        /*0028*/ 	.byte	0x04, 0x17
        /*002a*/ 	.short	(.L_1262 - .L_1261)
.L_1261:
        /*002c*/ 	.word	0x00000000
        /*0030*/ 	.short	0x0000
        /*0032*/ 	.short	0x0000
        /*0034*/ 	.byte	0x00, 0xf5, 0x21, 0x00


	//----- nvinfo : EIATTR_SPARSE_MMA_MASK
	.align		4
.L_1262:
        /*0038*/ 	.byte	0x03, 0x50
        /*003a*/ 	.short	0x0000


	//----- nvinfo : EIATTR_MAXREG_COUNT
	.align		4
        /*003c*/ 	.byte	0x03, 0x1b
        /*003e*/ 	.short	0x00ff


	//----- nvinfo : EIATTR_MERCURY_ISA_VERSION
	.align		4
        /*0040*/ 	.byte	0x03, 0x5f
        /*0042*/ 	.short	0x0101


	//----- nvinfo : EIATTR_VRC_CTA_INIT_COUNT
	.align		4
        /*0044*/ 	.byte	0x02, 0x4a
	.zero		1
	.zero		1


	//----- nvinfo : EIATTR_EXIT_INSTR_OFFSETS
	.align		4
        /*0048*/ 	.byte	0x04, 0x1c
        /*004a*/ 	.short	(.L_1264 - .L_1263)


	//   ....[0]....
.L_1263:
        /*004c*/ 	.word	0x00000070


	//   ....[1]....
        /*0050*/ 	.word	0x000001c0


	//----- nvinfo : EIATTR_CRS_STACK_SIZE
	.align		4
.L_1264:
        /*0054*/ 	.byte	0x04, 0x1e
        /*0056*/ 	.short	(.L_1266 - .L_1265)
.L_1265:
        /*0058*/ 	.word	0x00000000


	//----- nvinfo : EIATTR_CBANK_PARAM_SIZE
	.align		4
.L_1266:
        /*005c*/ 	.byte	0x03, 0x19
        /*005e*/ 	.short	0x0014


	//----- nvinfo : EIATTR_PARAM_CBANK
	.align		4
        /*0060*/ 	.byte	0x04, 0x0a
        /*0062*/ 	.short	(.L_1268 - .L_1267)
	.align		4
.L_1267:
        /*0064*/ 	.word	index@(.nv.constant0.sqrt_f32)
        /*0068*/ 	.short	0x0380
        /*006a*/ 	.short	0x0014


	//----- nvinfo : EIATTR_SW_WAR
	.align		4
.L_1268:
        /*006c*/ 	.byte	0x04, 0x36
        /*006e*/ 	.short	(.L_1270 - .L_1269)
.L_1269:
        /*0070*/ 	.word	0x00000008
.L_1270:


//--------------------- .nv.info.abs_f32          --------------------------
	.section	.nv.info.abs_f32,"",@"SHT_CUDA_INFO"
	.sectionflags	@""
	.align	4


	//----- nvinfo : EIATTR_CUDA_API_VERSION
	.align		4
        /*0000*/ 	.byte	0x04, 0x37
        /*0002*/ 	.short	(.L_1272 - .L_1271)
.L_1271:
        /*0004*/ 	.word	0x00000082


	//----- nvinfo : EIATTR_KPARAM_INFO
	.align		4
.L_1272:
        /*0008*/ 	.byte	0x04, 0x17
        /*000a*/ 	.short	(.L_1274 - .L_1273)
.L_1273:
        /*000c*/ 	.word	0x00000000
        /*0010*/ 	.short	0x0002
        /*0012*/ 	.short	0x0010
        /*0014*/ 	.byte	0x00, 0xf0, 0x11, 0x00


	//----- nvinfo : EIATTR_KPARAM_INFO
	.align		4
.L_1274:
        /*0018*/ 	.byte	0x04, 0x17
        /*001a*/ 	.short	(.L_1276 - .L_1275)
.L_1275:
        /*001c*/ 	.word	0x00000000
        /*0020*/ 	.short	0x0001
        /*0022*/ 	.short	0x0008
        /*0024*/ 	.byte	0x00, 0xf5, 0x21, 0x00


	//----- nvinfo : EIATTR_KPARAM_INFO
	.align		4
.L_1276:
        /*0028*/ 	.byte	0x04, 0x17
        /*002a*/ 	.short	(.L_1278 - .L_1277)
.L_1277:
        /*002c*/ 	.word	0x00000000
        /*0030*/ 	.short	0x0000
        /*0032*/ 	.short	0x0000
        /*0034*/ 	.byte	0x00, 0xf5, 0x21, 0x00


	//----- nvinfo : EIATTR_SPARSE_MMA_MASK
	.align		4
.L_1278:
        /*0038*/ 	.byte	0x03, 0x50
        /*003a*/ 	.short	0x0000


	//----- nvinfo : EIATTR_MAXREG_COUNT
	.align		4
        /*003c*/ 	.byte	0x03, 0x1b
        /*003e*/ 	.short	0x00ff


	//----- nvinfo : EIATTR_MERCURY_ISA_VERSION
	.align		4
        /*0040*/ 	.byte	0x03, 0x5f
        /*0042*/ 	.short	0x0101


	//----- nvinfo : EIATTR_VRC_CTA_INIT_COUNT
	.align		4
        /*0044*/ 	.byte	0x02, 0x4a
	.zero		1
	.zero		1


	//----- nvinfo : EIATTR_EXIT_INSTR_OFFSETS
	.align		4
        /*0048*/ 	.byte	0x04, 0x1c
        /*004a*/ 	.short	(.L_1280 - .L_1279)


	//   ....[0]....
.L_1279:
        /*004c*/ 	.word	0x00000070


	//   ....[1]....
        /*0050*/ 	.word	0x00000100


	//----- nvinfo : EIATTR_CBANK_PARAM_SIZE
	.align		4
.L_1280:
        /*0054*/ 	.byte	0x03, 0x19
        /*0056*/ 	.short	0x0014


	//----- nvinfo : EIATTR_PARAM_CBANK
	.align		4
        /*0058*/ 	.byte	0x04, 0x0a
        /*005a*/ 	.short	(.L_1282 - .L_1281)
	.align		4
.L_1281:
        /*005c*/ 	.word	index@(.nv.constant0.abs_f32)
        /*0060*/ 	.short	0x0380
        /*0062*/ 	.short	0x0014


	//----- nvinfo : EIATTR_SW_WAR
	.align		4
.L_1282:
        /*0064*/ 	.byte	0x04, 0x36
        /*0066*/ 	.short	(.L_1284 - .L_1283)
.L_1283:
        /*0068*/ 	.word	0x00000008
.L_1284:


//--------------------- .nv.info.neg_f32          --------------------------
	.section	.nv.info.neg_f32,"",@"SHT_CUDA_INFO"
	.sectionflags	@""
	.align	4


	//----- nvinfo : EIATTR_CUDA_API_VERSION
	.align		4
        /*0000*/ 	.byte	0x04, 0x37
        /*0002*/ 	.short	(.L_1286 - .L_1285)
.L_1285:
        /*0004*/ 	.word	0x00000082


	//----- nvinfo : EIATTR_KPARAM_INFO
	.align		4
.L_1286:
        /*0008*/ 	.byte	0x04, 0x17
        /*000a*/ 	.short	(.L_1288 - .L_1287)
.L_1287:
        /*000c*/ 	.word	0x00000000
        /*0010*/ 	.short	0x0002
        /*0012*/ 	.short	0x0010
        /*0014*/ 	.byte	0x00, 0xf0, 0x11, 0x00


	//----- nvinfo : EIATTR_KPARAM_INFO
	.align		4
.L_1288:
        /*0018*/ 	.byte	0x04, 0x17
        /*001a*/ 	.short	(.L_1290 - .L_1289)
.L_1289:
        /*001c*/ 	.word	0x00000000
        /*0020*/ 	.short	0x0001
        /*0022*/ 	.short	0x0008
        /*0024*/ 	.byte	0x00, 0xf5, 0x21, 0x00


	//----- nvinfo : EIATTR_KPARAM_INFO
	.align		4
.L_1290:
        /*0028*/ 	.byte	0x04, 0x17
        /*002a*/ 	.short	(.L_1292 - .L_1291)
.L_1291:
        /*002c*/ 	.word	0x00000000
        /*0030*/ 	.short	0x0000
        /*0032*/ 	.short	0x0000
        /*0034*/ 	.byte	0x00, 0xf5, 0x21, 0x00


	//----- nvinfo : EIATTR_SPARSE_MMA_MASK
	.align		4
.L_1292:
        /*0038*/ 	.byte	0x03, 0x50
        /*003a*/ 	.short	0x0000


	//----- nvinfo : EIATTR_MAXREG_COUNT
	.align		4
        /*003c*/ 	.byte	0x03, 0x1b
        /*003e*/ 	.short	0x00ff


	//----- nvinfo : EIATTR_MERCURY_ISA_VERSION
	.align		4
        /*0040*/ 	.byte	0x03, 0x5f
        /*0042*/ 	.short	0x0101


	//----- nvinfo : EIATTR_VRC_CTA_INIT_COUNT
	.align		4
        /*0044*/ 	.byte	0x02, 0x4a
	.zero		1
	.zero		1


	//----- nvinfo : EIATTR_EXIT_INSTR_OFFSETS
	.align		4
        /*0048*/ 	.byte	0x04, 0x1c
        /*004a*/ 	.short	(.L_1294 - .L_1293)


	//   ....[0]....
.L_1293:
        /*004c*/ 	.word	0x00000070


	//   ....[1]....
        /*0050*/ 	.word	0x00000100


	//----- nvinfo : EIATTR_CBANK_PARAM_SIZE
	.align		4
.L_1294:
        /*0054*/ 	.byte	0x03, 0x19
        /*0056*/ 	.short	0x0014


	//----- nvinfo : EIATTR_PARAM_CBANK
	.align		4
        /*0058*/ 	.byte	0x04, 0x0a
        /*005a*/ 	.short	(.L_1296 - .L_1295)
	.align		4
.L_1295:
        /*005c*/ 	.word	index@(.nv.constant0.neg_f32)
        /*0060*/ 	.short	0x0380
        /*0062*/ 	.short	0x0014


	//----- nvinfo : EIATTR_SW_WAR
	.align		4
.L_1296:
        /*0064*/ 	.byte	0x04, 0x36
        /*0066*/ 	.short	(.L_1298 - .L_1297)
.L_1297:
        /*0068*/ 	.word	0x00000008
.L_1298:


//--------------------- .nv.callgraph             --------------------------
	.section	.nv.callgraph,"",@"SHT_CUDA_CALLGRAPH"
	.align	4
	.sectionentsize	8
	.align		4
        /*0000*/ 	.word	0x00000000
	.align		4
        /*0004*/ 	.word	0xffffffff
	.align		4
        /*0008*/ 	.word	0x00000000
	.align		4
        /*000c*/ 	.word	0xfffffffe
	.align		4
        /*0010*/ 	.word	0x00000000
	.align		4
        /*0014*/ 	.word	0xfffffffd
	.align		4
        /*0018*/ 	.word	0x00000000
	.align		4
        /*001c*/ 	.word	0xfffffffc


//--------------------- .nv.constant4             --------------------------
	.section	.nv.constant4,"a",@progbits
	.align	8
	.align		8
.nv.constant4:
        /*0000*/ 	.dword	__cudart_i2opi_f
	.align		8
        /*0008*/ 	.dword	__cudart_i2opi_d
	.align		8
        /*0010*/ 	.dword	__cudart_sin_cos_coeffs


//--------------------- .text.square_i64          --------------------------
	.section	.text.square_i64,"ax",@progbits
	.align	128
        .global         square_i64
        .type           square_i64,@function
        .size           square_i64,(.L_x_181 - square_i64)
        .other          square_i64,@"STO_CUDA_ENTRY STV_DEFAULT"
square_i64:
.text.square_i64:
[----:B------:R-:W-:Y:S01]  /*0000*/  LDC R1, c[0x0][0x37c] ;  /* 0x0000df00ff017b82 */ /* 0x000fe20000000800 */
[----:B------:R-:W0:Y:S07]  /*0010*/  S2R R0, SR_TID.X ;  /* 0x0000000000007919 */ /* 0x000e2e0000002100 */
[----:B------:R-:W0:Y:S01]  /*0020*/  S2UR UR4, SR_CTAID.X ;  /* 0x00000000000479c3 */ /* 0x000e220000002500 */
[----:B------:R-:W1:Y:S07]  /*0030*/  LDCU UR5, c[0x0][0x390] ;  /* 0x00007200ff0577ac */ /* 0x000e6e0008000800 */
[----:B------:R-:W0:Y:S02]  /*0040*/  LDC R9, c[0x0][0x360] ;  /* 0x0000d800ff097b82 */ /* 0x000e240000000800 */
[----:B0-----:R-:W-:-:S05]  /*0050*/  IMAD R9, R9, UR4, R0 ;  /* 0x0000000409097c24 */ /* 0x001fca000f8e0200 */
[----:B-1----:R-:W-:-:S13]  /*0060*/  ISETP.GE.U32.AND P0, PT, R9, UR5, PT ;  /* 0x0000000509007c0c */ /* 0x002fda000bf06070 */
[----:B------:R-:W-:Y:S05]  /*0070*/  @P0 EXIT ;  /* 0x000000000000094d */ /* 0x000fea0003800000 */
[----:B------:R-:W0:Y:S01]  /*0080*/  LDC.64 R2, c[0x0][0x380] ;  /* 0x0000e000ff027b82 */ /* 0x000e220000000a00 */
[----:B------:R-:W1:Y:S07]  /*0090*/  LDCU.64 UR4, c[0x0][0x358] ;  /* 0x00006b00ff0477ac */ /* 0x000e6e0008000a00 */
[----:B------:R-:W2:Y:S01]  /*00a0*/  LDC.64 R4, c[0x0][0x388] ;  /* 0x0000e200ff047b82 */ /* 0x000ea20000000a00 */
[----:B0-----:R-:W-:-:S06]  /*00b0*/  IMAD.WIDE.U32 R2, R9, 0x8, R2 ;  /* 0x0000000809027825 */ /* 0x001fcc00078e0002 */
[----:B-1----:R-:W3:Y:S01]  /*00c0*/  LDG.E.64 R2, desc[UR4][R2.64] ;  /* 0x0000000402027981 */ /* 0x002ee2000c1e1b00 */
[----:B--2---:R-:W-:-:S04]  /*00d0*/  IMAD.WIDE.U32 R4, R9, 0x8, R4 ;  /* 0x0000000809047825 */ /* 0x004fc800078e0004 */
[-C--:B---3--:R-:W-:Y:S02]  /*00e0*/  IMAD R11, R3, R2.reuse, RZ ;  /* 0x00000002030b7224 */ /* 0x088fe400078e02ff */
[----:B------:R-:W-:-:S04]  /*00f0*/  IMAD.WIDE.U32 R6, R2, R2, RZ ;  /* 0x0000000202067225 */ /* 0x000fc800078e00ff */
[----:B------:R-:W-:-:S05]  /*0100*/  IMAD R11, R2, R3, R11 ;  /* 0x00000003020b7224 */ /* 0x000fca00078e020b */
[----:B------:R-:W-:-:S05]  /*0110*/  IADD3 R7, PT, PT, R7, R11, RZ ;  /* 0x0000000b07077210 */ /* 0x000fca0007ffe0ff */
[----:B------:R-:W-:Y:S01]  /*0120*/  STG.E.64 desc[UR4][R4.64], R6 ;  /* 0x0000000604007986 */ /* 0x000fe2000c101b04 */
[----:B------:R-:W-:Y:S05]  /*0130*/  EXIT ;  /* 0x000000000000794d */ /* 0x000fea0003800000 */
.L_x_0:
[----:B------:R-:W-:-:S00]  /*0140*/  BRA `(.L_x_0) ;  /* 0xfffffffc00fc7947 */ /* 0x000fc0000383ffff */
[----:B------:R-:W-:-:S00]  /*0150*/  NOP ;  /* 0x0000000000007918 */ /* 0x000fc00000000000 */
        /* <DEDUP_REMOVED lines=10> */
.L_x_181:


//--------------------- .text.abs_i64             --------------------------
	.section	.text.abs_i64,"ax",@progbits
	.align	128
        .global         abs_i64
        .type           abs_i64,@function
        .size           abs_i64,(.L_x_182 - abs_i64)
        .other          abs_i64,@"STO_CUDA_ENTRY STV_DEFAULT"
abs_i64:
.text.abs_i64:
        /* <DEDUP_REMOVED lines=13> */
[----:B--2---:R-:W-:Y:S01]  /*00d0*/  IMAD.WIDE.U32 R4, R9, 0x8, R4 ;  /* 0x0000000809047825 */ /* 0x004fe200078e0004 */
[----:B---3--:R-:W-:Y:S02]  /*00e0*/  IADD3 R7, P1, PT, RZ, -R2, RZ ;  /* 0x80000002ff077210 */ /* 0x008fe40007f3e0ff */
[----:B------:R-:W-:-:S03]  /*00f0*/  ISETP.LT.AND P0, PT, R3, RZ, PT ;  /* 0x000000ff0300720c */ /* 0x000fc60003f01270 */
[----:B------:R-:W-:Y:S01]  /*0100*/  IMAD.X R11, RZ, RZ, ~R3, P1 ;  /* 0x000000ffff0b7224 */ /* 0x000fe200008e0e03 */
[----:B------:R-:W-:-:S04]  /*0110*/  SEL R6, R7, R2, P0 ;  /* 0x0000000207067207 */ /* 0x000fc80000000000 */
[----:B------:R-:W-:-:S05]  /*0120*/  SEL R7, R11, R3, P0 ;  /* 0x000000030b077207 */ /* 0x000fca0000000000 */
[----:B------:R-:W-:Y:S01]  /*0130*/  STG.E.64 desc[UR4][R4.64], R6 ;  /* 0x0000000604007986 */ /* 0x000fe2000c101b04 */
[----:B------:R-:W-:Y:S05]  /*0140*/  EXIT ;  /* 0x000000000000794d */ /* 0x000fea0003800000 */
.L_x_1:
        /* <DEDUP_REMOVED lines=11> */
.L_x_182:


//--------------------- .text.neg_i64             --------------------------
	.section	.text.neg_i64,"ax",@progbits
	.align	128
        .global         neg_i64
        .type           neg_i64,@function
        .size           neg_i64,(.L_x_183 - neg_i64)
        .other          neg_i64,@"STO_CUDA_ENTRY STV_DEFAULT"
neg_i64:
.text.neg_i64:
        /* <DEDUP_REMOVED lines=14> */
[----:B---3--:R-:W-:-:S04]  /*00e0*/  IADD3 R6, P0, PT, RZ, -R2, RZ ;  /* 0x80000002ff067210 */ /* 0x008fc80007f1e0ff */
[----:B------:R-:W-:-:S05]  /*00f0*/  IADD3.X R7, PT, PT, RZ, ~R3, RZ, P0, !PT ;  /* 0x80000003ff077210 */ /* 0x000fca00007fe4ff */
[----:B------:R-:W-:Y:S01]  /*0100*/  STG.E.64 desc[UR4][R4.64], R6 ;  /* 0x0000000604007986 */ /* 0x000fe2000c101b04 */
[----:B------:R-:W-:Y:S05]  /*0110*/  EXIT ;  /* 0x000000000000794d */ /* 0x000fea0003800000 */
.L_x_2:
        /* <DEDUP_REMOVED lines=14> */
.L_x_183:


//--------------------- .text.square_i32          --------------------------
	.section	.text.square_i32,"ax",@progbits
	.align	128
        .global         square_i32
        .type           square_i32,@function
        .size           square_i32,(.L_x_184 - square_i32)
        .other          square_i32,@"STO_CUDA_ENTRY STV_DEFAULT"
square_i32:
.text.square_i32:
        /* <DEDUP_REMOVED lines=12> */
[----:B-1----:R-:W3:Y:S01]  /*00c0*/  LDG.E R2, desc[UR4][R2.64] ;  /* 0x0000000402027981 */ /* 0x002ee2000c1e1900 */
[----:B--2---:R-:W-:-:S04]  /*00d0*/  IMAD.WIDE.U32 R4, R7, 0x4, R4 ;  /* 0x0000000407047825 */ /* 0x004fc800078e0004 */
[----:B---3--:R-:W-:-:S05]  /*00e0*/  IMAD R7, R2, R2, RZ ;  /* 0x0000000202077224 */ /* 0x008fca00078e02ff */
[----:B------:R-:W-:Y:S01]  /*00f0*/  STG.E desc[UR4][R4.64], R7 ;  /* 0x0000000704007986 */ /* 0x000fe2000c101904 */
[----:B------:R-:W-:Y:S05]  /*0100*/  EXIT ;  /* 0x000000000000794d */ /* 0x000fea0003800000 */
.L_x_3:
        /* <DEDUP_REMOVED lines=15> */
.L_x_184:


//--------------------- .text.abs_i32             --------------------------
	.section	.text.abs_i32,"ax",@progbits
	.align	128
        .global         abs_i32
        .type           abs_i32,@function
        .size           abs_i32,(.L_x_185 - abs_i32)
        .other          abs_i32,@"STO_CUDA_ENTRY STV_DEFAULT"
abs_i32:
.text.abs_i32:
        /* <DEDUP_REMOVED lines=13> */
[----:B--2---:R-:W-:Y:S01]  /*00d0*/  IMAD.WIDE.U32 R4, R7, 0x4, R4 ;  /* 0x0000000407047825 */ /* 0x004fe200078e0004 */
[----:B---3--:R-:W-:-:S04]  /*00e0*/  IABS R0, R2 ;  /* 0x0000000200007213 */ /* 0x008fc80000000000 */
[----:B------:R-:W-:-:S05]  /*00f0*/  MOV R7, R0 ;  /* 0x0000000000077202 */ /* 0x000fca0000000f00 */
[----:B------:R-:W-:Y:S01]  /*0100*/  STG.E desc[UR4][R4.64], R7 ;  /* 0x0000000704007986 */ /* 0x000fe2000c101904 */
[----:B------:R-:W-:Y:S05]  /*0110*/  EXIT ;  /* 0x000000000000794d */ /* 0x000fea0003800000 */
.L_x_4:
        /* <DEDUP_REMOVED lines=14> */
.L_x_185:


//--------------------- .text.neg_i32             --------------------------
	.section	.text.neg_i32,"ax",@progbits
	.align	128
        .global         neg_i32
        .type           neg_i32,@function
        .size           neg_i32,(.L_x_186 - neg_i32)
        .other          neg_i32,@"STO_CUDA_ENTRY STV_DEFAULT"
neg_i32:
.text.neg_i32:
        /* <DEDUP_REMOVED lines=14> */
[----:B---3--:R-:W-:-:S05]  /*00e0*/  IADD3 R7, PT, PT, -R2, RZ, RZ ;  /* 0x000000ff02077210 */ /* 0x008fca0007ffe1ff */
[----:B------:R-:W-:Y:S01]  /*00f0*/  STG.E desc[UR4][R4.64], R7 ;  /* 0x0000000704007986 */ /* 0x000fe2000c101904 */
[----:B------:R-:W-:Y:S05]  /*0100*/  EXIT ;  /* 0x000000000000794d */ /* 0x000fea0003800000 */
.L_x_5:
        /* <DEDUP_REMOVED lines=15> */
.L_x_186:


//--------------------- .text.round_bf16          --------------------------
	.section	.text.round_bf16,"ax",@progbits
	.align	128
        .global         round_bf16
        .type           round_bf16,@function
        .size           round_bf16,(.L_x_187 - round_bf16)
        .other          round_bf16,@"STO_CUDA_ENTRY STV_DEFAULT"
round_bf16:
.text.round_bf16:
        /* <DEDUP_REMOVED lines=9> */
[----:B------:R-:W1:Y:S01]  /*0090*/  LDCU.64 UR4, c[0x0][0x358] ;  /* 0x00006b00ff0477ac */ /* 0x000e620008000a00 */
[----:B------:R-:W-:-:S06]  /*00a0*/  HFMA2 R9, -RZ, RZ, 1.75, 0 ;  /* 0x3f000000ff097431 */ /* 0x000fcc00000001ff */
[----:B------:R-:W2:Y:S01]  /*00b0*/  LDC.64 R4, c[0x0][0x388] ;  /* 0x0000e200ff047b82 */ /* 0x000ea20000000a00 */
[----:B0-----:R-:W-:-:S06]  /*00c0*/  IMAD.WIDE.U32 R2, R7, 0x2, R2 ;  /* 0x0000000207027825 */ /* 0x001fcc00078e0002 */
[----:B-1----:R-:W3:Y:S01]  /*00d0*/  LDG.E.U16 R2, desc[UR4][R2.64] ;  /* 0x0000000402027981 */ /* 0x002ee2000c1e1500 */
[----:B--2---:R-:W-:Y:S01]  /*00e0*/  IMAD.WIDE.U32 R4, R7, 0x2, R4 ;  /* 0x0000000207047825 */ /* 0x004fe200078e0004 */
[----:B---3--:R-:W-:-:S04]  /*00f0*/  SHF.L.U32 R0, R2, 0x10, RZ ;  /* 0x0000001002007819 */ /* 0x008fc800000006ff */
[----:B------:R-:W-:-:S05]  /*0100*/  LOP3.LUT R9, R9, 0x80000000, R0, 0xb8, !PT ;  /* 0x8000000009097812 */ /* 0x000fca00078eb800 */
[----:B------:R-:W-:-:S06]  /*0110*/  FADD.RZ R9, R0, R9 ;  /* 0x0000000900097221 */ /* 0x000fcc000000c000 */
[----:B------:R-:W0:Y:S02]  /*0120*/  FRND.TRUNC R9, R9 ;  /* 0x0000000900097307 */ /* 0x000e24000020d000 */
[----:B0-----:R-:W-:-:S05]  /*0130*/  F2FP.BF16.F32.PACK_AB R0, RZ, R9 ;  /* 0x00000009ff00723e */ /* 0x001fca00000010ff */
[----:B------:R-:W-:Y:S01]  /*0140*/  STG.E.U16 desc[UR4][R4.64], R0 ;  /* 0x0000000004007986 */ /* 0x000fe2000c101504 */
[----:B------:R-:W-:Y:S05]  /*0150*/  EXIT ;  /* 0x000000000000794d */ /* 0x000fea0003800000 */
.L_x_6:
        /* <DEDUP_REMOVED lines=10> */
.L_x_187:


//--------------------- .text.ceil_bf16           --------------------------
	.section	.text.ceil_bf16,"ax",@progbits
	.align	128
        .global         ceil_bf16
        .type           ceil_bf16,@function
        .size           ceil_bf16,(.L_x_188 - ceil_bf16)
        .other          ceil_bf16,@"STO_CUDA_ENTRY STV_DEFAULT"
ceil_bf16:
.text.ceil_bf16:
        /* <DEDUP_REMOVED lines=12> */
[----:B-1----:R-:W3:Y:S01]  /*00c0*/  LDG.E.U16 R2, desc[UR4][R2.64] ;  /* 0x0000000402027981 */ /* 0x002ee2000c1e1500 */
[----:B--2---:R-:W-:Y:S01]  /*00d0*/  IMAD.WIDE.U32 R4, R7, 0x2, R4 ;  /* 0x0000000207047825 */ /* 0x004fe200078e0004 */
[----:B---3--:R-:W-:-:S06]  /*00e0*/  SHF.L.U32 R0, R2, 0x10, RZ ;  /* 0x0000001002007819 */ /* 0x008fcc00000006ff */
[----:B------:R-:W0:Y:S02]  /*00f0*/  FRND.CEIL R0, R0 ;  /* 0x0000000000007307 */ /* 0x000e240000209000 */
[----:B0-----:R-:W-:-:S05]  /*0100*/  F2FP.BF16.F32.PACK_AB R3, RZ, R0 ;  /* 0x00000000ff03723e */ /* 0x001fca00000010ff */
[----:B------:R-:W-:Y:S01]  /*0110*/  STG.E.U16 desc[UR4][R4.64], R3 ;  /* 0x0000000304007986 */ /* 0x000fe2000c101504 */
[----:B------:R-:W-:Y:S05]  /*0120*/  EXIT ;  /* 0x000000000000794d */ /* 0x000fea0003800000 */
.L_x_7:
        /* <DEDUP_REMOVED lines=13> */
.L_x_188:


//--------------------- .text.floor_bf16          --------------------------
	.section	.text.floor_bf16,"ax",@progbits
	.align	128
        .global         floor_bf16
        .type           floor_bf16,@function
        .size           floor_bf16,(.L_x_189 - floor_bf16)
        .other          floor_bf16,@"STO_CUDA_ENTRY STV_DEFAULT"
floor_bf16:
.text.floor_bf16:
        /* <DEDUP_REMOVED lines=15> */
[----:B------:R-:W0:Y:S02]  /*00f0*/  FRND.FLOOR R0, R0 ;  /* 0x0000000000007307 */ /* 0x000e240000205000 */
[----:B0-----:R-:W-:-:S05]  /*0100*/  F2FP.BF16.F32.PACK_AB R3, RZ, R0 ;  /* 0x00000000ff03723e */ /* 0x001fca00000010ff */
[----:B------:R-:W-:Y:S01]  /*0110*/  STG.E.U16 desc[UR4][R4.64], R3 ;  /* 0x0000000304007986 */ /* 0x000fe2000c101504 */
[----:B------:R-:W-:Y:S05]  /*0120*/  EXIT ;  /* 0x000000000000794d */ /* 0x000fea0003800000 */
.L_x_8:
        /* <DEDUP_REMOVED lines=13> */
.L_x_189:


//--------------------- .text.square_bf16         --------------------------
	.section	.text.square_bf16,"ax",@progbits
	.align	128
        .global         square_bf16
        .type           square_bf16,@function
        .size           square_bf16,(.L_x_190 - square_bf16)
        .other          square_bf16,@"STO_CUDA_ENTRY STV_DEFAULT"
square_bf16:
.text.square_bf16:
        /* <DEDUP_REMOVED lines=14> */
[----:B---3--:R-:W-:-:S05]  /*00e0*/  SHF.L.U32 R0, R2, 0x10, RZ ;  /* 0x0000001002007819 */ /* 0x008fca00000006ff */
[----:B------:R-:W-:-:S05]  /*00f0*/  FMUL R0, R0, R0 ;  /* 0x0000000000007220 */ /* 0x000fca0000400000 */
[----:B------:R-:W-:-:S05]  /*0100*/  F2FP.BF16.F32.PACK_AB R0, RZ, R0 ;  /* 0x00000000ff00723e */ /* 0x000fca00000010ff */
[----:B------:R-:W-:Y:S01]  /*0110*/  STG.E.U16 desc[UR4][R4.64], R0 ;  /* 0x0000000004007986 */ /* 0x000fe2000c101504 */
[----:B------:R-:W-:Y:S05]  /*0120*/  EXIT ;  /* 0x000000000000794d */ /* 0x000fea0003800000 */
.L_x_9:
        /* <DEDUP_REMOVED lines=13> */
.L_x_190:


//--------------------- .text.recip_bf16          --------------------------
	.section	.text.recip_bf16,"ax",@progbits
	.align	128
        .global         recip_bf16
        .type           recip_bf16,@function
        .size           recip_bf16,(.L_x_172 - recip_bf16)
        .other          recip_bf16,@"STO_CUDA_ENTRY STV_DEFAULT"
recip_bf16:
.text.recip_bf16:
        /* <DEDUP_REMOVED lines=10> */
[----:B0-----:R-:W-:-:S06]  /*00a0*/  IMAD.WIDE.U32 R4, R3, 0x2, R4 ;  /* 0x0000000203047825 */ /* 0x001fcc00078e0004 */
[----:B-1----:R-:W2:Y:S01]  /*00b0*/  LDG.E.U16 R4, desc[UR4][R4.64] ;  /* 0x0000000404047981 */ /* 0x002ea2000c1e1500 */
[----:B------:R-:W-:Y:S01]  /*00c0*/  BSSY.RECONVERGENT B0, `(.L_x_10) ;  /* 0x000000d000007945 */ /* 0x000fe20003800200 */
[----:B--2---:R-:W-:-:S04]  /*00d0*/  IMAD.U32 R0, R4, 0x10000, RZ ;  /* 0x0001000004007824 */ /* 0x004fc800078e00ff */
[----:B------:R-:W-:-:S05]  /*00e0*/  VIADD R2, R0, 0x1800000 ;  /* 0x0180000000027836 */ /* 0x000fca0000000000 */
[----:B------:R-:W-:-:S04]  /*00f0*/  LOP3.LUT R2, R2, 0x7f800000, RZ, 0xc0, !PT ;  /* 0x7f80000002027812 */ /* 0x000fc800078ec0ff */
[----:B------:R-:W-:-:S13]  /*0100*/  ISETP.GT.U32.AND P0, PT, R2, 0x1ffffff, PT ;  /* 0x01ffffff0200780c */ /* 0x000fda0003f04070 */
[----:B------:R-:W-:Y:S05]  /*0110*/  @P0 BRA `(.L_x_11) ;  /* 0x00000000000c0947 */ /* 0x000fea0003800000 */
[----:B------:R-:W-:-:S07]  /*0120*/  MOV R4, 0x140 ;  /* 0x0000014000047802 */ /* 0x000fce0000000f00 */
[----:B------:R-:W-:Y:S05]  /*0130*/  CALL.REL.NOINC `($__internal_0_$__cuda_sm20_rcp_rn_f32_slowpath) ;  /* 0x00000000002c7944 */ /* 0x000fea0003c00000 */
[----:B------:R-:W-:Y:S05]  /*0140*/  BRA `(.L_x_12) ;  /* 0x0000000000107947 */ /* 0x000fea0003800000 */
.L_x_11:
[----:B------:R-:W0:Y:S02]  /*0150*/  MUFU.RCP R5, R0 ;  /* 0x0000000000057308 */ /* 0x000e240000001000 */
[----:B0-----:R-:W-:-:S04]  /*0160*/  FFMA R2, R0, R5, -1 ;  /* 0xbf80000000027423 */ /* 0x001fc80000000005 */
[----:B------:R-:W-:-:S04]  /*0170*/  FADD.FTZ R2, -R2, -RZ ;  /* 0x800000ff02027221 */ /* 0x000fc80000010100 */
[----:B------:R-:W-:-:S07]  /*0180*/  FFMA R2, R5, R2, R5 ;  /* 0x0000000205027223 */ /* 0x000fce0000000005 */
.L_x_12:
[----:B------:R-:W-:Y:S05]  /*0190*/  BSYNC.RECONVERGENT B0 ;  /* 0x0000000000007941 */ /* 0x000fea0003800200 */
.L_x_10:
[----:B------:R-:W0:Y:S01]  /*01a0*/  LDC.64 R4, c[0x0][0x388] ;  /* 0x0000e200ff047b82 */ /* 0x000e220000000a00 */
[----:B------:R-:W-:Y:S01]  /*01b0*/  F2FP.BF16.F32.PACK_AB R0, RZ, R2 ;  /* 0x00000002ff00723e */ /* 0x000fe200000010ff */
[----:B0-----:R-:W-:-:S05]  /*01c0*/  IMAD.WIDE.U32 R2, R3, 0x2, R4 ;  /* 0x0000000203027825 */ /* 0x001fca00078e0004 */
[----:B------:R-:W-:Y:S01]  /*01d0*/  STG.E.U16 desc[UR4][R2.64], R0 ;  /* 0x0000000002007986 */ /* 0x000fe2000c101504 */
[----:B------:R-:W-:Y:S05]  /*01e0*/  EXIT ;  /* 0x000000000000794d */ /* 0x000fea0003800000 */
        .weak           $__internal_0_$__cuda_sm20_rcp_rn_f32_slowpath
        .type           $__internal_0_$__cuda_sm20_rcp_rn_f32_slowpath,@function
        .size           $__internal_0_$__cuda_sm20_rcp_rn_f32_slowpath,(.L_x_172 - $__internal_0_$__cuda_sm20_rcp_rn_f32_slowpath)
$__internal_0_$__cuda_sm20_rcp_rn_f32_slowpath:
[----:B------:R-:W-:Y:S01]  /*01f0*/  IMAD.SHL.U32 R2, R0, 0x2, RZ ;  /* 0x0000000200027824 */ /* 0x000fe200078e00ff */
[----:B------:R-:W-:Y:S04]  /*0200*/  BSSY.RECONVERGENT B1, `(.L_x_13) ;  /* 0x0000030000017945 */ /* 0x000fe80003800200 */
[----:B------:R-:W-:-:S04]  /*0210*/  SHF.R.U32.HI R2, RZ, 0x18, R2 ;  /* 0x00000018ff027819 */ /* 0x000fc80000011602 */
[----:B------:R-:W-:-:S13]  /*0220*/  ISETP.NE.U32.AND P0, PT, R2, RZ, PT ;  /* 0x000000ff0200720c */ /* 0x000fda0003f05070 */
[----:B------:R-:W-:Y:S05]  /*0230*/  @P0 BRA `(.L_x_14) ;  /* 0x0000000000280947 */ /* 0x000fea0003800000 */
[----:B------:R-:W-:-:S05]  /*0240*/  IMAD.SHL.U32 R2, R0, 0x2, RZ ;  /* 0x0000000200027824 */ /* 0x000fca00078e00ff */
[----:B------:R-:W-:-:S13]  /*0250*/  ISETP.NE.AND P0, PT, R2, RZ, PT ;  /* 0x000000ff0200720c */ /* 0x000fda0003f05270 */
[----:B------:R-:W-:Y:S01]  /*0260*/  @P0 FFMA R6, R0, 1.84467440737095516160e+19, RZ ;  /* 0x5f80000000060823 */ /* 0x000fe200000000ff */
[----:B------:R-:W-:Y:S08]  /*0270*/  @!P0 MUFU.RCP R5, R0 ;  /* 0x0000000000058308 */ /* 0x000ff00000001000 */
[----:B------:R-:W0:Y:S02]  /*0280*/  @P0 MUFU.RCP R7, R6 ;  /* 0x0000000600070308 */ /* 0x000e240000001000 */
[----:B0-----:R-:W-:-:S04]  /*0290*/  @P0 FFMA R2, R6, R7, -1 ;  /* 0xbf80000006020423 */ /* 0x001fc80000000007 */
[----:B------:R-:W-:-:S04]  /*02a0*/  @P0 FADD.FTZ R2, -R2, -RZ ;  /* 0x800000ff02020221 */ /* 0x000fc80000010100 */
[----:B------:R-:W-:-:S04]  /*02b0*/  @P0 FFMA R2, R7, R2, R7 ;  /* 0x0000000207020223 */ /* 0x000fc80000000007 */
[----:B------:R-:W-:Y:S01]  /*02c0*/  @P0 FFMA R5, R2, 1.84467440737095516160e+19, RZ ;  /* 0x5f80000002050823 */ /* 0x000fe200000000ff */
[----:B------:R-:W-:Y:S06]  /*02d0*/  BRA `(.L_x_15) ;  /* 0x0000000000887947 */ /* 0x000fec0003800000 */
.L_x_14:
[----:B------:R-:W-:-:S05]  /*02e0*/  VIADD R5, R2, 0xffffff03 ;  /* 0xffffff0302057836 */ /* 0x000fca0000000000 */
[----:B------:R-:W-:-:S13]  /*02f0*/  ISETP.GT.U32.AND P0, PT, R5, 0x1, PT ;  /* 0x000000010500780c */ /* 0x000fda0003f04070 */
[----:B------:R-:W-:Y:S05]  /*0300*/  @P0 BRA `(.L_x_16) ;  /* 0x0000000000780947 */ /* 0x000fea0003800000 */
[----:B------:R-:W-:Y:S01]  /*0310*/  LOP3.LUT R6, R0, 0x7fffff, RZ, 0xc0, !PT ;  /* 0x007fffff00067812 */ /* 0x000fe200078ec0ff */
[----:B------:R-:W-:-:S03]  /*0320*/  IMAD.MOV.U32 R10, RZ, RZ, 0x3 ;  /* 0x00000003ff0a7424 */ /* 0x000fc600078e00ff */
[----:B------:R-:W-:Y:S02]  /*0330*/  LOP3.LUT R6, R6, 0x3f800000, RZ, 0xfc, !PT ;  /* 0x3f80000006067812 */ /* 0x000fe400078efcff */
[----:B------:R-:W-:Y:S02]  /*0340*/  SHF.L.U32 R11, R10, R5, RZ ;  /* 0x000000050a0b7219 */ /* 0x000fe400000006ff */
[----:B------:R-:W0:Y:S02]  /*0350*/  MUFU.RCP R7, R6 ;  /* 0x0000000600077308 */ /* 0x000e240000001000 */
[----:B0-----:R-:W-:-:S04]  /*0360*/  FFMA R8, R6, R7, -1 ;  /* 0xbf80000006087423 */ /* 0x001fc80000000007 */
[----:B------:R-:W-:-:S04]  /*0370*/  FADD.FTZ R8, -R8, -RZ ;  /* 0x800000ff08087221 */ /* 0x000fc80000010100 */
[CCC-:B------:R-:W-:Y:S01]  /*0380*/  FFMA.RM R9, R7.reuse, R8.reuse, R7.reuse ;  /* 0x0000000807097223 */ /* 0x1c0fe20000004007 */
[----:B------:R-:W-:-:S04]  /*0390*/  FFMA.RP R8, R7, R8, R7 ;  /* 0x0000000807087223 */ /* 0x000fc80000008007 */
[C---:B------:R-:W-:Y:S02]  /*03a0*/  LOP3.LUT R7, R9.reuse, 0x7fffff, RZ, 0xc0, !PT ;  /* 0x007fffff09077812 */ /* 0x040fe400078ec0ff */
[----:B------:R-:W-:Y:S02]  /*03b0*/  FSETP.NEU.FTZ.AND P0, PT, R9, R8, PT ;  /* 0x000000080900720b */ /* 0x000fe40003f1d000 */
[----:B------:R-:W-:Y:S02]  /*03c0*/  LOP3.LUT R8, R7, 0x800000, RZ, 0xfc, !PT ;  /* 0x0080000007087812 */ /* 0x000fe400078efcff */
[----:B------:R-:W-:Y:S02]  /*03d0*/  SEL R7, RZ, 0xffffffff, !P0 ;  /* 0xffffffffff077807 */ /* 0x000fe40004000000 */
[----:B------:R-:W-:Y:S02]  /*03e0*/  LOP3.LUT R6, R11, R8, RZ, 0xc0, !PT ;  /* 0x000000080b067212 */ /* 0x000fe400078ec0ff */
[----:B------:R-:W-:-:S02]  /*03f0*/  IADD3 R7, PT, PT, -R7, RZ, RZ ;  /* 0x000000ff07077210 */ /* 0x000fc40007ffe1ff */
[-C--:B------:R-:W-:Y:S02]  /*0400*/  SHF.R.U32.HI R6, RZ, R5.reuse, R6 ;  /* 0x00000005ff067219 */ /* 0x080fe40000011606 */
[----:B------:R-:W-:Y:S02]  /*0410*/  LOP3.LUT P1, RZ, R7, R5, R8, 0xf8, !PT ;  /* 0x0000000507ff7212 */ /* 0x000fe4000782f808 */
[C---:B------:R-:W-:Y:S02]  /*0420*/  LOP3.LUT P0, RZ, R6.reuse, 0x1, RZ, 0xc0, !PT ;  /* 0x0000000106ff7812 */ /* 0x040fe4000780c0ff */
[----:B------:R-:W-:-:S04]  /*0430*/  LOP3.LUT P2, RZ, R6, 0x2, RZ, 0xc0, !PT ;  /* 0x0000000206ff7812 */ /* 0x000fc8000784c0ff */
[----:B------:R-:W-:Y:S02]  /*0440*/  PLOP3.LUT P0, PT, P0, P1, P2, 0xe0, 0x0 ;  /* 0x000000000000781c */ /* 0x000fe40000703c20 */
[----:B------:R-:W-:Y:S02]  /*0450*/  LOP3.LUT P1, RZ, R0, 0x7fffff, RZ, 0xc0, !PT ;  /* 0x007fffff00ff7812 */ /* 0x000fe4000782c0ff */
[----:B------:R-:W-:-:S05]  /*0460*/  SEL R5, RZ, 0x1, !P0 ;  /* 0x00000001ff057807 */ /* 0x000fca0004000000 */
[----:B------:R-:W-:-:S05]  /*0470*/  IMAD.MOV R5, RZ, RZ, -R5 ;  /* 0x000000ffff057224 */ /* 0x000fca00078e0a05 */
[----:B------:R-:W-:Y:S01]  /*0480*/  ISETP.GE.AND P0, PT, R5, RZ, PT ;  /* 0x000000ff0500720c */ /* 0x000fe20003f06270 */
[----:B------:R-:W-:-:S05]  /*0490*/  VIADD R5, R2, 0xffffff04 ;  /* 0xffffff0402057836 */ /* 0x000fca0000000000 */
[----:B------:R-:W-:-:S07]  /*04a0*/  SHF.R.U32.HI R5, RZ, R5, R8 ;  /* 0x00000005ff057219 */ /* 0x000fce0000011608 */
[----:B------:R-:W-:-:S05]  /*04b0*/  @!P0 VIADD R5, R5, 0x1 ;  /* 0x0000000105058836 */ /* 0x000fca0000000000 */
[----:B------:R-:W-:-:S04]  /*04c0*/  @!P1 SHF.L.U32 R5, R5, 0x1, RZ ;  /* 0x0000000105059819 */ /* 0x000fc800000006ff */
[----:B------:R-:W-:Y:S01]  /*04d0*/  LOP3.LUT R5, R5, 0x80000000, R0, 0xf8, !PT ;  /* 0x8000000005057812 */ /* 0x000fe200078ef800 */
[----:B------:R-:W-:Y:S06]  /*04e0*/  BRA `(.L_x_15) ;  /* 0x0000000000047947 */ /* 0x000fec0003800000 */
.L_x_16:
[----:B------:R0:W1:Y:S02]  /*04f0*/  MUFU.RCP R5, R0 ;  /* 0x0000000000057308 */ /* 0x0000640000001000 */
.L_x_15:
[----:B------:R-:W-:Y:S05]  /*0500*/  BSYNC.RECONVERGENT B1 ;  /* 0x0000000000017941 */ /* 0x000fea0003800200 */
.L_x_13:
[----:B-1----:R-:W-:Y:S02]  /*0510*/  IMAD.MOV.U32 R2, RZ, RZ, R5 ;  /* 0x000000ffff027224 */ /* 0x002fe400078e0005 */
[----:B------:R-:W-:-:S04]  /*0520*/  IMAD.MOV.U32 R5, RZ, RZ, 0x0 ;  /* 0x00000000ff057424 */ /* 0x000fc800078e00ff */
[----:B0-----:R-:W-:Y:S05]  /*0530*/  RET.REL.NODEC R4 `(recip_bf16) ;  /* 0xfffffff804b07950 */ /* 0x001fea0003c3ffff */
.L_x_17:
        /* <DEDUP_REMOVED lines=12> */
.L_x_172:


//--------------------- .text.tanh_bf16           --------------------------
	.section	.text.tanh_bf16,"ax",@progbits
	.align	128
        .global         tanh_bf16
        .type           tanh_bf16,@function
        .size           tanh_bf16,(.L_x_192 - tanh_bf16)
        .other          tanh_bf16,@"STO_CUDA_ENTRY STV_DEFAULT"
tanh_bf16:
.text.tanh_bf16:
        /* <DEDUP_REMOVED lines=10> */
[----:B------:R-:W-:Y:S01]  /*00a0*/  MOV R10, 0x3c80f082 ;  /* 0x3c80f082000a7802 */ /* 0x000fe20000000f00 */
[----:B------:R-:W-:-:S05]  /*00b0*/  HFMA2 R11, -RZ, RZ, 1.875, 0 ;  /* 0x3f800000ff0b7431 */ /* 0x000fca00000001ff */
[----:B------:R-:W2:Y:S01]  /*00c0*/  LDC.64 R2, c[0x0][0x388] ;  /* 0x0000e200ff027b82 */ /* 0x000ea20000000a00 */
[----:B0-----:R-:W-:-:S06]  /*00d0*/  IMAD.WIDE.U32 R4, R7, 0x2, R4 ;  /* 0x0000000207047825 */ /* 0x001fcc00078e0004 */
[----:B-1----:R-:W3:Y:S01]  /*00e0*/  LDG.E.U16 R4, desc[UR4][R4.64] ;  /* 0x0000000404047981 */ /* 0x002ee2000c1e1500 */
[----:B--2---:R-:W-:Y:S01]  /*00f0*/  IMAD.WIDE.U32 R2, R7, 0x2, R2 ;  /* 0x0000000207027825 */ /* 0x004fe200078e0002 */
[----:B---3--:R-:W-:-:S04]  /*0100*/  SHF.L.U32 R6, R4, 0x10, RZ ;  /* 0x0000001004067819 */ /* 0x008fc800000006ff */
[C---:B------:R-:W-:Y:S01]  /*0110*/  FSETP.GE.AND P1, PT, |R6|.reuse, 0.60000002384185791016, PT ;  /* 0x3f19999a0600780b */ /* 0x040fe20003f26200 */
[C---:B------:R-:W-:Y:S01]  /*0120*/  FMUL R0, |R6|.reuse, 2.8853900432586669922 ;  /* 0x4038aa3b06007820 */ /* 0x040fe20000400200 */
[C---:B------:R-:W-:Y:S01]  /*0130*/  FMUL R9, R6.reuse, R6 ;  /* 0x0000000606097220 */ /* 0x040fe20000400000 */
[----:B------:R-:W-:-:S03]  /*0140*/  FSETP.GE.AND P0, PT, |R6|, 9.010913848876953125, PT ;  /* 0x41102cb40600780b */ /* 0x000fc60003f06200 */
[C---:B------:R-:W-:Y:S01]  /*0150*/  FFMA R10, R9.reuse, R10, -0.052303962409496307373 ;  /* 0xbd563cae090a7423 */ /* 0x040fe2000000000a */
[----:B------:R-:W0:Y:S02]  /*0160*/  MUFU.EX2 R0, R0 ;  /* 0x0000000000007308 */ /* 0x000e240000000800 */
[----:B0-----:R-:W-:Y:S01]  /*0170*/  FADD R8, R0, 1 ;  /* 0x3f80000000087421 */ /* 0x001fe20000000000 */
[----:B------:R-:W-:-:S04]  /*0180*/  FFMA R0, R9, R10, 0.1331529766321182251 ;  /* 0x3e08594109007423 */ /* 0x000fc8000000000a */
[C---:B------:R-:W-:Y:S01]  /*0190*/  FFMA R0, R9.reuse, R0, -0.33332768082618713379 ;  /* 0xbeaaa9ed09007423 */ /* 0x040fe20000000000 */
[----:B------:R-:W0:Y:S03]  /*01a0*/  MUFU.RCP R8, R8 ;  /* 0x0000000800087308 */ /* 0x000e260000001000 */
[----:B------:R-:W-:Y:S01]  /*01b0*/  FFMA R9, R9, R0, RZ ;  /* 0x0000000009097223 */ /* 0x000fe200000000ff */
[----:B0-----:R-:W-:-:S05]  /*01c0*/  FFMA R4, R8, -2, R11 ;  /* 0xc000000008047823 */ /* 0x001fca000000000b */
[----:B------:R-:W-:-:S04]  /*01d0*/  FSEL R5, R4, 1, !P0 ;  /* 0x3f80000004057808 */ /* 0x000fc80004000000 */
[--C-:B------:R-:W-:Y:S01]  /*01e0*/  LOP3.LUT R5, R5, 0x80000000, R6.reuse, 0xb8, !PT ;  /* 0x8000000005057812 */ /* 0x100fe200078eb806 */
[----:B------:R-:W-:-:S05]  /*01f0*/  @!P1 FFMA R5, R6, R9, R6 ;  /* 0x0000000906059223 */ /* 0x000fca0000000006 */
[----:B------:R-:W-:-:S05]  /*0200*/  F2FP.BF16.F32.PACK_AB R5, RZ, R5 ;  /* 0x00000005ff05723e */ /* 0x000fca00000010ff */
[----:B------:R-:W-:Y:S01]  /*0210*/  STG.E.U16 desc[UR4][R2.64], R5 ;  /* 0x0000000502007986 */ /* 0x000fe2000c101504 */
[----:B------:R-:W-:Y:S05]  /*0220*/  EXIT ;  /* 0x000000000000794d */ /* 0x000fea0003800000 */
.L_x_18:
        /* <DEDUP_REMOVED lines=13> */
.L_x_192:


//--------------------- .text.tan_bf16            --------------------------
	.section	.text.tan_bf16,"ax",@progbits
	.align	128
        .global         tan_bf16
        .type           tan_bf16,@function
        .size           tan_bf16,(.L_x_193 - tan_bf16)
        .other          tan_bf16,@"STO_CUDA_ENTRY STV_DEFAULT"
tan_bf16:
.text.tan_bf16:
        /* <DEDUP_REMOVED lines=14> */
[C---:B------:R-:W-:Y:S01]  /*00e0*/  FMUL R3, R2.reuse, 0.63661974668502807617 ;  /* 0x3f22f98302037820 */ /* 0x040fe20000400000 */
[----:B------:R-:W-:-:S05]  /*00f0*/  FSETP.GE.AND P0, PT, |R2|, 105615, PT ;  /* 0x47ce47800200780b */ /* 0x000fca0003f06200 */
[----:B------:R-:W0:Y:S02]  /*0100*/  F2I.NTZ R3, R3 ;  /* 0x0000000300037305 */ /* 0x000e240000203100 */
[----:B0-----:R-:W-:-:S05]  /*0110*/  I2FP.F32.S32 R7, R3 ;  /* 0x0000000300077245 */ /* 0x001fca0000201400 */
[----:B------:R-:W-:-:S04]  /*0120*/  FFMA R6, R7, -1.5707962512969970703, R2 ;  /* 0xbfc90fda07067823 */ /* 0x000fc80000000002 */
[----:B------:R-:W-:-:S04]  /*0130*/  FFMA R6, R7, -7.5497894158615963534e-08, R6 ;  /* 0xb3a2216807067823 */ /* 0x000fc80000000006 */
[----:B------:R-:W-:Y:S01]  /*0140*/  FFMA R6, R7, -5.3903029534742383927e-15, R6 ;  /* 0xa7c234c507067823 */ /* 0x000fe20000000006 */
[----:B------:R-:W-:Y:S06]  /*0150*/  @!P0 BRA `(.L_x_20) ;  /* 0x0000000400808947 */ /* 0x000fec0003800000 */
[----:B------:R-:W-:-:S13]  /*0160*/  FSETP.NEU.AND P0, PT, |R2|, +INF , PT ;  /* 0x7f8000000200780b */ /* 0x000fda0003f0d200 */
[----:B------:R-:W-:Y:S01]  /*0170*/  @!P0 FMUL R6, RZ, R2 ;  /* 0x00000002ff068220 */ /* 0x000fe20000400000 */
[----:B------:R-:W-:Y:S01]  /*0180*/  @!P0 IMAD.MOV.U32 R3, RZ, RZ, RZ ;  /* 0x000000ffff038224 */ /* 0x000fe200078e00ff */
[----:B------:R-:W-:Y:S06]  /*0190*/  @!P0 BRA `(.L_x_20) ;  /* 0x0000000400708947 */ /* 0x000fec0003800000 */
[----:B------:R-:W-:Y:S02]  /*01a0*/  IMAD.SHL.U32 R4, R4, 0x1000000, RZ ;  /* 0x0100000004047824 */ /* 0x000fe400078e00ff */
[----:B------:R-:W-:Y:S02]  /*01b0*/  HFMA2 R8, -RZ, RZ, 0, 0 ;  /* 0x00000000ff087431 */ /* 0x000fe400000001ff */
[----:B------:R-:W-:Y:S01]  /*01c0*/  IMAD.MOV.U32 R11, RZ, RZ, RZ ;  /* 0x000000ffff0b7224 */ /* 0x000fe200078e00ff */
[----:B------:R-:W0:Y:S01]  /*01d0*/  LDCU.64 UR8, c[0x4][URZ] ;  /* 0x01000000ff0877ac */ /* 0x000e220008000a00 */
[----:B------:R-:W-:Y:S01]  /*01e0*/  LOP3.LUT R3, R4, 0x80000000, RZ, 0xfc, !PT ;  /* 0x8000000004037812 */ /* 0x000fe200078efcff */
[----:B------:R-:W-:Y:S01]  /*01f0*/  UMOV UR5, URZ ;  /* 0x000000ff00057c82 */ /* 0x000fe20008000000 */
[----:B------:R-:W-:-:S05]  /*0200*/  UMOV UR4, URZ ;  /* 0x000000ff00047c82 */ /* 0x000fca0008000000 */
.L_x_21:
[----:B0-----:R-:W-:Y:S02]  /*0210*/  IMAD.U32 R6, RZ, RZ, UR8 ;  /* 0x00000008ff067e24 */ /* 0x001fe4000f8e00ff */
[----:B------:R-:W-:-:S05]  /*0220*/  IMAD.U32 R7, RZ, RZ, UR9 ;  /* 0x00000009ff077e24 */ /* 0x000fca000f8e00ff */
[----:B------:R-:W2:Y:S01]  /*0230*/  LDG.E.CONSTANT R4, desc[UR6][R6.64] ;  /* 0x0000000606047981 */ /* 0x000ea2000c1e9900 */
[----:B------:R-:W-:Y:S01]  /*0240*/  UIADD3 UR4, UPT, UPT, UR4, 0x1, URZ ;  /* 0x0000000104047890 */ /* 0x000fe2000fffe0ff */
[C---:B------:R-:W-:Y:S01]  /*0250*/  ISETP.EQ.AND P0, PT, R8.reuse, RZ, PT ;  /* 0x000000ff0800720c */ /* 0x040fe20003f02270 */
[----:B------:R-:W-:Y:S01]  /*0260*/  UIADD3 UR8, UP1, UPT, UR8, 0x4, URZ ;  /* 0x0000000408087890 */ /* 0x000fe2000ff3e0ff */
[C---:B------:R-:W-:Y:S01]  /*0270*/  ISETP.EQ.AND P1, PT, R8.reuse, 0x4, PT ;  /* 0x000000040800780c */ /* 0x040fe20003f22270 */
[----:B------:R-:W-:Y:S01]  /*0280*/  UISETP.NE.AND UP0, UPT, UR4, 0x6, UPT ;  /* 0x000000060400788c */ /* 0x000fe2000bf05270 */
[C---:B------:R-:W-:Y:S01]  /*0290*/  ISETP.EQ.AND P2, PT, R8.reuse, 0x8, PT ;  /* 0x000000080800780c */ /* 0x040fe20003f42270 */
[----:B------:R-:W-:Y:S01]  /*02a0*/  UIADD3.X UR9, UPT, UPT, URZ, UR9, URZ, UP1, !UPT ;  /* 0x00000009ff097290 */ /* 0x000fe20008ffe4ff */
[C---:B------:R-:W-:Y:S02]  /*02b0*/  ISETP.EQ.AND P3, PT, R8.reuse, 0xc, PT ;  /* 0x0000000c0800780c */ /* 0x040fe40003f62270 */
[----:B------:R-:W-:-:S02]  /*02c0*/  ISETP.EQ.AND P4, PT, R8, 0x10, PT ;  /* 0x000000100800780c */ /* 0x000fc40003f82270 */
[C---:B------:R-:W-:Y:S01]  /*02d0*/  ISETP.EQ.AND P5, PT, R8.reuse, 0x14, PT ;  /* 0x000000140800780c */ /* 0x040fe20003fa2270 */
[----:B------:R-:W-:Y:S02]  /*02e0*/  VIADD R8, R8, 0x4 ;  /* 0x0000000408087836 */ /* 0x000fe40000000000 */
[----:B--2---:R-:W-:-:S03]  /*02f0*/  IMAD.WIDE.U32 R4, R4, R3, RZ ;  /* 0x0000000304047225 */ /* 0x004fc600078e00ff */
[----:B------:R-:W-:-:S04]  /*0300*/  IADD3 R4, P6, PT, R4, R11, RZ ;  /* 0x0000000b04047210 */ /* 0x000fc80007fde0ff */
[----:B------:R-:W-:Y:S01]  /*0310*/  IADD3.X R11, PT, PT, R5, UR5, RZ, P6, !PT ;  /* 0x00000005050b7c10 */ /* 0x000fe2000b7fe4ff */
[--C-:B------:R-:W-:Y:S01]  /*0320*/  @P0 IMAD.MOV.U32 R9, RZ, RZ, R4.reuse ;  /* 0x000000ffff090224 */ /* 0x100fe200078e0004 */
[----:B------:R-:W-:Y:S01]  /*0330*/  @P2 MOV R12, R4 ;  /* 0x00000004000c2202 */ /* 0x000fe20000000f00 */
[--C-:B------:R-:W-:Y:S02]  /*0340*/  @P1 IMAD.MOV.U32 R10, RZ, RZ, R4.reuse ;  /* 0x000000ffff0a1224 */ /* 0x100fe400078e0004 */
[--C-:B------:R-:W-:Y:S02]  /*0350*/  @P3 IMAD.MOV.U32 R13, RZ, RZ, R4.reuse ;  /* 0x000000ffff0d3224 */ /* 0x100fe400078e0004 */
[--C-:B------:R-:W-:Y:S02]  /*0360*/  @P4 IMAD.MOV.U32 R14, RZ, RZ, R4.reuse ;  /* 0x000000ffff0e4224 */ /* 0x100fe400078e0004 */
[----:B------:R-:W-:Y:S01]  /*0370*/  @P5 IMAD.MOV.U32 R15, RZ, RZ, R4 ;  /* 0x000000ffff0f5224 */ /* 0x000fe200078e0004 */
[----:B------:R-:W-:Y:S06]  /*0380*/  BRA.U UP0, `(.L_x_21) ;  /* 0xfffffffd00a07547 */ /* 0x000fec000b83ffff */
[----:B------:R-:W-:Y:S01]  /*0390*/  SHF.R.U32.HI R3, RZ, 0x17, R2 ;  /* 0x00000017ff037819 */ /* 0x000fe20000011602 */
[----:B------:R-:W-:Y:S03]  /*03a0*/  BSSY.RECONVERGENT B1, `(.L_x_22) ;  /* 0x0000029000017945 */ /* 0x000fe60003800200 */
[C---:B------:R-:W-:Y:S02]  /*03b0*/  LOP3.LUT R4, R3.reuse, 0xe0, RZ, 0xc0, !PT ;  /* 0x000000e003047812 */ /* 0x040fe400078ec0ff */
[----:B------:R-:W-:Y:S02]  /*03c0*/  LOP3.LUT P6, RZ, R3, 0x1f, RZ, 0xc0, !PT ;  /* 0x0000001f03ff7812 */ /* 0x000fe400078cc0ff */
[----:B------:R-:W-:-:S04]  /*03d0*/  IADD3 R4, PT, PT, R4, -0x80, RZ ;  /* 0xffffff8004047810 */ /* 0x000fc80007ffe0ff */
[----:B------:R-:W-:-:S05]  /*03e0*/  SHF.R.U32.HI R4, RZ, 0x5, R4 ;  /* 0x00000005ff047819 */ /* 0x000fca0000011604 */
[----:B------:R-:W-:-:S05]  /*03f0*/  IMAD.U32 R6, R4, -0x4, RZ ;  /* 0xfffffffc04067824 */ /* 0x000fca00078e00ff */
[C---:B------:R-:W-:Y:S02]  /*0400*/  ISETP.EQ.AND P3, PT, R6.reuse, -0x18, PT ;  /* 0xffffffe80600780c */ /* 0x040fe40003f62270 */
[C---:B------:R-:W-:Y:S02]  /*0410*/  ISETP.EQ.AND P4, PT, R6.reuse, -0x14, PT ;  /* 0xffffffec0600780c */ /* 0x040fe40003f82270 */
[C---:B------:R-:W-:Y:S02]  /*0420*/  ISETP.EQ.AND P2, PT, R6.reuse, -0x10, PT ;  /* 0xfffffff00600780c */ /* 0x040fe40003f42270 */
[C---:B------:R-:W-:Y:S02]  /*0430*/  ISETP.EQ.AND P1, PT, R6.reuse, -0xc, PT ;  /* 0xfffffff40600780c */ /* 0x040fe40003f22270 */
[C---:B------:R-:W-:Y:S02]  /*0440*/  ISETP.EQ.AND P0, PT, R6.reuse, -0x8, PT ;  /* 0xfffffff80600780c */ /* 0x040fe40003f02270 */
[----:B------:R-:W-:-:S03]  /*0450*/  ISETP.EQ.AND P5, PT, R6, RZ, PT ;  /* 0x000000ff0600720c */ /* 0x000fc60003fa2270 */
[--C-:B------:R-:W-:Y:S01]  /*0460*/  @P3 IMAD.MOV.U32 R4, RZ, RZ, R9.reuse ;  /* 0x000000ffff043224 */ /* 0x100fe200078e0009 */
[C---:B------:R-:W-:Y:S01]  /*0470*/  ISETP.EQ.AND P3, PT, R6.reuse, -0x4, PT ;  /* 0xfffffffc0600780c */ /* 0x040fe20003f62270 */
[----:B------:R-:W-:Y:S02]  /*0480*/  @P4 IMAD.MOV.U32 R5, RZ, RZ, R9 ;  /* 0x000000ffff054224 */ /* 0x000fe400078e0009 */
[----:B------:R-:W-:Y:S01]  /*0490*/  @P4 IMAD.MOV.U32 R4, RZ, RZ, R10 ;  /* 0x000000ffff044224 */ /* 0x000fe200078e000a */
[----:B------:R-:W-:Y:S01]  /*04a0*/  ISETP.EQ.AND P4, PT, R6, 0x4, PT ;  /* 0x000000040600780c */ /* 0x000fe20003f82270 */
[----:B------:R-:W-:Y:S01]  /*04b0*/  @P2 IMAD.MOV.U32 R4, RZ, RZ, R12 ;  /* 0x000000ffff042224 */ /* 0x000fe200078e000c */
[----:B------:R-:W-:Y:S01]  /*04c0*/  @P2 MOV R5, R10 ;  /* 0x0000000a00052202 */ /* 0x000fe20000000f00 */
[----:B------:R-:W-:Y:S02]  /*04d0*/  @P1 IMAD.MOV.U32 R4, RZ, RZ, R13 ;  /* 0x000000ffff041224 */ /* 0x000fe400078e000d */
[----:B------:R-:W-:-:S02]  /*04e0*/  @P0 IMAD.MOV.U32 R4, RZ, RZ, R14 ;  /* 0x000000ffff040224 */ /* 0x000fc400078e000e */
[----:B------:R-:W-:Y:S01]  /*04f0*/  @P1 IMAD.MOV.U32 R5, RZ, RZ, R12 ;  /* 0x000000ffff051224 */ /* 0x000fe200078e000c */
[----:B------:R-:W-:Y:S01]  /*0500*/  @P0 MOV R5, R13 ;  /* 0x0000000d00050202 */ /* 0x000fe20000000f00 */
[----:B------:R-:W-:Y:S02]  /*0510*/  @P3 IMAD.MOV.U32 R4, RZ, RZ, R15 ;  /* 0x000000ffff043224 */ /* 0x000fe400078e000f */
[--C-:B------:R-:W-:Y:S02]  /*0520*/  @P5 IMAD.MOV.U32 R4, RZ, RZ, R11.reuse ;  /* 0x000000ffff045224 */ /* 0x100fe400078e000b */
[----:B------:R-:W-:Y:S01]  /*0530*/  @P3 IMAD.MOV.U32 R5, RZ, RZ, R14 ;  /* 0x000000ffff053224 */ /* 0x000fe200078e000e */
[----:B------:R-:W-:Y:S01]  /*0540*/  @P5 MOV R5, R15 ;  /* 0x0000000f00055202 */ /* 0x000fe20000000f00 */
[----:B------:R-:W-:Y:S02]  /*0550*/  @P4 IMAD.MOV.U32 R5, RZ, RZ, R11 ;  /* 0x000000ffff054224 */ /* 0x000fe400078e000b */
[----:B------:R-:W-:Y:S01]  /*0560*/  IMAD.MOV.U32 R8, RZ, RZ, R4 ;  /* 0x000000ffff087224 */ /* 0x000fe200078e0004 */
[----:B------:R-:W-:Y:S06]  /*0570*/  @!P6 BRA `(.L_x_23) ;  /* 0x00000000002ce947 */ /* 0x000fec0003800000 */
[----:B------:R-:W-:Y:S01]  /*0580*/  @P2 MOV R4, R9 ;  /* 0x0000000900042202 */ /* 0x000fe20000000f00 */
[----:B------:R-:W-:Y:S01]  /*0590*/  @P1 IMAD.MOV.U32 R4, RZ, RZ, R10 ;  /* 0x000000ffff041224 */ /* 0x000fe200078e000a */
[----:B------:R-:W-:Y:S01]  /*05a0*/  LOP3.LUT R3, R3, 0x1f, RZ, 0xc0, !PT ;  /* 0x0000001f03037812 */ /* 0x000fe200078ec0ff */
[----:B------:R-:W-:Y:S01]  /*05b0*/  @P0 IMAD.MOV.U32 R4, RZ, RZ, R12 ;  /* 0x000000ffff040224 */ /* 0x000fe200078e000c */
[----:B------:R-:W-:Y:S01]  /*05c0*/  ISETP.EQ.AND P0, PT, R6, 0x8, PT ;  /* 0x000000080600780c */ /* 0x000fe20003f02270 */
[----:B------:R-:W-:Y:S01]  /*05d0*/  @P3 IMAD.MOV.U32 R4, RZ, RZ, R13 ;  /* 0x000000ffff043224 */ /* 0x000fe200078e000d */
[----:B------:R-:W-:Y:S01]  /*05e0*/  @P5 MOV R4, R14 ;  /* 0x0000000e00045202 */ /* 0x000fe20000000f00 */
[----:B------:R-:W-:Y:S01]  /*05f0*/  @P4 IMAD.MOV.U32 R4, RZ, RZ, R15 ;  /* 0x000000ffff044224 */ /* 0x000fe200078e000f */
[----:B------:R-:W-:-:S09]  /*0600*/  SHF.L.W.U32.HI R8, R5, R3, R8 ;  /* 0x0000000305087219 */ /* 0x000fd20000010e08 */
[----:B------:R-:W-:-:S05]  /*0610*/  @P0 IMAD.MOV.U32 R4, RZ, RZ, R11 ;  /* 0x000000ffff040224 */ /* 0x000fca00078e000b */
[----:B------:R-:W-:-:S07]  /*0620*/  SHF.L.W.U32.HI R5, R4, R3, R5 ;  /* 0x0000000304057219 */ /* 0x000fce0000010e05 */
.L_x_23:
[----:B------:R-:W-:Y:S05]  /*0630*/  BSYNC.RECONVERGENT B1 ;  /* 0x0000000000017941 */ /* 0x000fea0003800200 */
.L_x_22:
[C---:B------:R-:W-:Y:S01]  /*0640*/  SHF.L.W.U32.HI R9, R5.reuse, 0x2, R8 ;  /* 0x0000000205097819 */ /* 0x040fe20000010e08 */
[----:B------:R-:W-:Y:S01]  /*0650*/  IMAD.SHL.U32 R5, R5, 0x4, RZ ;  /* 0x0000000405057824 */ /* 0x000fe200078e00ff */
[----:B------:R-:W-:Y:S01]  /*0660*/  UMOV UR4, 0x54442d19 ;  /* 0x54442d1900047882 */ /* 0x000fe20000000000 */
[----:B------:R-:W-:Y:S01]  /*0670*/  UMOV UR5, 0x3bf921fb ;  /* 0x3bf921fb00057882 */ /* 0x000fe20000000000 */
[----:B------:R-:W-:Y:S02]  /*0680*/  SHF.R.S32.HI R4, RZ, 0x1f, R9 ;  /* 0x0000001fff047819 */ /* 0x000fe40000011409 */
[----:B------:R-:W-:Y:S02]  /*0690*/  ISETP.GE.AND P0, PT, R2, RZ, PT ;  /* 0x000000ff0200720c */ /* 0x000fe40003f06270 */
[C---:B------:R-:W-:Y:S02]  /*06a0*/  LOP3.LUT R6, R4.reuse, R5, RZ, 0x3c, !PT ;  /* 0x0000000504067212 */ /* 0x040fe400078e3cff */
[----:B------:R-:W-:-:S02]  /*06b0*/  LOP3.LUT R7, R4, R9, RZ, 0x3c, !PT ;  /* 0x0000000904077212 */ /* 0x000fc400078e3cff */
[----:B------:R-:W-:Y:S02]  /*06c0*/  SHF.R.U32.HI R3, RZ, 0x1e, R8 ;  /* 0x0000001eff037819 */ /* 0x000fe40000011608 */
[----:B------:R-:W0:Y:S01]  /*06d0*/  I2F.F64.S64 R4, R6 ;  /* 0x0000000600047312 */ /* 0x000e220000301c00 */
[C---:B------:R-:W-:Y:S02]  /*06e0*/  LOP3.LUT R2, R9.reuse, R2, RZ, 0x3c, !PT ;  /* 0x0000000209027212 */ /* 0x040fe400078e3cff */
[----:B------:R-:W-:Y:S02]  /*06f0*/  LEA.HI R3, R9, R3, RZ, 0x1 ;  /* 0x0000000309037211 */ /* 0x000fe400078f08ff */
[----:B------:R-:W-:Y:S02]  /*0700*/  ISETP.GE.AND P1, PT, R2, RZ, PT ;  /* 0x000000ff0200720c */ /* 0x000fe40003f26270 */
[----:B------:R-:W-:-:S05]  /*0710*/  IADD3 R2, PT, PT, -R3, RZ, RZ ;  /* 0x000000ff03027210 */ /* 0x000fca0007ffe1ff */
[----:B------:R-:W-:Y:S01]  /*0720*/  @!P0 IMAD.MOV.U32 R3, RZ, RZ, R2 ;  /* 0x000000ffff038224 */ /* 0x000fe200078e0002 */
[----:B0-----:R-:W-:-:S10]  /*0730*/  DMUL R4, R4, UR4 ;  /* 0x0000000404047c28 */ /* 0x001fd40008000000 */
[----:B------:R-:W0:Y:S02]  /*0740*/  F2F.F32.F64 R4, R4 ;  /* 0x0000000400047310 */ /* 0x000e240000301000 */
[----:B0-----:R-:W-:-:S07]  /*0750*/  FSEL R6, -R4, R4, !P1 ;  /* 0x0000000404067208 */ /* 0x001fce0004800100 */
.L_x_20:
[----:B------:R-:W-:Y:S05]  /*0760*/  BSYNC.RECONVERGENT B0 ;  /* 0x0000000000007941 */ /* 0x000fea0003800200 */
.L_x_19:
[----:B------:R-:W-:Y:S02]  /*0770*/  IMAD.MOV.U32 R5, RZ, RZ, 0x3c190000 ;  /* 0x3c190000ff057424 */ /* 0x000fe400078e00ff */
[CC--:B------:R-:W-:Y:S01]  /*0780*/  FMUL R2, R6.reuse, R6.reuse ;  /* 0x0000000606027220 */ /* 0x0c0fe20000400000 */
[----:B------:R-:W-:Y:S02]  /*0790*/  FSETP.NEU.AND P0, PT, |R6|, 0.00049096695147454738617, PT ;  /* 0x3a00b43c0600780b */ /* 0x000fe40003f0d200 */
[----:B------:R-:W-:Y:S01]  /*07a0*/  LOP3.LUT R3, R3, 0x1, RZ, 0xc0, !PT ;  /* 0x0000000103037812 */ /* 0x000fe200078ec0ff */
[C---:B------:R-:W-:Y:S01]  /*07b0*/  FFMA R5, R2.reuse, R5, 0.003265380859375 ;  /* 0x3b56000002057423 */ /* 0x040fe20000000005 */
[C---:B------:R-:W-:Y:S02]  /*07c0*/  FMUL R4, R2.reuse, R6 ;  /* 0x0000000602047220 */ /* 0x040fe40000400000 */
[----:B------:R-:W-:Y:S01]  /*07d0*/  ISETP.NE.U32.AND P1, PT, R3, 0x1, PT ;  /* 0x000000010300780c */ /* 0x000fe20003f25070 */
[----:B------:R-:W-:-:S04]  /*07e0*/  FFMA R5, R2, R5, 0.0242919921875 ;  /* 0x3cc7000002057423 */ /* 0x000fc80000000005 */
[----:B------:R-:W-:-:S04]  /*07f0*/  FFMA R5, R2, R5, 0.053466796875 ;  /* 0x3d5b000002057423 */ /* 0x000fc80000000005 */
[----:B------:R-:W-:-:S04]  /*0800*/  FFMA R5, R2, R5, 0.13337790966033935547 ;  /* 0x3e08943802057423 */ /* 0x000fc80000000005 */
[----:B------:R-:W-:Y:S02]  /*0810*/  FFMA R5, R2, R5, 0.33333230018615722656 ;  /* 0x3eaaaa8802057423 */ /* 0x000fe40000000005 */
[----:B------:R-:W0:Y:S02]  /*0820*/  LDC.64 R2, c[0x0][0x388] ;  /* 0x0000e200ff027b82 */ /* 0x000e240000000a00 */
[----:B------:R-:W-:-:S06]  /*0830*/  @P0 FFMA R6, R5, R4, R6 ;  /* 0x0000000405060223 */ /* 0x000fcc0000000006 */
[----:B------:R-:W1:Y:S01]  /*0840*/  @!P1 MUFU.RCP R6, -R6 ;  /* 0x8000000600069308 */ /* 0x000e620000001000 */
[----:B0-----:R-:W-:Y:S01]  /*0850*/  IMAD.WIDE.U32 R2, R0, 0x2, R2 ;  /* 0x0000000200027825 */ /* 0x001fe200078e0002 */
[----:B-1----:R-:W-:-:S05]  /*0860*/  F2FP.BF16.F32.PACK_AB R4, RZ, R6 ;  /* 0x00000006ff04723e */ /* 0x002fca00000010ff */
[----:B------:R-:W-:Y:S01]  /*0870*/  STG.E.U16 desc[UR6][R2.64], R4 ;  /* 0x0000000402007986 */ /* 0x000fe2000c101506 */
[----:B------:R-:W-:Y:S05]  /*0880*/  EXIT ;  /* 0x000000000000794d */ /* 0x000fea0003800000 */
.L_x_24:
        /* <DEDUP_REMOVED lines=15> */
.L_x_193:


//--------------------- .text.cos_bf16            --------------------------
	.section	.text.cos_bf16,"ax",@progbits
	.align	128
        .global         cos_bf16
        .type           cos_bf16,@function
        .size           cos_bf16,(.L_x_194 - cos_bf16)
        .other          cos_bf16,@"STO_CUDA_ENTRY STV_DEFAULT"
cos_bf16:
.text.cos_bf16:
        /* <DEDUP_REMOVED lines=26> */
[----:B------:R-:W-:Y:S01]  /*01a0*/  IMAD.SHL.U32 R4, R4, 0x1000000, RZ ;  /* 0x0100000004047824 */ /* 0x000fe200078e00ff */
[----:B------:R-:W0:Y:S01]  /*01b0*/  LDCU.64 UR8, c[0x4][URZ] ;  /* 0x01000000ff0877ac */ /* 0x000e220008000a00 */
[----:B------:R-:W-:Y:S02]  /*01c0*/  IMAD.MOV.U32 R11, RZ, RZ, RZ ;  /* 0x000000ffff0b7224 */ /* 0x000fe400078e00ff */
[----:B------:R-:W-:Y:S01]  /*01d0*/  IMAD.MOV.U32 R8, RZ, RZ, RZ ;  /* 0x000000ffff087224 */ /* 0x000fe200078e00ff */
[----:B------:R-:W-:Y:S01]  /*01e0*/  LOP3.LUT R3, R4, 0x80000000, RZ, 0xfc, !PT ;  /* 0x8000000004037812 */ /* 0x000fe200078efcff */
[----:B------:R-:W-:Y:S01]  /*01f0*/  UMOV UR5, URZ ;  /* 0x000000ff00057c82 */ /* 0x000fe20008000000 */
[----:B------:R-:W-:-:S05]  /*0200*/  UMOV UR4, URZ ;  /* 0x000000ff00047c82 */ /* 0x000fca0008000000 */
.L_x_27:
[----:B0-----:R-:W-:Y:S01]  /*0210*/  MOV R6, UR8 ;  /* 0x0000000800067c02 */ /* 0x001fe20008000f00 */
        /* <DEDUP_REMOVED lines=26> */
[----:B------:R-:W-:-:S03]  /*03c0*/  LOP3.LUT P6, RZ, R3, 0x1f, RZ, 0xc0, !PT ;  /* 0x0000001f03ff7812 */ /* 0x000fc600078cc0ff */
[----:B------:R-:W-:-:S05]  /*03d0*/  VIADD R4, R4, 0xffffff80 ;  /* 0xffffff8004047836 */ /* 0x000fca0000000000 */
        /* <DEDUP_REMOVED lines=8> */
[----:B------:R-:W-:Y:S02]  /*0460*/  @P3 MOV R4, R9 ;  /* 0x0000000900043202 */ /* 0x000fe40000000f00 */
[C---:B------:R-:W-:Y:S01]  /*0470*/  ISETP.EQ.AND P3, PT, R6.reuse, -0x4, PT ;  /* 0xfffffffc0600780c */ /* 0x040fe20003f62270 */
[----:B------:R-:W-:Y:S02]  /*0480*/  @P4 IMAD.MOV.U32 R5, RZ, RZ, R9 ;  /* 0x000000ffff054224 */ /* 0x000fe400078e0009 */
[----:B------:R-:W-:Y:S01]  /*0490*/  @P4 IMAD.MOV.U32 R4, RZ, RZ, R10 ;  /* 0x000000ffff044224 */ /* 0x000fe200078e000a */
[----:B------:R-:W-:Y:S01]  /*04a0*/  ISETP.EQ.AND P4, PT, R6, 0x4, PT ;  /* 0x000000040600780c */ /* 0x000fe20003f82270 */
[----:B------:R-:W-:Y:S02]  /*04b0*/  @P2 IMAD.MOV.U32 R4, RZ, RZ, R12 ;  /* 0x000000ffff042224 */ /* 0x000fe400078e000c */
[----:B------:R-:W-:Y:S02]  /*04c0*/  @P1 IMAD.MOV.U32 R4, RZ, RZ, R13 ;  /* 0x000000ffff041224 */ /* 0x000fe400078e000d */
[----:B------:R-:W-:-:S02]  /*04d0*/  @P0 IMAD.MOV.U32 R4, RZ, RZ, R14 ;  /* 0x000000ffff040224 */ /* 0x000fc400078e000e */
[----:B------:R-:W-:Y:S01]  /*04e0*/  @P2 IMAD.MOV.U32 R5, RZ, RZ, R10 ;  /* 0x000000ffff052224 */ /* 0x000fe200078e000a */
[----:B------:R-:W-:Y:S01]  /*04f0*/  @P1 MOV R5, R12 ;  /* 0x0000000c00051202 */ /* 0x000fe20000000f00 */
[----:B------:R-:W-:Y:S01]  /*0500*/  @P0 IMAD.MOV.U32 R5, RZ, RZ, R13 ;  /* 0x000000ffff050224 */ /* 0x000fe200078e000d */
[----:B------:R-:W-:Y:S01]  /*0510*/  @P3 MOV R4, R15 ;  /* 0x0000000f00043202 */ /* 0x000fe20000000f00 */
[----:B------:R-:W-:Y:S02]  /*0520*/  @P5 IMAD.MOV.U32 R4, RZ, RZ, R11 ;  /* 0x000000ffff045224 */ /* 0x000fe400078e000b */
[----:B------:R-:W-:Y:S02]  /*0530*/  @P3 IMAD.MOV.U32 R5, RZ, RZ, R14 ;  /* 0x000000ffff053224 */ /* 0x000fe400078e000e */
[----:B------:R-:W-:Y:S02]  /*0540*/  @P5 IMAD.MOV.U32 R5, RZ, RZ, R15 ;  /* 0x000000ffff055224 */ /* 0x000fe400078e000f */
[----:B------:R-:W-:-:S02]  /*0550*/  @P4 IMAD.MOV.U32 R5, RZ, RZ, R11 ;  /* 0x000000ffff054224 */ /* 0x000fc400078e000b */
        /* <DEDUP_REMOVED lines=8> */
[----:B------:R-:W-:Y:S01]  /*05e0*/  SHF.L.W.U32.HI R8, R5, R3, R8 ;  /* 0x0000000305087219 */ /* 0x000fe20000010e08 */
[----:B------:R-:W-:Y:S01]  /*05f0*/  @P5 IMAD.MOV.U32 R4, RZ, RZ, R14 ;  /* 0x000000ffff045224 */ /* 0x000fe200078e000e */
[----:B------:R-:W-:-:S09]  /*0600*/  @P4 MOV R4, R15 ;  /* 0x0000000f00044202 */ /* 0x000fd20000000f00 */
[----:B------:R-:W-:-:S05]  /*0610*/  @P0 IMAD.MOV.U32 R4, RZ, RZ, R11 ;  /* 0x000000ffff040224 */ /* 0x000fca00078e000b */
[----:B------:R-:W-:-:S07]  /*0620*/  SHF.L.W.U32.HI R5, R4, R3, R5 ;  /* 0x0000000304057219 */ /* 0x000fce0000010e05 */
.L_x_29:
[----:B------:R-:W-:Y:S05]  /*0630*/  BSYNC.RECONVERGENT B1 ;  /* 0x0000000000017941 */ /* 0x000fea0003800200 */
.L_x_28:
        /* <DEDUP_REMOVED lines=12> */
[----:B------:R-:W-:-:S03]  /*0700*/  ISETP.GE.AND P1, PT, R0, RZ, PT ;  /* 0x000000ff0000720c */ /* 0x000fc60003f26270 */
[----:B------:R-:W-:-:S04]  /*0710*/  IMAD.MOV R0, RZ, RZ, -R3 ;  /* 0x000000ffff007224 */ /* 0x000fc800078e0a03 */
[----:B------:R-:W-:Y:S01]  /*0720*/  @!P0 IMAD.MOV.U32 R3, RZ, RZ, R0 ;  /* 0x000000ffff038224 */ /* 0x000fe200078e0000 */
[----:B0-----:R-:W-:-:S10]  /*0730*/  DMUL R4, R4, UR4 ;  /* 0x0000000404047c28 */ /* 0x001fd40008000000 */
[----:B------:R-:W0:Y:S02]  /*0740*/  F2F.F32.F64 R4, R4 ;  /* 0x0000000400047310 */ /* 0x000e240000301000 */
[----:B0-----:R-:W-:-:S07]  /*0750*/  FSEL R6, -R4, R4, !P1 ;  /* 0x0000000404067208 */ /* 0x001fce0004800100 */
.L_x_26:
[----:B------:R-:W-:Y:S05]  /*0760*/  BSYNC.RECONVERGENT B0 ;  /* 0x0000000000007941 */ /* 0x000fea0003800200 */
.L_x_25:
[----:B------:R-:W-:Y:S01]  /*0770*/  MOV R0, 0x37cbac00 ;  /* 0x37cbac0000007802 */ /* 0x000fe20000000f00 */
[----:B------:R-:W-:Y:S01]  /*0780*/  FMUL R7, R6, R6 ;  /* 0x0000000606077220 */ /* 0x000fe20000400000 */
[----:B------:R-:W-:Y:S01]  /*0790*/  LOP3.LUT R4, R3, 0x1, RZ, 0xc0, !PT ;  /* 0x0000000103047812 */ /* 0x000fe200078ec0ff */
[----:B------:R-:W-:Y:S02]  /*07a0*/  IMAD.MOV.U32 R8, RZ, RZ, 0x3c0885e4 ;  /* 0x3c0885e4ff087424 */ /* 0x000fe400078e00ff */
[----:B------:R-:W-:Y:S01]  /*07b0*/  FFMA R0, R7, R0, -0.0013887860113754868507 ;  /* 0xbab607ed07007423 */ /* 0x000fe20000000000 */
[----:B------:R-:W-:Y:S01]  /*07c0*/  ISETP.NE.U32.AND P0, PT, R4, 0x1, PT ;  /* 0x000000010400780c */ /* 0x000fe20003f05070 */
[----:B------:R-:W-:Y:S01]  /*07d0*/  VIADD R3, R3, 0x1 ;  /* 0x0000000103037836 */ /* 0x000fe20000000000 */
[----:B------:R-:W0:Y:S01]  /*07e0*/  LDC.64 R4, c[0x0][0x388] ;  /* 0x0000e200ff047b82 */ /* 0x000e220000000a00 */
[----:B------:R-:W-:Y:S01]  /*07f0*/  IMAD.MOV.U32 R9, RZ, RZ, 0x3e2aaaa8 ;  /* 0x3e2aaaa8ff097424 */ /* 0x000fe200078e00ff */
[----:B------:R-:W-:-:S02]  /*0800*/  FSEL R0, R0, -0.00019574658654164522886, P0 ;  /* 0xb94d415300007808 */ /* 0x000fc40000000000 */
[----:B------:R-:W-:Y:S02]  /*0810*/  FSEL R8, R8, 0.041666727513074874878, !P0 ;  /* 0x3d2aaabb08087808 */ /* 0x000fe40004000000 */
[----:B------:R-:W-:Y:S02]  /*0820*/  LOP3.LUT P1, RZ, R3, 0x2, RZ, 0xc0, !PT ;  /* 0x0000000203ff7812 */ /* 0x000fe4000782c0ff */
[----:B------:R-:W-:Y:S01]  /*0830*/  FSEL R3, -R9, -0.4999999701976776123, !P0 ;  /* 0xbeffffff09037808 */ /* 0x000fe20004000100 */
[----:B------:R-:W-:Y:S01]  /*0840*/  FFMA R8, R7, R0, R8 ;  /* 0x0000000007087223 */ /* 0x000fe20000000008 */
[----:B------:R-:W-:-:S03]  /*0850*/  FSEL R0, R6, 1, !P0 ;  /* 0x3f80000006007808 */ /* 0x000fc60004000000 */
[C---:B------:R-:W-:Y:S02]  /*0860*/  FFMA R3, R7.reuse, R8, R3 ;  /* 0x0000000807037223 */ /* 0x040fe40000000003 */
[----:B------:R-:W-:-:S04]  /*0870*/  FFMA R7, R7, R0, RZ ;  /* 0x0000000007077223 */ /* 0x000fc800000000ff */
[----:B------:R-:W-:-:S04]  /*0880*/  FFMA R0, R7, R3, R0 ;  /* 0x0000000307007223 */ /* 0x000fc80000000000 */
[----:B------:R-:W-:Y:S01]  /*0890*/  @P1 FADD R0, RZ, -R0 ;  /* 0x80000000ff001221 */ /* 0x000fe20000000000 */
[----:B0-----:R-:W-:-:S04]  /*08a0*/  IMAD.WIDE.U32 R2, R2, 0x2, R4 ;  /* 0x0000000202027825 */ /* 0x001fc800078e0004 */
[----:B------:R-:W-:-:S05]  /*08b0*/  F2FP.BF16.F32.PACK_AB R0, RZ, R0 ;  /* 0x00000000ff00723e */ /* 0x000fca00000010ff */
[----:B------:R-:W-:Y:S01]  /*08c0*/  STG.E.U16 desc[UR6][R2.64], R0 ;  /* 0x0000000002007986 */ /* 0x000fe2000c101506 */
[----:B------:R-:W-:Y:S05]  /*08d0*/  EXIT ;  /* 0x000000000000794d */ /* 0x000fea0003800000 */
.L_x_30:
        /* <DEDUP_REMOVED lines=10> */
.L_x_194:


//--------------------- .text.sin_bf16            --------------------------
	.section	.text.sin_bf16,"ax",@progbits
	.align	128
        .global         sin_bf16
        .type           sin_bf16,@function
        .size           sin_bf16,(.L_x_195 - sin_bf16)
        .other          sin_bf16,@"STO_CUDA_ENTRY STV_DEFAULT"
sin_bf16:
.text.sin_bf16:
        /* <DEDUP_REMOVED lines=33> */
.L_x_33:
        /* <DEDUP_REMOVED lines=29> */
[----:B------:R-:W-:-:S04]  /*03e0*/  SHF.R.U32.HI R4, RZ, 0x5, R4 ;  /* 0x00000005ff047819 */ /* 0x000fc80000011604 */
[----:B------:R-:W-:-:S04]  /*03f0*/  LEA R6, -R4, RZ, 0x2 ;  /* 0x000000ff04067211 */ /* 0x000fc800078e11ff */
        /* <DEDUP_REMOVED lines=9> */
[--C-:B------:R-:W-:Y:S01]  /*0490*/  @P4 IMAD.MOV.U32 R4, RZ, RZ, R10.reuse ;  /* 0x000000ffff044224 */ /* 0x100fe200078e000a */
[----:B------:R-:W-:Y:S01]  /*04a0*/  ISETP.EQ.AND P4, PT, R6, 0x4, PT ;  /* 0x000000040600780c */ /* 0x000fe20003f82270 */
[----:B------:R-:W-:Y:S01]  /*04b0*/  @P2 IMAD.MOV.U32 R5, RZ, RZ, R10 ;  /* 0x000000ffff052224 */ /* 0x000fe200078e000a */
[----:B------:R-:W-:Y:S01]  /*04c0*/  @P2 MOV R4, R12 ;  /* 0x0000000c00042202 */ /* 0x000fe20000000f00 */
[----:B------:R-:W-:Y:S02]  /*04d0*/  @P1 IMAD.MOV.U32 R4, RZ, RZ, R13 ;  /* 0x000000ffff041224 */ /* 0x000fe400078e000d */
[----:B------:R-:W-:-:S02]  /*04e0*/  @P0 IMAD.MOV.U32 R4, RZ, RZ, R14 ;  /* 0x000000ffff040224 */ /* 0x000fc400078e000e */
[----:B------:R-:W-:Y:S02]  /*04f0*/  @P1 IMAD.MOV.U32 R5, RZ, RZ, R12 ;  /* 0x000000ffff051224 */ /* 0x000fe400078e000c */
[----:B------:R-:W-:Y:S02]  /*0500*/  @P3 IMAD.MOV.U32 R4, RZ, RZ, R15 ;  /* 0x000000ffff043224 */ /* 0x000fe400078e000f */
[----:B------:R-:W-:Y:S02]  /*0510*/  @P5 IMAD.MOV.U32 R4, RZ, RZ, R11 ;  /* 0x000000ffff045224 */ /* 0x000fe400078e000b */
[----:B------:R-:W-:Y:S01]  /*0520*/  @P0 IMAD.MOV.U32 R5, RZ, RZ, R13 ;  /* 0x000000ffff050224 */ /* 0x000fe200078e000d */
[----:B------:R-:W-:Y:S01]  /*0530*/  @P3 MOV R5, R14 ;  /* 0x0000000e00053202 */ /* 0x000fe20000000f00 */
[----:B------:R-:W-:Y:S01]  /*0540*/  @P5 IMAD.MOV.U32 R5, RZ, RZ, R15 ;  /* 0x000000ffff055224 */ /* 0x000fe200078e000f */
[----:B------:R-:W-:Y:S01]  /*0550*/  MOV R8, R4 ;  /* 0x0000000400087202 */ /* 0x000fe20000000f00 */
[----:B------:R-:W-:Y:S01]  /*0560*/  @P4 IMAD.MOV.U32 R5, RZ, RZ, R11 ;  /* 0x000000ffff054224 */ /* 0x000fe200078e000b */
[----:B------:R-:W-:Y:S06]  /*0570*/  @!P6 BRA `(.L_x_35) ;  /* 0x00000000002ce947 */ /* 0x000fec0003800000 */
[----:B------:R-:W-:Y:S01]  /*0580*/  @P2 IMAD.MOV.U32 R4, RZ, RZ, R9 ;  /* 0x000000ffff042224 */ /* 0x000fe200078e0009 */
[----:B------:R-:W-:Y:S01]  /*0590*/  LOP3.LUT R3, R3, 0x1f, RZ, 0xc0, !PT ;  /* 0x0000001f03037812 */ /* 0x000fe200078ec0ff */
[----:B------:R-:W-:Y:S02]  /*05a0*/  @P1 IMAD.MOV.U32 R4, RZ, RZ, R10 ;  /* 0x000000ffff041224 */ /* 0x000fe400078e000a */
        /* <DEDUP_REMOVED lines=8> */
.L_x_35:
[----:B------:R-:W-:Y:S05]  /*0630*/  BSYNC.RECONVERGENT B1 ;  /* 0x0000000000017941 */ /* 0x000fea0003800200 */
.L_x_34:
[C-C-:B------:R-:W-:Y:S01]  /*0640*/  SHF.L.W.U32.HI R9, R5.reuse, 0x2, R8.reuse ;  /* 0x0000000205097819 */ /* 0x140fe20000010e08 */
[----:B------:R-:W-:Y:S01]  /*0650*/  IMAD.SHL.U32 R5, R5, 0x4, RZ ;  /* 0x0000000405057824 */ /* 0x000fe200078e00ff */
[----:B------:R-:W-:Y:S01]  /*0660*/  UMOV UR4, 0x54442d19 ;  /* 0x54442d1900047882 */ /* 0x000fe20000000000 */
[----:B------:R-:W-:Y:S01]  /*0670*/  UMOV UR5, 0x3bf921fb ;  /* 0x3bf921fb00057882 */ /* 0x000fe20000000000 */
[----:B------:R-:W-:Y:S02]  /*0680*/  SHF.R.S32.HI R4, RZ, 0x1f, R9 ;  /* 0x0000001fff047819 */ /* 0x000fe40000011409 */
[----:B------:R-:W-:Y:S02]  /*0690*/  SHF.R.U32.HI R3, RZ, 0x1e, R8 ;  /* 0x0000001eff037819 */ /* 0x000fe40000011608 */
[C---:B------:R-:W-:Y:S02]  /*06a0*/  LOP3.LUT R6, R4.reuse, R5, RZ, 0x3c, !PT ;  /* 0x0000000504067212 */ /* 0x040fe400078e3cff */
[----:B------:R-:W-:-:S02]  /*06b0*/  LOP3.LUT R7, R4, R9, RZ, 0x3c, !PT ;  /* 0x0000000904077212 */ /* 0x000fc400078e3cff */
[----:B------:R-:W-:Y:S02]  /*06c0*/  ISETP.GE.AND P0, PT, R0, RZ, PT ;  /* 0x000000ff0000720c */ /* 0x000fe40003f06270 */
[----:B------:R-:W0:Y:S01]  /*06d0*/  I2F.F64.S64 R4, R6 ;  /* 0x0000000600047312 */ /* 0x000e220000301c00 */
[C---:B------:R-:W-:Y:S02]  /*06e0*/  LOP3.LUT R0, R9.reuse, R0, RZ, 0x3c, !PT ;  /* 0x0000000009007212 */ /* 0x040fe400078e3cff */
[----:B------:R-:W-:Y:S02]  /*06f0*/  LEA.HI R3, R9, R3, RZ, 0x1 ;  /* 0x0000000309037211 */ /* 0x000fe400078f08ff */
[----:B------:R-:W-:-:S03]  /*0700*/  ISETP.GE.AND P1, PT, R0, RZ, PT ;  /* 0x000000ff0000720c */ /* 0x000fc60003f26270 */
[----:B------:R-:W-:-:S05]  /*0710*/  IMAD.MOV R0, RZ, RZ, -R3 ;  /* 0x000000ffff007224 */ /* 0x000fca00078e0a03 */
[----:B------:R-:W-:Y:S01]  /*0720*/  @!P0 MOV R3, R0 ;  /* 0x0000000000038202 */ /* 0x000fe20000000f00 */
[----:B0-----:R-:W-:-:S10]  /*0730*/  DMUL R4, R4, UR4 ;  /* 0x0000000404047c28 */ /* 0x001fd40008000000 */
[----:B------:R-:W0:Y:S02]  /*0740*/  F2F.F32.F64 R4, R4 ;  /* 0x0000000400047310 */ /* 0x000e240000301000 */
[----:B0-----:R-:W-:-:S07]  /*0750*/  FSEL R6, -R4, R4, !P1 ;  /* 0x0000000404067208 */ /* 0x001fce0004800100 */
.L_x_32:
[----:B------:R-:W-:Y:S05]  /*0760*/  BSYNC.RECONVERGENT B0 ;  /* 0x0000000000007941 */ /* 0x000fea0003800200 */
.L_x_31:
[----:B------:R-:W-:Y:S02]  /*0770*/  IMAD.MOV.U32 R0, RZ, RZ, 0x37cbac00 ;  /* 0x37cbac00ff007424 */ /* 0x000fe400078e00ff */
[----:B------:R-:W-:Y:S01]  /*0780*/  FMUL R7, R6, R6 ;  /* 0x0000000606077220 */ /* 0x000fe20000400000 */
[C---:B------:R-:W-:Y:S01]  /*0790*/  LOP3.LUT R4, R3.reuse, 0x1, RZ, 0xc0, !PT ;  /* 0x0000000103047812 */ /* 0x040fe200078ec0ff */
[----:B------:R-:W-:Y:S01]  /*07a0*/  IMAD.MOV.U32 R8, RZ, RZ, 0x3d2aaabb ;  /* 0x3d2aaabbff087424 */ /* 0x000fe200078e00ff */
[----:B------:R-:W-:Y:S01]  /*07b0*/  LOP3.LUT P1, RZ, R3, 0x2, RZ, 0xc0, !PT ;  /* 0x0000000203ff7812 */ /* 0x000fe2000782c0ff */
[----:B------:R-:W-:Y:S01]  /*07c0*/  FFMA R0, R7, R0, -0.0013887860113754868507 ;  /* 0xbab607ed07007423 */ /* 0x000fe20000000000 */
[----:B------:R-:W-:Y:S01]  /*07d0*/  ISETP.NE.U32.AND P0, PT, R4, 0x1, PT ;  /* 0x000000010400780c */ /* 0x000fe20003f05070 */
[----:B------:R-:W-:Y:S01]  /*07e0*/  IMAD.MOV.U32 R9, RZ, RZ, 0x3effffff ;  /* 0x3effffffff097424 */ /* 0x000fe200078e00ff */
[----:B------:R-:W0:Y:S02]  /*07f0*/  LDC.64 R4, c[0x0][0x388] ;  /* 0x0000e200ff047b82 */ /* 0x000e240000000a00 */
[----:B------:R-:W-:-:S02]  /*0800*/  FSEL R0, R0, -0.00019574658654164522886, !P0 ;  /* 0xb94d415300007808 */ /* 0x000fc40004000000 */
[----:B------:R-:W-:Y:S02]  /*0810*/  FSEL R8, R8, 0.0083327032625675201416, !P0 ;  /* 0x3c0885e408087808 */ /* 0x000fe40004000000 */
[----:B------:R-:W-:-:S03]  /*0820*/  FSEL R3, -R9, -0.16666662693023681641, !P0 ;  /* 0xbe2aaaa809037808 */ /* 0x000fc60004000100 */
[----:B------:R-:W-:Y:S01]  /*0830*/  FFMA R8, R7, R0, R8 ;  /* 0x0000000007087223 */ /* 0x000fe20000000008 */
[----:B------:R-:W-:-:S03]  /*0840*/  FSEL R0, R6, 1, P0 ;  /* 0x3f80000006007808 */ /* 0x000fc60000000000 */
        /* <DEDUP_REMOVED lines=8> */
.L_x_36:
        /* <DEDUP_REMOVED lines=11> */
.L_x_195:


//--------------------- .text.log_bf16            --------------------------
	.section	.text.log_bf16,"ax",@progbits
	.align	128
        .global         log_bf16
        .type           log_bf16,@function
        .size           log_bf16,(.L_x_196 - log_bf16)
        .other          log_bf16,@"STO_CUDA_ENTRY STV_DEFAULT"
log_bf16:
.text.log_bf16:
        /* <DEDUP_REMOVED lines=12> */
[----:B------:R-:W-:Y:S01]  /*00c0*/  HFMA2 R9, -RZ, RZ, 1.5048828125, 33.21875 ;  /* 0x3e055027ff097431 */ /* 0x000fe200000001ff */
[----:B--2---:R-:W-:Y:S02]  /*00d0*/  SHF.L.U32 R0, R2, 0x10, RZ ;  /* 0x0000001002007819 */ /* 0x004fe400000006ff */
[----:B------:R-:W0:Y:S02]  /*00e0*/  LDC.64 R2, c[0x0][0x388] ;  /* 0x0000e200ff027b82 */ /* 0x000e240000000a00 */
[----:B------:R-:W-:-:S13]  /*00f0*/  FSETP.GEU.AND P0, PT, R0, 1.175494350822287508e-38, PT ;  /* 0x008000000000780b */ /* 0x000fda0003f0e000 */
[----:B------:R-:W-:-:S05]  /*0100*/  @!P0 FMUL R0, R0, 8388608 ;  /* 0x4b00000000008820 */ /* 0x000fca0000400000 */
[----:B------:R-:W-:-:S04]  /*0110*/  IADD3 R4, PT, PT, R0, -0x3f2aaaab, RZ ;  /* 0xc0d5555500047810 */ /* 0x000fc80007ffe0ff */
[----:B------:R-:W-:Y:S01]  /*0120*/  LOP3.LUT R7, R4, 0xff800000, RZ, 0xc0, !PT ;  /* 0xff80000004077812 */ /* 0x000fe200078ec0ff */
[----:B0-----:R-:W-:-:S03]  /*0130*/  IMAD.WIDE.U32 R2, R5, 0x2, R2 ;  /* 0x0000000205027825 */ /* 0x001fc600078e0002 */
[-C--:B------:R-:W-:Y:S02]  /*0140*/  IADD3 R4, PT, PT, R0, -R7.reuse, RZ ;  /* 0x8000000700047210 */ /* 0x080fe40007ffe0ff */
[----:B------:R-:W-:-:S03]  /*0150*/  I2FP.F32.S32 R7, R7 ;  /* 0x0000000700077245 */ /* 0x000fc60000201400 */
[----:B------:R-:W-:Y:S01]  /*0160*/  FADD R6, R4, -1 ;  /* 0xbf80000004067421 */ /* 0x000fe20000000000 */
[----:B------:R-:W-:Y:S02]  /*0170*/  FSEL R4, RZ, -23, P0 ;  /* 0xc1b80000ff047808 */ /* 0x000fe40000000000 */
[----:B------:R-:W-:Y:S01]  /*0180*/  ISETP.GT.U32.AND P0, PT, R0, 0x7f7fffff, PT ;  /* 0x7f7fffff0000780c */ /* 0x000fe20003f04070 */
[C---:B------:R-:W-:Y:S02]  /*0190*/  FFMA R9, R6.reuse, -R9, 0.14084610342979431152 ;  /* 0x3e1039f606097423 */ /* 0x040fe40000000809 */
[----:B------:R-:W-:Y:S01]  /*01a0*/  FFMA R4, R7, 1.1920928955078125e-07, R4 ;  /* 0x3400000007047823 */ /* 0x000fe20000000004 */
[----:B------:R-:W-:Y:S01]  /*01b0*/  MOV R7, 0x7f800000 ;  /* 0x7f80000000077802 */ /* 0x000fe20000000f00 */
[----:B------:R-:W-:-:S04]  /*01c0*/  FFMA R9, R6, R9, -0.12148627638816833496 ;  /* 0xbdf8cdcc06097423 */ /* 0x000fc80000000009 */
[----:B------:R-:W-:-:S04]  /*01d0*/  FFMA R9, R6, R9, 0.13980610668659210205 ;  /* 0x3e0f295506097423 */ /* 0x000fc80000000009 */
[----:B------:R-:W-:-:S04]  /*01e0*/  FFMA R9, R6, R9, -0.16684235632419586182 ;  /* 0xbe2ad8b906097423 */ /* 0x000fc80000000009 */
[----:B------:R-:W-:-:S04]  /*01f0*/  FFMA R9, R6, R9, 0.20012299716472625732 ;  /* 0x3e4ced0b06097423 */ /* 0x000fc80000000009 */
[----:B------:R-:W-:-:S04]  /*0200*/  FFMA R9, R6, R9, -0.24999669194221496582 ;  /* 0xbe7fff2206097423 */ /* 0x000fc80000000009 */
[----:B------:R-:W-:-:S04]  /*0210*/  FFMA R9, R6, R9, 0.33333182334899902344 ;  /* 0x3eaaaa7806097423 */ /* 0x000fc80000000009 */
[----:B------:R-:W-:-:S04]  /*0220*/  FFMA R9, R6, R9, -0.5 ;  /* 0xbf00000006097423 */ /* 0x000fc80000000009 */
[----:B------:R-:W-:-:S04]  /*0230*/  FMUL R9, R6, R9 ;  /* 0x0000000906097220 */ /* 0x000fc80000400000 */
[----:B------:R-:W-:-:S04]  /*0240*/  FFMA R9, R6, R9, R6 ;  /* 0x0000000906097223 */ /* 0x000fc80000000006 */
[----:B------:R-:W-:Y:S01]  /*0250*/  FFMA R4, R4, 0.69314718246459960938, R9 ;  /* 0x3f31721804047823 */ /* 0x000fe20000000009 */
[C---:B------:R-:W-:Y:S01]  /*0260*/  @P0 FFMA R4, R0.reuse, R7, +INF ;  /* 0x7f80000000040423 */ /* 0x040fe20000000007 */
[----:B------:R-:W-:-:S04]  /*0270*/  FSETP.NEU.AND P0, PT, R0, RZ, PT ;  /* 0x000000ff0000720b */ /* 0x000fc80003f0d000 */
[----:B------:R-:W-:-:S04]  /*0280*/  FSEL R4, R4, -INF , P0 ;  /* 0xff80000004047808 */ /* 0x000fc80000000000 */
[----:B------:R-:W-:-:S05]  /*0290*/  F2FP.BF16.F32.PACK_AB R4, RZ, R4 ;  /* 0x00000004ff04723e */ /* 0x000fca00000010ff */
[----:B------:R-:W-:Y:S01]  /*02a0*/  STG.E.U16 desc[UR4][R2.64], R4 ;  /* 0x0000000402007986 */ /* 0x000fe2000c101504 */
[----:B------:R-:W-:Y:S05]  /*02b0*/  EXIT ;  /* 0x000000000000794d */ /* 0x000fea0003800000 */
.L_x_37:
        /* <DEDUP_REMOVED lines=12> */
.L_x_196:


//--------------------- .text.exp_bf16            --------------------------
	.section	.text.exp_bf16,"ax",@progbits
	.align	128
        .global         exp_bf16
        .type           exp_bf16,@function
        .size           exp_bf16,(.L_x_197 - exp_bf16)
        .other          exp_bf16,@"STO_CUDA_ENTRY STV_DEFAULT"
exp_bf16:
.text.exp_bf16:
        /* <DEDUP_REMOVED lines=12> */
[----:B------:R-:W-:Y:S01]  /*00c0*/  HFMA2 R5, -RZ, RZ, 0.96630859375, -0.0022525787353515625 ;  /* 0x3bbb989dff057431 */ /* 0x000fe200000001ff */
[----:B------:R-:W-:Y:S02]  /*00d0*/  MOV R9, 0x437c0000 ;  /* 0x437c000000097802 */ /* 0x000fe40000000f00 */
[----:B--2---:R-:W-:-:S05]  /*00e0*/  SHF.L.U32 R0, R2, 0x10, RZ ;  /* 0x0000001002007819 */ /* 0x004fca00000006ff */
[----:B------:R-:W-:-:S04]  /*00f0*/  FFMA.SAT R4, R0, R5, 0.5 ;  /* 0x3f00000000047423 */ /* 0x000fc80000002005 */
[----:B------:R-:W-:-:S04]  /*0100*/  FFMA.RM R6, R4, R9, 12582913 ;  /* 0x4b40000104067423 */ /* 0x000fc80000004009 */
[C---:B------:R-:W-:Y:S01]  /*0110*/  FADD R5, R6.reuse, -12583039 ;  /* 0xcb40007f06057421 */ /* 0x040fe20000000000 */
[----:B------:R-:W-:-:S03]  /*0120*/  SHF.L.U32 R6, R6, 0x17, RZ ;  /* 0x0000001706067819 */ /* 0x000fc600000006ff */
[----:B------:R-:W-:-:S04]  /*0130*/  FFMA R5, R0, 1.4426950216293334961, -R5 ;  /* 0x3fb8aa3b00057823 */ /* 0x000fc80000000805 */
[----:B------:R-:W-:Y:S02]  /*0140*/  FFMA R0, R0, 1.925963033500011079e-08, R5 ;  /* 0x32a5706000007823 */ /* 0x000fe40000000005 */
[----:B------:R-:W0:Y:S02]  /*0150*/  LDC.64 R4, c[0x0][0x388] ;  /* 0x0000e200ff047b82 */ /* 0x000e240000000a00 */
[----:B------:R-:W1:Y:S02]  /*0160*/  MUFU.EX2 R9, R0 ;  /* 0x0000000000097308 */ /* 0x000e640000000800 */
[----:B-1----:R-:W-:-:S05]  /*0170*/  FMUL R6, R6, R9 ;  /* 0x0000000906067220 */ /* 0x002fca0000400000 */
[----:B------:R-:W-:Y:S01]  /*0180*/  F2FP.BF16.F32.PACK_AB R6, RZ, R6 ;  /* 0x00000006ff06723e */ /* 0x000fe200000010ff */
[----:B0-----:R-:W-:-:S05]  /*0190*/  IMAD.WIDE.U32 R2, R7, 0x2, R4 ;  /* 0x0000000207027825 */ /* 0x001fca00078e0004 */
[----:B------:R-:W-:Y:S01]  /*01a0*/  STG.E.U16 desc[UR4][R2.64], R6 ;  /* 0x0000000602007986 */ /* 0x000fe2000c101504 */
[----:B------:R-:W-:Y:S05]  /*01b0*/  EXIT ;  /* 0x000000000000794d */ /* 0x000fea0003800000 */
.L_x_38:
        /* <DEDUP_REMOVED lines=12> */
.L_x_197:


//--------------------- .text.sqrt_bf16           --------------------------
	.section	.text.sqrt_bf16,"ax",@progbits
	.align	128
        .global         sqrt_bf16
        .type           sqrt_bf16,@function
        .size           sqrt_bf16,(.L_x_173 - sqrt_bf16)
        .other          sqrt_bf16,@"STO_CUDA_ENTRY STV_DEFAULT"
sqrt_bf16:
.text.sqrt_bf16:
        /* <DEDUP_REMOVED lines=13> */
[----:B--2---:R-:W-:-:S04]  /*00d0*/  SHF.L.U32 R0, R2, 0x10, RZ ;  /* 0x0000001002007819 */ /* 0x004fc800000006ff */
[----:B------:R-:W-:Y:S01]  /*00e0*/  IADD3 R4, PT, PT, R0, -0xd000000, RZ ;  /* 0xf300000000047810 */ /* 0x000fe20007ffe0ff */
[----:B------:R0:W1:Y:S03]  /*00f0*/  MUFU.RSQ R7, R0 ;  /* 0x0000000000077308 */ /* 0x0000660000001400 */
[----:B------:R-:W-:-:S13]  /*0100*/  ISETP.GT.U32.AND P0, PT, R4, 0x727fffff, PT ;  /* 0x727fffff0400780c */ /* 0x000fda0003f04070 */
[----:B0-----:R-:W-:Y:S05]  /*0110*/  @!P0 BRA `(.L_x_40) ;  /* 0x00000000000c8947 */ /* 0x001fea0003800000 */
[----:B------:R-:W-:-:S07]  /*0120*/  MOV R9, 0x140 ;  /* 0x0000014000097802 */ /* 0x000fce0000000f00 */
[----:B-1----:R-:W-:Y:S05]  /*0130*/  CALL.REL.NOINC `($__internal_1_$__cuda_sm20_sqrt_rn_f32_slowpath) ;  /* 0x00000000002c7944 */ /* 0x002fea0003c00000 */
[----:B------:R-:W-:Y:S05]  /*0140*/  BRA `(.L_x_41) ;  /* 0x0000000000107947 */ /* 0x000fea0003800000 */
.L_x_40:
[----:B-1----:R-:W-:Y:S01]  /*0150*/  FMUL.FTZ R3, R0, R7 ;  /* 0x0000000700037220 */ /* 0x002fe20000410000 */
[----:B------:R-:W-:-:S03]  /*0160*/  FMUL.FTZ R7, R7, 0.5 ;  /* 0x3f00000007077820 */ /* 0x000fc60000410000 */
[----:B------:R-:W-:-:S04]  /*0170*/  FFMA R0, -R3, R3, R0 ;  /* 0x0000000303007223 */ /* 0x000fc80000000100 */
[----:B------:R-:W-:-:S07]  /*0180*/  FFMA R0, R0, R7, R3 ;  /* 0x0000000700007223 */ /* 0x000fce0000000003 */
.L_x_41:
[----:B------:R-:W-:Y:S05]  /*0190*/  BSYNC.RECONVERGENT B0 ;  /* 0x0000000000007941 */ /* 0x000fea0003800200 */
.L_x_39:
[----:B------:R-:W0:Y:S01]  /*01a0*/  LDC.64 R2, c[0x0][0x388] ;  /* 0x0000e200ff027b82 */ /* 0x000e220000000a00 */
[----:B------:R-:W-:Y:S01]  /*01b0*/  F2FP.BF16.F32.PACK_AB R0, RZ, R0 ;  /* 0x00000000ff00723e */ /* 0x000fe200000010ff */
[----:B0-----:R-:W-:-:S05]  /*01c0*/  IMAD.WIDE.U32 R2, R5, 0x2, R2 ;  /* 0x0000000205027825 */ /* 0x001fca00078e0002 */
[----:B------:R-:W-:Y:S01]  /*01d0*/  STG.E.U16 desc[UR4][R2.64], R0 ;  /* 0x0000000002007986 */ /* 0x000fe2000c101504 */
[----:B------:R-:W-:Y:S05]  /*01e0*/  EXIT ;  /* 0x000000000000794d */ /* 0x000fea0003800000 */
        .weak           $__internal_1_$__cuda_sm20_sqrt_rn_f32_slowpath
        .type           $__internal_1_$__cuda_sm20_sqrt_rn_f32_slowpath,@function
        .size           $__internal_1_$__cuda_sm20_sqrt_rn_f32_slowpath,(.L_x_173 - $__internal_1_$__cuda_sm20_sqrt_rn_f32_slowpath)
$__internal_1_$__cuda_sm20_sqrt_rn_f32_slowpath:
[----:B------:R-:W-:-:S13]  /*01f0*/  LOP3.LUT P0, RZ, R0, 0x7fffffff, RZ, 0xc0, !PT ;  /* 0x7fffffff00ff7812 */ /* 0x000fda000780c0ff */
[----:B------:R-:W-:Y:S01]  /*0200*/  @!P0 MOV R2, R0 ;  /* 0x0000000000028202 */ /* 0x000fe20000000f00 */
[----:B------:R-:W-:Y:S06]  /*0210*/  @!P0 BRA `(.L_x_42) ;  /* 0x0000000000408947 */ /* 0x000fec0003800000 */
[----:B------:R-:W-:-:S13]  /*0220*/  FSETP.GEU.FTZ.AND P0, PT, R0, RZ, PT ;  /* 0x000000ff0000720b */ /* 0x000fda0003f1e000 */
[----:B------:R-:W-:Y:S01]  /*0230*/  @!P0 MOV R2, 0x7fffffff ;  /* 0x7fffffff00028802 */ /* 0x000fe20000000f00 */
[----:B------:R-:W-:Y:S06]  /*0240*/  @!P0 BRA `(.L_x_42) ;  /* 0x0000000000348947 */ /* 0x000fec0003800000 */
[----:B------:R-:W-:-:S13]  /*0250*/  FSETP.GTU.FTZ.AND P0, PT, |R0|, +INF , PT ;  /* 0x7f8000000000780b */ /* 0x000fda0003f1c200 */
[----:B------:R-:W-:Y:S01]  /*0260*/  @P0 FADD.FTZ R2, R0, 1 ;  /* 0x3f80000000020421 */ /* 0x000fe20000010000 */
[----:B------:R-:W-:Y:S06]  /*0270*/  @P0 BRA `(.L_x_42) ;  /* 0x0000000000280947 */ /* 0x000fec0003800000 */
[----:B------:R-:W-:-:S13]  /*0280*/  FSETP.NEU.FTZ.AND P0, PT, |R0|, +INF , PT ;  /* 0x7f8000000000780b */ /* 0x000fda0003f1d200 */
[----:B------:R-:W-:-:S04]  /*0290*/  @P0 FFMA R3, R0, 1.84467440737095516160e+19, RZ ;  /* 0x5f80000000030823 */ /* 0x000fc800000000ff */
[----:B------:R-:W0:Y:S02]  /*02a0*/  @P0 MUFU.RSQ R2, R3 ;  /* 0x0000000300020308 */ /* 0x000e240000001400 */
[----:B0-----:R-:W-:Y:S01]  /*02b0*/  @P0 FMUL.FTZ R4, R3, R2 ;  /* 0x0000000203040220 */ /* 0x001fe20000410000 */
[----:B------:R-:W-:Y:S01]  /*02c0*/  @P0 FMUL.FTZ R8, R2, 0.5 ;  /* 0x3f00000002080820 */ /* 0x000fe20000410000 */
[----:B------:R-:W-:Y:S02]  /*02d0*/  @!P0 MOV R2, R0 ;  /* 0x0000000000028202 */ /* 0x000fe40000000f00 */
[----:B------:R-:W-:-:S04]  /*02e0*/  @P0 FADD.FTZ R6, -R4, -RZ ;  /* 0x800000ff04060221 */ /* 0x000fc80000010100 */
[----:B------:R-:W-:-:S04]  /*02f0*/  @P0 FFMA R7, R4, R6, R3 ;  /* 0x0000000604070223 */ /* 0x000fc80000000003 */
[----:B------:R-:W-:-:S04]  /*0300*/  @P0 FFMA R7, R7, R8, R4 ;  /* 0x0000000807070223 */ /* 0x000fc80000000004 */
[----:B------:R-:W-:-:S07]  /*0310*/  @P0 FMUL.FTZ R2, R7, 2.3283064365386962891e-10 ;  /* 0x2f80000007020820 */ /* 0x000fce0000410000 */
.L_x_42:
[----:B------:R-:W-:Y:S01]  /*0320*/  HFMA2 R3, -RZ, RZ, 0, 0 ;  /* 0x00000000ff037431 */ /* 0x000fe200000001ff */
[----:B------:R-:W-:Y:S02]  /*0330*/  MOV R0, R2 ;  /* 0x0000000200007202 */ /* 0x000fe40000000f00 */
[----:B------:R-:W-:-:S04]  /*0340*/  MOV R2, R9 ;  /* 0x0000000900027202 */ /* 0x000fc80000000f00 */
[----:B------:R-:W-:Y:S05]  /*0350*/  RET.REL.NODEC R2 `(sqrt_bf16) ;  /* 0xfffffffc02287950 */ /* 0x000fea0003c3ffff */
.L_x_43:
        /* <DEDUP_REMOVED lines=10> */
.L_x_173:


//--------------------- .text.abs_bf16            --------------------------
	.section	.text.abs_bf16,"ax",@progbits
	.align	128
        .global         abs_bf16
        .type           abs_bf16,@function
        .size           abs_bf16,(.L_x_199 - abs_bf16)
        .other          abs_bf16,@"STO_CUDA_ENTRY STV_DEFAULT"
abs_bf16:
.text.abs_bf16:
        /* <DEDUP_REMOVED lines=13> */
[----:B--2---:R-:W-:-:S04]  /*00d0*/  IMAD.WIDE.U32 R4, R7, 0x2, R4 ;  /* 0x0000000207047825 */ /* 0x004fc800078e0004 */
[----:B---3--:R-:W-:-:S05]  /*00e0*/  HFMA2.BF16_V2 R0, -RZ.H0_H0, RZ.H0_H0, |R2|.H0_H0 ;  /* 0x200000ffff007231 */ /* 0x008fca00002c0902 */
[----:B------:R-:W-:Y:S01]  /*00f0*/  STG.E.U16 desc[UR4][R4.64], R0 ;  /* 0x0000000004007986 */ /* 0x000fe2000c101504 */
[----:B------:R-:W-:Y:S05]  /*0100*/  EXIT ;  /* 0x000000000000794d */ /* 0x000fea0003800000 */
.L_x_44:
        /* <DEDUP_REMOVED lines=15> */
.L_x_199:


//--------------------- .text.neg_bf16            --------------------------
	.section	.text.neg_bf16,"ax",@progbits
	.align	128
        .global         neg_bf16
        .type           neg_bf16,@function
        .size           neg_bf16,(.L_x_200 - neg_bf16)
        .other          neg_bf16,@"STO_CUDA_ENTRY STV_DEFAULT"
neg_bf16:
.text.neg_bf16:
        /* <DEDUP_REMOVED lines=14> */
[----:B---3--:R-:W-:-:S05]  /*00e0*/  HFMA2.BF16_V2 R3, -RZ.H0_H0, RZ.H0_H0, -R2.H0_H0 ;  /* 0x200000ffff037231 */ /* 0x008fca0000340902 */
[----:B------:R-:W-:-:S05]  /*00f0*/  PRMT R3, R3, 0x5410, RZ ;  /* 0x0000541003037816 */ /* 0x000fca00000000ff */
[----:B------:R-:W-:Y:S01]  /*0100*/  STG.E.U16 desc[UR4][R4.64], R3 ;  /* 0x0000000304007986 */ /* 0x000fe2000c101504 */
[----:B------:R-:W-:Y:S05]  /*0110*/  EXIT ;  /* 0x000000000000794d */ /* 0x000fea0003800000 */
.L_x_45:
        /* <DEDUP_REMOVED lines=14> */
.L_x_200:


//--------------------- .text.round_f16           --------------------------
	.section	.text.round_f16,"ax",@progbits
	.align	128
        .global         round_f16
        .type           round_f16,@function
        .size           round_f16,(.L_x_201 - round_f16)
        .other          round_f16,@"STO_CUDA_ENTRY STV_DEFAULT"
round_f16:
.text.round_f16:
        /* <DEDUP_REMOVED lines=14> */
[----:B---3--:R-:W0:Y:S04]  /*00e0*/  FRND.F16 R9, R2 ;  /* 0x0000000200097307 */ /* 0x008e280000100800 */
[----:B0-----:R-:W-:Y:S01]  /*00f0*/  STG.E.U16 desc[UR4][R4.64], R9 ;  /* 0x0000000904007986 */ /* 0x001fe2000c101504 */
[----:B------:R-:W-:Y:S05]  /*0100*/  EXIT ;  /* 0x000000000000794d */ /* 0x000fea0003800000 */
.L_x_46:
        /* <DEDUP_REMOVED lines=15> */
.L_x_201:


//--------------------- .text.ceil_f16            --------------------------
	.section	.text.ceil_f16,"ax",@progbits
	.align	128
        .global         ceil_f16
        .type           ceil_f16,@function
        .size           ceil_f16,(.L_x_202 - ceil_f16)
        .other          ceil_f16,@"STO_CUDA_ENTRY STV_DEFAULT"
ceil_f16:
.text.ceil_f16:
        /* <DEDUP_REMOVED lines=14> */
[----:B---3--:R-:W0:Y:S04]  /*00e0*/  FRND.F16.CEIL R9, R2 ;  /* 0x0000000200097307 */ /* 0x008e280000108800 */
[----:B0-----:R-:W-:Y:S01]  /*00f0*/  STG.E.U16 desc[UR4][R4.64], R9 ;  /* 0x0000000904007986 */ /* 0x001fe2000c101504 */
[----:B------:R-:W-:Y:S05]  /*0100*/  EXIT ;  /* 0x000000000000794d */ /* 0x000fea0003800000 */
.L_x_47:
        /* <DEDUP_REMOVED lines=15> */
.L_x_202:


//--------------------- .text.floor_f16           --------------------------
	.section	.text.floor_f16,"ax",@progbits
	.align	128
        .global         floor_f16
        .type           floor_f16,@function
        .size           floor_f16,(.L_x_203 - floor_f16)
        .other          floor_f16,@"STO_CUDA_ENTRY STV_DEFAULT"
floor_f16:
.text.floor_f16:
        /* <DEDUP_REMOVED lines=14> */
[----:B---3--:R-:W0:Y:S04]  /*00e0*/  FRND.F16.FLOOR R9, R2 ;  /* 0x0000000200097307 */ /* 0x008e280000104800 */
[----:B0-----:R-:W-:Y:S01]  /*00f0*/  STG.E.U16 desc[UR4][R4.64], R9 ;  /* 0x0000000904007986 */ /* 0x001fe2000c101504 */
[----:B------:R-:W-:Y:S05]  /*0100*/  EXIT ;  /* 0x000000000000794d */ /* 0x000fea0003800000 */
.L_x_48:
        /* <DEDUP_REMOVED lines=15> */
.L_x_203:


//--------------------- .text.square_f16          --------------------------
	.section	.text.square_f16,"ax",@progbits
	.align	128
        .global         square_f16
        .type           square_f16,@function
        .size           square_f16,(.L_x_204 - square_f16)
        .other          square_f16,@"STO_CUDA_ENTRY STV_DEFAULT"
square_f16:
.text.square_f16:
        /* <DEDUP_REMOVED lines=14> */
[----:B---3--:R-:W-:-:S05]  /*00e0*/  HMUL2 R0, R2.H0_H0, R2.H0_H0 ;  /* 0x2000000202007232 */ /* 0x008fca0000000800 */
[----:B------:R-:W-:Y:S01]  /*00f0*/  STG.E.U16 desc[UR4][R4.64], R0 ;  /* 0x0000000004007986 */ /* 0x000fe2000c101504 */
[----:B------:R-:W-:Y:S05]  /*0100*/  EXIT ;  /* 0x000000000000794d */ /* 0x000fea0003800000 */
.L_x_49:
        /* <DEDUP_REMOVED lines=15> */
.L_x_204:


//--------------------- .text.recip_f16           --------------------------
	.section	.text.recip_f16,"ax",@progbits
	.align	128
        .global         recip_f16
        .type           recip_f16,@function
        .size           recip_f16,(.L_x_205 - recip_f16)
        .other          recip_f16,@"STO_CUDA_ENTRY STV_DEFAULT"
recip_f16:
.text.recip_f16:
        /* <DEDUP_REMOVED lines=14> */
[----:B---3--:R-:W-:-:S06]  /*00e0*/  HADD2.F32 R0, -RZ, R2.H0_H0 ;  /* 0x20000002ff007230 */ /* 0x008fcc0000004100 */
[----:B------:R-:W0:Y:S02]  /*00f0*/  MUFU.RCP R0, R0 ;  /* 0x0000000000007308 */ /* 0x000e240000001000 */
[----:B0-----:R-:W-:-:S05]  /*0100*/  F2FP.F16.F32.PACK_AB R3, RZ, R0 ;  /* 0x00000000ff03723e */ /* 0x001fca00000000ff */
[----:B------:R-:W-:Y:S01]  /*0110*/  STG.E.U16 desc[UR4][R4.64], R3 ;  /* 0x0000000304007986 */ /* 0x000fe2000c101504 */
[----:B------:R-:W-:Y:S05]  /*0120*/  EXIT ;  /* 0x000000000000794d */ /* 0x000fea0003800000 */
.L_x_50:
        /* <DEDUP_REMOVED lines=13> */
.L_x_205:


//--------------------- .text.tanh_f16            --------------------------
	.section	.text.tanh_f16,"ax",@progbits
	.align	128
        .global         tanh_f16
        .type           tanh_f16,@function
        .size           tanh_f16,(.L_x_206 - tanh_f16)
        .other          tanh_f16,@"STO_CUDA_ENTRY STV_DEFAULT"
tanh_f16:
.text.tanh_f16:
        /* <DEDUP_REMOVED lines=15> */
[----:B--2---:R-:W-:-:S04]  /*00f0*/  IMAD.WIDE.U32 R2, R7, 0x2, R2 ;  /* 0x0000000207027825 */ /* 0x004fc800078e0002 */
[----:B---3--:R-:W-:-:S05]  /*0100*/  HADD2.F32 R6, -RZ, R4.H0_H0 ;  /* 0x20000004ff067230 */ /* 0x008fca0000004100 */
[C---:B------:R-:W-:Y:S01]  /*0110*/  FMUL R0, |R6|.reuse, 2.8853900432586669922 ;  /* 0x4038aa3b06007820 */ /* 0x040fe20000400200 */
[C---:B------:R-:W-:Y:S01]  /*0120*/  FMUL R9, R6.reuse, R6 ;  /* 0x0000000606097220 */ /* 0x040fe20000400000 */
[C---:B------:R-:W-:Y:S02]  /*0130*/  FSETP.GE.AND P1, PT, |R6|.reuse, 0.60000002384185791016, PT ;  /* 0x3f19999a0600780b */ /* 0x040fe40003f26200 */
[----:B------:R-:W-:Y:S01]  /*0140*/  FSETP.GE.AND P0, PT, |R6|, 9.010913848876953125, PT ;  /* 0x41102cb40600780b */ /* 0x000fe20003f06200 */
        /* <DEDUP_REMOVED lines=11> */
[----:B------:R-:W-:-:S05]  /*0200*/  F2FP.F16.F32.PACK_AB R5, RZ, R5 ;  /* 0x00000005ff05723e */ /* 0x000fca00000000ff */
[----:B------:R-:W-:Y:S01]  /*0210*/  STG.E.U16 desc[UR4][R2.64], R5 ;  /* 0x0000000502007986 */ /* 0x000fe2000c101504 */
[----:B------:R-:W-:Y:S05]  /*0220*/  EXIT ;  /* 0x000000000000794d */ /* 0x000fea0003800000 */
.L_x_51:
        /* <DEDUP_REMOVED lines=13> */
.L_x_206:


//--------------------- .text.tan_f16             --------------------------
	.section	.text.tan_f16,"ax",@progbits
	.align	128
        .global         tan_f16
        .type           tan_f16,@function
        .size           tan_f16,(.L_x_207 - tan_f16)
        .other          tan_f16,@"STO_CUDA_ENTRY STV_DEFAULT"
tan_f16:
.text.tan_f16:
        /* <DEDUP_REMOVED lines=10> */
[----:B0-----:R-:W-:-:S05]  /*00a0*/  IMAD.WIDE.U32 R4, R0, 0x2, R4 ;  /* 0x0000000200047825 */ /* 0x001fca00078e0004 */
[----:B-1----:R-:W2:Y:S01]  /*00b0*/  LDG.E.U16 R2, desc[UR6][R4.64] ;  /* 0x0000000604027981 */ /* 0x002ea2000c1e1500 */
[----:B------:R-:W-:Y:S01]  /*00c0*/  BSSY.RECONVERGENT B0, `(.L_x_52) ;  /* 0x000006a000007945 */ /* 0x000fe20003800200 */
[----:B--2---:R-:W-:-:S05]  /*00d0*/  HADD2.F32 R2, -RZ, R2.H0_H0 ;  /* 0x20000002ff027230 */ /* 0x004fca0000004100 */
        /* <DEDUP_REMOVED lines=19> */
.L_x_54:
        /* <DEDUP_REMOVED lines=66> */
.L_x_56:
[----:B------:R-:W-:Y:S05]  /*0630*/  BSYNC.RECONVERGENT B1 ;  /* 0x0000000000017941 */ /* 0x000fea0003800200 */
.L_x_55:
        /* <DEDUP_REMOVED lines=18> */
.L_x_53:
[----:B------:R-:W-:Y:S05]  /*0760*/  BSYNC.RECONVERGENT B0 ;  /* 0x0000000000007941 */ /* 0x000fea0003800200 */
.L_x_52:
        /* <DEDUP_REMOVED lines=15> */
[----:B-1----:R-:W-:-:S05]  /*0860*/  F2FP.F16.F32.PACK_AB R4, RZ, R6 ;  /* 0x00000006ff04723e */ /* 0x002fca00000000ff */
[----:B------:R-:W-:Y:S01]  /*0870*/  STG.E.U16 desc[UR6][R2.64], R4 ;  /* 0x0000000402007986 */ /* 0x000fe2000c101506 */
[----:B------:R-:W-:Y:S05]  /*0880*/  EXIT ;  /* 0x000000000000794d */ /* 0x000fea0003800000 */
.L_x_57:
        /* <DEDUP_REMOVED lines=15> */
.L_x_207:


//--------------------- .text.cos_f16             --------------------------
	.section	.text.cos_f16,"ax",@progbits
	.align	128
        .global         cos_f16
        .type           cos_f16,@function
        .size           cos_f16,(.L_x_208 - cos_f16)
        .other          cos_f16,@"STO_CUDA_ENTRY STV_DEFAULT"
cos_f16:
.text.cos_f16:
        /* <DEDUP_REMOVED lines=12> */
[----:B------:R-:W-:Y:S01]  /*00c0*/  HFMA2 R7, -RZ, RZ, 1.783203125, -45152 ;  /* 0x3f22f983ff077431 */ /* 0x000fe200000001ff */
[----:B------:R-:W-:Y:S01]  /*00d0*/  MOV R9, 0x394ca1f9 ;  /* 0x394ca1f900097802 */ /* 0x000fe20000000f00 */
[----:B------:R-:W-:Y:S02]  /*00e0*/  HFMA2 R10, -RZ, RZ, 1.541015625, -0.051849365234375 ;  /* 0x3e2aaaa3ff0a7431 */ /* 0x000fe400000001ff */
[----:B--2---:R-:W-:Y:S01]  /*00f0*/  HADD2.F32 R4, -RZ, R0.H0_H0 ;  /* 0x20000000ff047230 */ /* 0x004fe20000004100 */
[----:B------:R-:W-:-:S04]  /*0100*/  HSET2.BF.EQ.AND R0, |R0|.H0_H0, 0.0584716796875, 0.0584716796875, PT ;  /* 0x2b7c2b7c00007433 */ /* 0x000fc80003802a80 */
[----:B------:R-:W-:-:S04]  /*0110*/  FFMA R6, R4, R7, 12582912 ;  /* 0x4b40000004067423 */ /* 0x000fc80000000007 */
[C---:B------:R-:W-:Y:S01]  /*0120*/  FADD R7, R6.reuse, -12582912 ;  /* 0xcb40000006077421 */ /* 0x040fe20000000000 */
[C---:B------:R-:W-:Y:S01]  /*0130*/  LOP3.LUT R8, R6.reuse, 0x1, RZ, 0xc0, !PT ;  /* 0x0000000106087812 */ /* 0x040fe200078ec0ff */
[----:B------:R-:W-:Y:S02]  /*0140*/  VIADD R6, R6, 0x1 ;  /* 0x0000000106067836 */ /* 0x000fe40000000000 */
[C---:B------:R-:W-:Y:S01]  /*0150*/  FFMA R4, R7.reuse, -1.5707962512969970703, R4 ;  /* 0xbfc90fda07047823 */ /* 0x040fe20000000004 */
[----:B------:R-:W-:Y:S01]  /*0160*/  ISETP.NE.U32.AND P0, PT, R8, 0x1, PT ;  /* 0x000000010800780c */ /* 0x000fe20003f05070 */
[----:B------:R-:W-:Y:S02]  /*0170*/  IMAD.MOV.U32 R8, RZ, RZ, 0x3c08839e ;  /* 0x3c08839eff087424 */ /* 0x000fe400078e00ff */
[----:B------:R-:W-:Y:S01]  /*0180*/  FFMA R4, R7, -7.5497894158615963534e-08, R4 ;  /* 0xb3a2216807047823 */ /* 0x000fe20000000004 */
[----:B------:R-:W-:Y:S02]  /*0190*/  FSEL R2, -R9, 2.4433156795566901565e-05, !P0 ;  /* 0x37ccf5ce09027808 */ /* 0x000fe40004000100 */
[----:B------:R-:W-:Y:S01]  /*01a0*/  FSEL R8, R8, -0.0013887316454201936722, !P0 ;  /* 0xbab6061a08087808 */ /* 0x000fe20004000000 */
[----:B------:R-:W-:Y:S01]  /*01b0*/  FMUL R7, R4, R4 ;  /* 0x0000000404077220 */ /* 0x000fe20000400000 */
[----:B------:R-:W-:-:S02]  /*01c0*/  FSEL R10, -R10, 0.041666645556688308716, !P0 ;  /* 0x3d2aaaa50a0a7808 */ /* 0x000fc40004000100 */
[C---:B------:R-:W-:Y:S01]  /*01d0*/  FSEL R9, R4.reuse, 1, !P0 ;  /* 0x3f80000004097808 */ /* 0x040fe20004000000 */
[C---:B------:R-:W-:Y:S01]  /*01e0*/  FFMA R3, R7.reuse, R2, R8 ;  /* 0x0000000207037223 */ /* 0x040fe20000000008 */
[----:B------:R-:W-:Y:S02]  /*01f0*/  FSEL R8, RZ, -0.5, !P0 ;  /* 0xbf000000ff087808 */ /* 0x000fe40004000000 */
[----:B------:R-:W-:Y:S01]  /*0200*/  FSEL R4, R4, R7, !P0 ;  /* 0x0000000704047208 */ /* 0x000fe20004000000 */
[C---:B------:R-:W-:Y:S01]  /*0210*/  FFMA R10, R7.reuse, R3, R10 ;  /* 0x00000003070a7223 */ /* 0x040fe2000000000a */
[----:B------:R-:W-:Y:S01]  /*0220*/  LOP3.LUT P0, RZ, R6, 0x2, RZ, 0xc0, !PT ;  /* 0x0000000206ff7812 */ /* 0x000fe2000780c0ff */
[----:B------:R-:W0:Y:S02]  /*0230*/  LDC.64 R2, c[0x0][0x388] ;  /* 0x0000e200ff027b82 */ /* 0x000e240000000a00 */
[----:B------:R-:W-:-:S04]  /*0240*/  FFMA R8, R7, R10, R8 ;  /* 0x0000000a07087223 */ /* 0x000fc80000000008 */
[----:B------:R-:W-:-:S05]  /*0250*/  FFMA R4, R4, R8, R9 ;  /* 0x0000000804047223 */ /* 0x000fca0000000009 */
[----:B------:R-:W-:-:S04]  /*0260*/  FSEL R4, R4, -R4, !P0 ;  /* 0x8000000404047208 */ /* 0x000fc80004000000 */
[----:B------:R-:W-:-:S05]  /*0270*/  F2FP.F16.F32.PACK_AB R4, RZ, R4 ;  /* 0x00000004ff04723e */ /* 0x000fca00000000ff */
[----:B------:R-:W-:Y:S02]  /*0280*/  HFMA2 R0, R0.H0_H0, 0.00048828125, 0.00048828125, R4.H0_H0 ;  /* 0x1000100000007831 */ /* 0x000fe40000040804 */
[----:B0-----:R-:W-:-:S05]  /*0290*/  IMAD.WIDE.U32 R2, R5, 0x2, R2 ;  /* 0x0000000205027825 */ /* 0x001fca00078e0002 */
[----:B------:R-:W-:Y:S01]  /*02a0*/  STG.E.U16 desc[UR4][R2.64], R0 ;  /* 0x0000000002007986 */ /* 0x000fe2000c101504 */
[----:B------:R-:W-:Y:S05]  /*02b0*/  EXIT ;  /* 0x000000000000794d */ /* 0x000fea0003800000 */
.L_x_58:
        /* <DEDUP_REMOVED lines=12> */
.L_x_208:


//--------------------- .text.sin_f16             --------------------------
	.section	.text.sin_f16,"ax",@progbits
	.align	128
        .global         sin_f16
        .type           sin_f16,@function
        .size           sin_f16,(.L_x_209 - sin_f16)
        .other          sin_f16,@"STO_CUDA_ENTRY STV_DEFAULT"
sin_f16:
.text.sin_f16:
        /* <DEDUP_REMOVED lines=14> */
[----:B--2---:R-:W-:Y:S01]  /*00e0*/  HADD2.F32 R5, -RZ, R4.H0_H0 ;  /* 0x20000004ff057230 */ /* 0x004fe20000004100 */
[----:B------:R-:W-:-:S04]  /*00f0*/  HSET2.BF.EQ.AND R4, |R4|.H0_H0, 300, 0.2093505859375, PT ;  /* 0x5cb032b304047433 */ /* 0x000fc80003802a80 */
[----:B------:R-:W-:-:S04]  /*0100*/  FFMA R6, R5, R6, 12582912 ;  /* 0x4b40000005067423 */ /* 0x000fc80000000006 */
[C---:B------:R-:W-:Y:S01]  /*0110*/  FADD R8, R6.reuse, -12582912 ;  /* 0xcb40000006087421 */ /* 0x040fe20000000000 */
[----:B------:R-:W-:-:S03]  /*0120*/  LOP3.LUT R7, R6, 0x1, RZ, 0xc0, !PT ;  /* 0x0000000106077812 */ /* 0x000fc600078ec0ff */
[C---:B------:R-:W-:Y:S01]  /*0130*/  FFMA R5, R8.reuse, -1.5707962512969970703, R5 ;  /* 0xbfc90fda08057823 */ /* 0x040fe20000000005 */
[----:B------:R-:W-:Y:S01]  /*0140*/  ISETP.NE.U32.AND P0, PT, R7, 0x1, PT ;  /* 0x000000010700780c */ /* 0x000fe20003f05070 */
[----:B------:R-:W-:Y:S02]  /*0150*/  HFMA2 R7, -RZ, RZ, 0.8388671875, 9.310245513916015625e-05 ;  /* 0x3ab6061aff077431 */ /* 0x000fe400000001ff */
[----:B------:R-:W-:Y:S01]  /*0160*/  FFMA R5, R8, -7.5497894158615963534e-08, R5 ;  /* 0xb3a2216808057823 */ /* 0x000fe20000000005 */
[----:B------:R-:W-:Y:S02]  /*0170*/  MOV R8, 0x3d2aaaa5 ;  /* 0x3d2aaaa500087802 */ /* 0x000fe40000000f00 */
[----:B------:R-:W-:Y:S01]  /*0180*/  FSEL R3, R9, -0.00019515295571181923151, !P0 ;  /* 0xb94ca1f909037808 */ /* 0x000fe20004000000 */
[----:B------:R-:W-:Y:S01]  /*0190*/  FMUL R2, R5, R5 ;  /* 0x0000000505027220 */ /* 0x000fe20000400000 */
[----:B------:R-:W-:Y:S02]  /*01a0*/  FSEL R9, R8, -0.16666655242443084717, !P0 ;  /* 0xbe2aaaa308097808 */ /* 0x000fe40004000000 */
[----:B------:R-:W-:-:S05]  /*01b0*/  FSEL R7, -R7, 0.0083321612328290939331, !P0 ;  /* 0x3c08839e07077808 */ /* 0x000fca0004000100 */
[----:B------:R-:W-:Y:S01]  /*01c0*/  FFMA R8, R2, R3, R7 ;  /* 0x0000000302087223 */ /* 0x000fe20000000007 */
[----:B------:R-:W-:-:S03]  /*01d0*/  FSEL R3, RZ, -0.5, P0 ;  /* 0xbf000000ff037808 */ /* 0x000fc60000000000 */
[C---:B------:R-:W-:Y:S01]  /*01e0*/  FFMA R10, R2.reuse, R8, R9 ;  /* 0x00000008020a7223 */ /* 0x040fe20000000009 */
[----:B------:R-:W-:Y:S02]  /*01f0*/  FSEL R8, R5, 1, P0 ;  /* 0x3f80000005087808 */ /* 0x000fe40000000000 */
[C---:B------:R-:W-:Y:S01]  /*0200*/  FSEL R5, R2.reuse, R5, !P0 ;  /* 0x0000000502057208 */ /* 0x040fe20004000000 */
[----:B------:R-:W-:Y:S01]  /*0210*/  FFMA R3, R2, R10, R3 ;  /* 0x0000000a02037223 */ /* 0x000fe20000000003 */
[----:B------:R-:W-:-:S03]  /*0220*/  LOP3.LUT P0, RZ, R6, 0x2, RZ, 0xc0, !PT ;  /* 0x0000000206ff7812 */ /* 0x000fc6000780c0ff */
[----:B------:R-:W-:-:S05]  /*0230*/  FFMA R3, R5, R3, R8 ;  /* 0x0000000305037223 */ /* 0x000fca0000000008 */
[----:B------:R-:W-:Y:S02]  /*0240*/  FSEL R5, R3, -R3, !P0 ;  /* 0x8000000303057208 */ /* 0x000fe40004000000 */
[----:B------:R-:W0:Y:S02]  /*0250*/  LDC.64 R2, c[0x0][0x388] ;  /* 0x0000e200ff027b82 */ /* 0x000e240000000a00 */
[----:B------:R-:W-:-:S05]  /*0260*/  F2FP.F16.F32.PACK_AB R5, RZ, R5 ;  /* 0x00000005ff05723e */ /* 0x000fca00000000ff */
[----:B------:R-:W-:-:S04]  /*0270*/  HFMA2 R6, R4.H0_H0, 0.0001220703125, 0.0001220703125, |R5|.H0_H0 ;  /* 0x0800080004067831 */ /* 0x000fc800000c0805 */
[----:B------:R-:W-:-:S05]  /*0280*/  HFMA2 R4, R4.H1_H1, -0.00048828125, -0.00048828125, R6.H0_H0 ;  /* 0x9000900004047831 */ /* 0x000fca0000040c06 */
[----:B------:R-:W-:Y:S01]  /*0290*/  LOP3.LUT R5, R4, 0x8000, R5, 0xf8, !PT ;  /* 0x0000800004057812 */ /* 0x000fe200078ef805 */
[----:B0-----:R-:W-:-:S05]  /*02a0*/  IMAD.WIDE.U32 R2, R0, 0x2, R2 ;  /* 0x0000000200027825 */ /* 0x001fca00078e0002 */
[----:B------:R-:W-:Y:S01]  /*02b0*/  STG.E.U16 desc[UR4][R2.64], R5 ;  /* 0x0000000502007986 */ /* 0x000fe2000c101504 */
[----:B------:R-:W-:Y:S05]  /*02c0*/  EXIT ;  /* 0x000000000000794d */ /* 0x000fea0003800000 */
.L_x_59:
        /* <DEDUP_REMOVED lines=11> */
.L_x_209:


//--------------------- .text.log_f16             --------------------------
	.section	.text.log_f16,"ax",@progbits
	.align	128
        .global         log_f16
        .type           log_f16,@function
        .size           log_f16,(.L_x_210 - log_f16)
        .other          log_f16,@"STO_CUDA_ENTRY STV_DEFAULT"
log_f16:
.text.log_f16:
        /* <DEDUP_REMOVED lines=12> */
[----:B-1----:R-:W3:Y:S02]  /*00c0*/  LDG.E.U16 R2, desc[UR4][R2.64] ;  /* 0x0000000402027981 */ /* 0x002ee4000c1e1500 */
[----:B---3--:R-:W-:Y:S01]  /*00d0*/  HADD2.F32 R0, -RZ, R2.H0_H0 ;  /* 0x20000002ff007230 */ /* 0x008fe20000004100 */
[C---:B------:R-:W-:Y:S02]  /*00e0*/  HSET2.BF.EQ.AND R3, R2.reuse.H0_H0, 0.9990234375, 0.00147724151611328125, PT ;  /* 0x3bfe160d02037433 */ /* 0x040fe40003802880 */
[----:B------:R-:W-:-:S03]  /*00f0*/  HSET2.BF.EQ.AND R8, R2.H0_H0, 552.5, 1.0107421875, PT ;  /* 0x60513c0b02087433 */ /* 0x000fc60003802880 */
[----:B------:R-:W0:Y:S02]  /*0100*/  MUFU.LG2 R0, R0 ;  /* 0x0000000000007308 */ /* 0x000e240000000c00 */
[----:B0-----:R-:W-:-:S05]  /*0110*/  FMUL R6, R0, 0.69314718246459960938 ;  /* 0x3f31721800067820 */ /* 0x001fca0000400000 */
[----:B------:R-:W-:-:S05]  /*0120*/  F2FP.F16.F32.PACK_AB R6, RZ, R6 ;  /* 0x00000006ff06723e */ /* 0x000fca00000000ff */
[----:B------:R-:W-:-:S04]  /*0130*/  HFMA2 R6, R3.H0_H0, -0.00390625, -0.00390625, R6.H0_H0 ;  /* 0x9c009c0003067831 */ /* 0x000fc80000040806 */
[----:B------:R-:W-:Y:S02]  /*0140*/  HFMA2 R6, R3.H1_H1, -9.5367431640625e-07, -9.5367431640625e-07, R6.H0_H0 ;  /* 0x8010801003067831 */ /* 0x000fe40000040c06 */
[----:B--2---:R-:W-:-:S04]  /*0150*/  IMAD.WIDE.U32 R2, R7, 0x2, R4 ;  /* 0x0000000207027825 */ /* 0x004fc800078e0004 */
[----:B------:R-:W-:-:S04]  /*0160*/  HFMA2 R6, R8.H0_H0, -7.62939453125e-06, -7.62939453125e-06, R6.H0_H0 ;  /* 0x8080808008067831 */ /* 0x000fc80000040806 */
[----:B------:R-:W-:-:S05]  /*0170*/  HFMA2 R6, R8.H1_H1, 0.00390625, 0.00390625, R6.H0_H0 ;  /* 0x1c001c0008067831 */ /* 0x000fca0000040c06 */
[----:B------:R-:W-:Y:S01]  /*0180*/  STG.E.U16 desc[UR4][R2.64], R6 ;  /* 0x0000000602007986 */ /* 0x000fe2000c101504 */
[----:B------:R-:W-:Y:S05]  /*0190*/  EXIT ;  /* 0x000000000000794d */ /* 0x000fea0003800000 */
.L_x_60:
        /* <DEDUP_REMOVED lines=14> */
.L_x_210:


//--------------------- .text.exp_f16             --------------------------
	.section	.text.exp_f16,"ax",@progbits
	.align	128
        .global         exp_f16
        .type           exp_f16,@function
        .size           exp_f16,(.L_x_211 - exp_f16)
        .other          exp_f16,@"STO_CUDA_ENTRY STV_DEFAULT"
exp_f16:
.text.exp_f16:
        /* <DEDUP_REMOVED lines=14> */
[C---:B------:R-:W-:Y:S02]  /*00e0*/  HSET2.BF.EQ.AND R6, R2.reuse.H0_H0, 0.0226898193359375, 0.007297515869140625, PT ;  /* 0x25cf1f7902067433 */ /* 0x040fe40003802880 */
[----:B------:R-:W-:Y:S02]  /*00f0*/  HSET2.BF.EQ.AND R8, R2.H0_H0, -2.966796875, -2.615234375, PT ;  /* 0xc1efc13b02087433 */ /* 0x000fe40003802880 */
[----:B------:R-:W-:-:S06]  /*0100*/  FFMA R0, R0, 1.4426950216293334961, -RZ ;  /* 0x3fb8aa3b00007823 */ /* 0x000fcc00000008ff */
[----:B------:R-:W0:Y:S02]  /*0110*/  MUFU.EX2 R0, R0 ;  /* 0x0000000000007308 */ /* 0x000e240000000800 */
[----:B0-----:R-:W-:-:S05]  /*0120*/  F2FP.F16.F32.PACK_AB R3, RZ, R0 ;  /* 0x00000000ff03723e */ /* 0x001fca00000000ff */
[----:B------:R-:W-:-:S04]  /*0130*/  HFMA2 R3, R6.H0_H0, -0.0009765625, -0.0009765625, R3.H0_H0 ;  /* 0x9400940006037831 */ /* 0x000fc80000040803 */
[----:B------:R-:W-:-:S04]  /*0140*/  HFMA2 R3, R6.H1_H1, -0.0009765625, -0.0009765625, R3.H0_H0 ;  /* 0x9400940006037831 */ /* 0x000fc80000040c03 */
[----:B------:R-:W-:-:S04]  /*0150*/  HFMA2 R3, R8.H0_H0, 6.103515625e-05, 6.103515625e-05, R3.H0_H0 ;  /* 0x0400040008037831 */ /* 0x000fc80000040803 */
[----:B------:R-:W-:Y:S02]  /*0160*/  HFMA2 R6, R8.H1_H1, 3.0517578125e-05, 3.0517578125e-05, R3.H0_H0 ;  /* 0x0200020008067831 */ /* 0x000fe40000040c03 */
[----:B--2---:R-:W-:-:S05]  /*0170*/  IMAD.WIDE.U32 R2, R7, 0x2, R4 ;  /* 0x0000000207027825 */ /* 0x004fca00078e0004 */
[----:B------:R-:W-:Y:S01]  /*0180*/  STG.E.U16 desc[UR4][R2.64], R6 ;  /* 0x0000000602007986 */ /* 0x000fe2000c101504 */
[----:B------:R-:W-:Y:S05]  /*0190*/  EXIT ;  /* 0x000000000000794d */ /* 0x000fea0003800000 */
.L_x_61:
        /* <DEDUP_REMOVED lines=14> */
.L_x_211:


//--------------------- .text.sqrt_f16            --------------------------
	.section	.text.sqrt_f16,"ax",@progbits
	.align	128
        .global         sqrt_f16
        .type           sqrt_f16,@function
        .size           sqrt_f16,(.L_x_212 - sqrt_f16)
        .other          sqrt_f16,@"STO_CUDA_ENTRY STV_DEFAULT"
sqrt_f16:
.text.sqrt_f16:
        /* <DEDUP_REMOVED lines=15> */
[----:B------:R-:W0:Y:S02]  /*00f0*/  MUFU.SQRT R0, R0 ;  /* 0x0000000000007308 */ /* 0x000e240000002000 */
[----:B0-----:R-:W-:-:S05]  /*0100*/  F2FP.F16.F32.PACK_AB R3, RZ, R0 ;  /* 0x00000000ff03723e */ /* 0x001fca00000000ff */
[----:B------:R-:W-:Y:S01]  /*0110*/  STG.E.U16 desc[UR4][R4.64], R3 ;  /* 0x0000000304007986 */ /* 0x000fe2000c101504 */
[----:B------:R-:W-:Y:S05]  /*0120*/  EXIT ;  /* 0x000000000000794d */ /* 0x000fea0003800000 */
.L_x_62:
        /* <DEDUP_REMOVED lines=13> */
.L_x_212:


//--------------------- .text.abs_f16             --------------------------
	.section	.text.abs_f16,"ax",@progbits
	.align	128
        .global         abs_f16
        .type           abs_f16,@function
        .size           abs_f16,(.L_x_213 - abs_f16)
        .other          abs_f16,@"STO_CUDA_ENTRY STV_DEFAULT"
abs_f16:
.text.abs_f16:
        /* <DEDUP_REMOVED lines=14> */
[----:B---3--:R-:W-:-:S05]  /*00e0*/  HADD2 R3, |R2|.H0_H0, -RZ.H0_H0 ;  /* 0xa00000ff02037230 */ /* 0x008fca0000000a00 */
[----:B------:R-:W-:-:S05]  /*00f0*/  PRMT R3, R3, 0x5410, RZ ;  /* 0x0000541003037816 */ /* 0x000fca00000000ff */
[----:B------:R-:W-:Y:S01]  /*0100*/  STG.E.U16 desc[UR4][R4.64], R3 ;  /* 0x0000000304007986 */ /* 0x000fe2000c101504 */
[----:B------:R-:W-:Y:S05]  /*0110*/  EXIT ;  /* 0x000000000000794d */ /* 0x000fea0003800000 */
.L_x_63:
        /* <DEDUP_REMOVED lines=14> */
.L_x_213:


//--------------------- .text.neg_f16             --------------------------
	.section	.text.neg_f16,"ax",@progbits
	.align	128
        .global         neg_f16
        .type           neg_f16,@function
        .size           neg_f16,(.L_x_214 - neg_f16)
        .other          neg_f16,@"STO_CUDA_ENTRY STV_DEFAULT"
neg_f16:
.text.neg_f16:
        /* <DEDUP_REMOVED lines=14> */
[----:B---3--:R-:W-:-:S05]  /*00e0*/  HADD2 R3, -R2.H0_H0, -RZ.H0_H0 ;  /* 0xa00000ff02037230 */ /* 0x008fca0000000900 */
[----:B------:R-:W-:-:S05]  /*00f0*/  PRMT R3, R3, 0x5410, RZ ;  /* 0x0000541003037816 */ /* 0x000fca00000000ff */
[----:B------:R-:W-:Y:S01]  /*0100*/  STG.E.U16 desc[UR4][R4.64], R3 ;  /* 0x0000000304007986 */ /* 0x000fe2000c101504 */
[----:B------:R-:W-:Y:S05]  /*0110*/  EXIT ;  /* 0x000000000000794d */ /* 0x000fea0003800000 */
.L_x_64:
        /* <DEDUP_REMOVED lines=14> */
.L_x_214:


//--------------------- .text.round_f64           --------------------------
	.section	.text.round_f64,"ax",@progbits
	.align	128
        .global         round_f64
        .type           round_f64,@function
        .size           round_f64,(.L_x_215 - round_f64)
        .other          round_f64,@"STO_CUDA_ENTRY STV_DEFAULT"
round_f64:
.text.round_f64:
        /* <DEDUP_REMOVED lines=10> */
[----:B------:R-:W-:-:S06]  /*00a0*/  HFMA2 R5, -RZ, RZ, 1.96875, 0 ;  /* 0x3fe00000ff057431 */ /* 0x000fcc00000001ff */
[----:B------:R-:W2:Y:S01]  /*00b0*/  LDC.64 R6, c[0x0][0x388] ;  /* 0x0000e200ff067b82 */ /* 0x000ea20000000a00 */
[----:B0-----:R-:W-:-:S06]  /*00c0*/  IMAD.WIDE.U32 R2, R9, 0x8, R2 ;  /* 0x0000000809027825 */ /* 0x001fcc00078e0002 */
[----:B-1----:R-:W3:Y:S01]  /*00d0*/  LDG.E.64 R2, desc[UR4][R2.64] ;  /* 0x0000000402027981 */ /* 0x002ee2000c1e1b00 */
[----:B------:R-:W-:Y:S01]  /*00e0*/  MOV R4, RZ ;  /* 0x000000ff00047202 */ /* 0x000fe20000000f00 */
[----:B--2---:R-:W-:Y:S01]  /*00f0*/  IMAD.WIDE.U32 R6, R9, 0x8, R6 ;  /* 0x0000000809067825 */ /* 0x004fe200078e0006 */
[----:B---3--:R-:W-:-:S06]  /*0100*/  LOP3.LUT R5, R5, 0x80000000, R3, 0xb8, !PT ;  /* 0x8000000005057812 */ /* 0x008fcc00078eb803 */
[----:B------:R-:W-:-:S10]  /*0110*/  DADD.RZ R4, R2, R4 ;  /* 0x0000000002047229 */ /* 0x000fd4000000c004 */
[----:B------:R-:W0:Y:S02]  /*0120*/  FRND.F64.TRUNC R4, R4 ;  /* 0x0000000400047313 */ /* 0x000e24000030d800 */
[----:B0-----:R-:W-:Y:S01]  /*0130*/  STG.E.64 desc[UR4][R6.64], R4 ;  /* 0x0000000406007986 */ /* 0x001fe2000c101b04 */
[----:B------:R-:W-:Y:S05]  /*0140*/  EXIT ;  /* 0x000000000000794d */ /* 0x000fea0003800000 */
.L_x_65:
        /* <DEDUP_REMOVED lines=11> */
.L_x_215:


//--------------------- .text.ceil_f64            --------------------------
	.section	.text.ceil_f64,"ax",@progbits
	.align	128
        .global         ceil_f64
        .type           ceil_f64,@function
        .size           ceil_f64,(.L_x_216 - ceil_f64)
        .other          ceil_f64,@"STO_CUDA_ENTRY STV_DEFAULT"
ceil_f64:
.text.ceil_f64:
        /* <DEDUP_REMOVED lines=14> */
[----:B---3--:R-:W0:Y:S04]  /*00e0*/  FRND.F64.CEIL R4, R2 ;  /* 0x0000000200047313 */ /* 0x008e280000309800 */
[----:B0-----:R-:W-:Y:S01]  /*00f0*/  STG.E.64 desc[UR4][R6.64], R4 ;  /* 0x0000000406007986 */ /* 0x001fe2000c101b04 */
[----:B------:R-:W-:Y:S05]  /*0100*/  EXIT ;  /* 0x000000000000794d */ /* 0x000fea0003800000 */
.L_x_66:
        /* <DEDUP_REMOVED lines=15> */
.L_x_216:


//--------------------- .text.floor_f64           --------------------------
	.section	.text.floor_f64,"ax",@progbits
	.align	128
        .global         floor_f64
        .type           floor_f64,@function
        .size           floor_f64,(.L_x_217 - floor_f64)
        .other          floor_f64,@"STO_CUDA_ENTRY STV_DEFAULT"
floor_f64:
.text.floor_f64:
        /* <DEDUP_REMOVED lines=14> */
[----:B---3--:R-:W0:Y:S04]  /*00e0*/  FRND.F64.FLOOR R4, R2 ;  /* 0x0000000200047313 */ /* 0x008e280000305800 */
[----:B0-----:R-:W-:Y:S01]  /*00f0*/  STG.E.64 desc[UR4][R6.64], R4 ;  /* 0x0000000406007986 */ /* 0x001fe2000c101b04 */
[----:B------:R-:W-:Y:S05]  /*0100*/  EXIT ;  /* 0x000000000000794d */ /* 0x000fea0003800000 */
.L_x_67:
        /* <DEDUP_REMOVED lines=15> */
.L_x_217:


//--------------------- .text.square_f64          --------------------------
	.section	.text.square_f64,"ax",@progbits
	.align	128
        .global         square_f64
        .type           square_f64,@function
        .size           square_f64,(.L_x_218 - square_f64)
        .other          square_f64,@"STO_CUDA_ENTRY STV_DEFAULT"
square_f64:
.text.square_f64:
        /* <DEDUP_REMOVED lines=14> */
[----:B---3--:R-:W-:-:S07]  /*00e0*/  DMUL R4, R2, R2 ;  /* 0x0000000202047228 */ /* 0x008fce0000000000 */
[----:B------:R-:W-:Y:S01]  /*00f0*/  STG.E.64 desc[UR4][R6.64], R4 ;  /* 0x0000000406007986 */ /* 0x000fe2000c101b04 */
[----:B------:R-:W-:Y:S05]  /*0100*/  EXIT ;  /* 0x000000000000794d */ /* 0x000fea0003800000 */
.L_x_68:
        /* <DEDUP_REMOVED lines=15> */
.L_x_218:


//--------------------- .text.recip_f64           --------------------------
	.section	.text.recip_f64,"ax",@progbits
	.align	128
        .global         recip_f64
        .type           recip_f64,@function
        .size           recip_f64,(.L_x_174 - recip_f64)
        .other          recip_f64,@"STO_CUDA_ENTRY STV_DEFAULT"
recip_f64:
.text.recip_f64:
        /* <DEDUP_REMOVED lines=11> */
[----:B-1----:R-:W2:Y:S01]  /*00b0*/  LDG.E.64 R4, desc[UR4][R2.64] ;  /* 0x0000000402047981 */ /* 0x002ea2000c1e1b00 */
[----:B------:R-:W-:Y:S01]  /*00c0*/  BSSY.RECONVERGENT B0, `(.L_x_69) ;  /* 0x000000e000007945 */ /* 0x000fe20003800200 */
[----:B--2---:R-:W0:Y:S01]  /*00d0*/  MUFU.RCP64H R7, R5 ;  /* 0x0000000500077308 */ /* 0x004e220000001800 */
[----:B------:R-:W-:-:S05]  /*00e0*/  VIADD R6, R5, 0x300402 ;  /* 0x0030040205067836 */ /* 0x000fca0000000000 */
[----:B------:R-:W-:Y:S01]  /*00f0*/  FSETP.GEU.AND P0, PT, |R6|, 5.8789094863358348022e-39, PT ;  /* 0x004004020600780b */ /* 0x000fe20003f0e200 */
[----:B0-----:R-:W-:-:S08]  /*0100*/  DFMA R8, -R4, R6, 1 ;  /* 0x3ff000000408742b */ /* 0x001fd00000000106 */
[----:B------:R-:W-:-:S08]  /*0110*/  DFMA R8, R8, R8, R8 ;  /* 0x000000080808722b */ /* 0x000fd00000000008 */
[----:B------:R-:W-:-:S08]  /*0120*/  DFMA R8, R6, R8, R6 ;  /* 0x000000080608722b */ /* 0x000fd00000000006 */
[----:B------:R-:W-:-:S08]  /*0130*/  DFMA R10, -R4, R8, 1 ;  /* 0x3ff00000040a742b */ /* 0x000fd00000000108 */
[----:B------:R-:W-:Y:S01]  /*0140*/  DFMA R8, R8, R10, R8 ;  /* 0x0000000a0808722b */ /* 0x000fe20000000008 */
[----:B------:R-:W-:Y:S10]  /*0150*/  @P0 BRA `(.L_x_70) ;  /* 0x0000000000100947 */ /* 0x000ff40003800000 */
[----:B------:R-:W-:-:S05]  /*0160*/  LOP3.LUT R2, R5, 0x7fffffff, RZ, 0xc0, !PT ;  /* 0x7fffffff05027812 */ /* 0x000fca00078ec0ff */
[----:B------:R-:W-:Y:S01]  /*0170*/  VIADD R8, R2, 0xfff00000 ;  /* 0xfff0000002087836 */ /* 0x000fe20000000000 */
[----:B------:R-:W-:-:S07]  /*0180*/  MOV R2, 0x1a0 ;  /* 0x000001a000027802 */ /* 0x000fce0000000f00 */
[----:B------:R-:W-:Y:S05]  /*0190*/  CALL.REL.NOINC `($__internal_2_$__cuda_sm20_dblrcp_rn_slowpath_v3) ;  /* 0x0000000000147944 */ /* 0x000fea0003c00000 */
.L_x_70:
[----:B------:R-:W-:Y:S05]  /*01a0*/  BSYNC.RECONVERGENT B0 ;  /* 0x0000000000007941 */ /* 0x000fea0003800200 */
.L_x_69:
[----:B------:R-:W0:Y:S02]  /*01b0*/  LDC.64 R2, c[0x0][0x388] ;  /* 0x0000e200ff027b82 */ /* 0x000e240000000a00 */
[----:B0-----:R-:W-:-:S05]  /*01c0*/  IMAD.WIDE.U32 R2, R0, 0x8, R2 ;  /* 0x0000000800027825 */ /* 0x001fca00078e0002 */
[----:B------:R-:W-:Y:S01]  /*01d0*/  STG.E.64 desc[UR4][R2.64], R8 ;  /* 0x0000000802007986 */ /* 0x000fe2000c101b04 */
[----:B------:R-:W-:Y:S05]  /*01e0*/  EXIT ;  /* 0x000000000000794d */ /* 0x000fea0003800000 */
        .weak           $__internal_2_$__cuda_sm20_dblrcp_rn_slowpath_v3
        .type           $__internal_2_$__cuda_sm20_dblrcp_rn_slowpath_v3,@function
        .size           $__internal_2_$__cuda_sm20_dblrcp_rn_slowpath_v3,(.L_x_174 - $__internal_2_$__cuda_sm20_dblrcp_rn_slowpath_v3)
$__internal_2_$__cuda_sm20_dblrcp_rn_slowpath_v3:
[----:B------:R-:W-:Y:S01]  /*01f0*/  DSETP.GTU.AND P0, PT, |R4|, +INF , PT ;  /* 0x7ff000000400742a */ /* 0x000fe20003f0c200 */
[----:B------:R-:W-:-:S13]  /*0200*/  BSSY.RECONVERGENT B1, `(.L_x_71) ;  /* 0x0000023000017945 */ /* 0x000fda0003800200 */
[----:B------:R-:W-:Y:S05]  /*0210*/  @P0 BRA `(.L_x_72) ;  /* 0x00000000007c0947 */ /* 0x000fea0003800000 */
[----:B------:R-:W-:-:S04]  /*0220*/  LOP3.LUT R3, R5, 0x7fffffff, RZ, 0xc0, !PT ;  /* 0x7fffffff05037812 */ /* 0x000fc800078ec0ff */
[----:B------:R-:W-:-:S04]  /*0230*/  IADD3 R6, PT, PT, R3, -0x1, RZ ;  /* 0xffffffff03067810 */ /* 0x000fc80007ffe0ff */
[----:B------:R-:W-:-:S13]  /*0240*/  ISETP.GE.U32.AND P0, PT, R6, 0x7fefffff, PT ;  /* 0x7fefffff0600780c */ /* 0x000fda0003f06070 */
[----:B------:R-:W-:Y:S01]  /*0250*/  @P0 LOP3.LUT R7, R5, 0x7ff00000, RZ, 0x3c, !PT ;  /* 0x7ff0000005070812 */ /* 0x000fe200078e3cff */
[----:B------:R-:W-:Y:S01]  /*0260*/  @P0 IMAD.MOV.U32 R6, RZ, RZ, RZ ;  /* 0x000000ffff060224 */ /* 0x000fe200078e00ff */
[----:B------:R-:W-:Y:S06]  /*0270*/  @P0 BRA `(.L_x_73) ;  /* 0x00000000006c0947 */ /* 0x000fec0003800000 */
[----:B------:R-:W-:-:S13]  /*0280*/  ISETP.GE.U32.AND P0, PT, R3, 0x1000001, PT ;  /* 0x010000010300780c */ /* 0x000fda0003f06070 */
[----:B------:R-:W-:Y:S05]  /*0290*/  @!P0 BRA `(.L_x_74) ;  /* 0x0000000000348947 */ /* 0x000fea0003800000 */
[----:B------:R-:W-:Y:S01]  /*02a0*/  VIADD R7, R5, 0xc0200000 ;  /* 0xc020000005077836 */ /* 0x000fe20000000000 */
[----:B------:R-:W-:-:S03]  /*02b0*/  MOV R6, R4 ;  /* 0x0000000400067202 */ /* 0x000fc60000000f00 */
[----:B------:R-:W0:Y:S03]  /*02c0*/  MUFU.RCP64H R9, R7 ;  /* 0x0000000700097308 */ /* 0x000e260000001800 */
[----:B0-----:R-:W-:-:S08]  /*02d0*/  DFMA R10, -R6, R8, 1 ;  /* 0x3ff00000060a742b */ /* 0x001fd00000000108 */
[----:B------:R-:W-:-:S08]  /*02e0*/  DFMA R10, R10, R10, R10 ;  /* 0x0000000a0a0a722b */ /* 0x000fd0000000000a */
[----:B------:R-:W-:-:S08]  /*02f0*/  DFMA R10, R8, R10, R8 ;  /* 0x0000000a080a722b */ /* 0x000fd00000000008 */
[----:B------:R-:W-:-:S08]  /*0300*/  DFMA R8, -R6, R10, 1 ;  /* 0x3ff000000608742b */ /* 0x000fd0000000010a */
[----:B------:R-:W-:-:S08]  /*0310*/  DFMA R8, R10, R8, R10 ;  /* 0x000000080a08722b */ /* 0x000fd0000000000a */
[----:B------:R-:W-:-:S08]  /*0320*/  DMUL R8, R8, 2.2250738585072013831e-308 ;  /* 0x0010000008087828 */ /* 0x000fd00000000000 */
[----:B------:R-:W-:-:S08]  /*0330*/  DFMA R4, -R4, R8, 1 ;  /* 0x3ff000000404742b */ /* 0x000fd00000000108 */
[----:B------:R-:W-:-:S08]  /*0340*/  DFMA R4, R4, R4, R4 ;  /* 0x000000040404722b */ /* 0x000fd00000000004 */
[----:B------:R-:W-:Y:S01]  /*0350*/  DFMA R6, R8, R4, R8 ;  /* 0x000000040806722b */ /* 0x000fe20000000008 */
[----:B------:R-:W-:Y:S10]  /*0360*/  BRA `(.L_x_73) ;  /* 0x0000000000307947 */ /* 0x000ff40003800000 */
.L_x_74:
[----:B------:R-:W-:Y:S01]  /*0370*/  DMUL R4, R4, 8.11296384146066816958e+31 ;  /* 0x4690000004047828 */ /* 0x000fe20000000000 */
[----:B------:R-:W-:-:S05]  /*0380*/  IMAD.MOV.U32 R6, RZ, RZ, R8 ;  /* 0x000000ffff067224 */ /* 0x000fca00078e0008 */
[----:B------:R-:W0:Y:S02]  /*0390*/  MUFU.RCP64H R7, R5 ;  /* 0x0000000500077308 */ /* 0x000e240000001800 */
[----:B0-----:R-:W-:-:S08]  /*03a0*/  DFMA R8, -R4, R6, 1 ;  /* 0x3ff000000408742b */ /* 0x001fd00000000106 */
[----:B------:R-:W-:-:S08]  /*03b0*/  DFMA R8, R8, R8, R8 ;  /* 0x000000080808722b */ /* 0x000fd00000000008 */
[----:B------:R-:W-:-:S08]  /*03c0*/  DFMA R8, R6, R8, R6 ;  /* 0x000000080608722b */ /* 0x000fd00000000006 */
[----:B------:R-:W-:-:S08]  /*03d0*/  DFMA R6, -R4, R8, 1 ;  /* 0x3ff000000406742b */ /* 0x000fd00000000108 */
[----:B------:R-:W-:-:S08]  /*03e0*/  DFMA R6, R8, R6, R8 ;  /* 0x000000060806722b */ /* 0x000fd00000000008 */
[----:B------:R-:W-:Y:S01]  /*03f0*/  DMUL R6, R6, 8.11296384146066816958e+31 ;  /* 0x4690000006067828 */ /* 0x000fe20000000000 */
[----:B------:R-:W-:Y:S10]  /*0400*/  BRA `(.L_x_73) ;  /* 0x0000000000087947 */ /* 0x000ff40003800000 */
.L_x_72:
[----:B------:R-:W-:Y:S01]  /*0410*/  LOP3.LUT R7, R5, 0x80000, RZ, 0xfc, !PT ;  /* 0x0008000005077812 */ /* 0x000fe200078efcff */
[----:B------:R-:W-:-:S07]  /*0420*/  IMAD.MOV.U32 R6, RZ, RZ, R4 ;  /* 0x000000ffff067224 */ /* 0x000fce00078e0004 */
.L_x_73:
[----:B------:R-:W-:Y:S05]  /*0430*/  BSYNC.RECONVERGENT B1 ;  /* 0x0000000000017941 */ /* 0x000fea0003800200 */
.L_x_71:
[----:B------:R-:W-:Y:S01]  /*0440*/  HFMA2 R3, -RZ, RZ, 0, 0 ;  /* 0x00000000ff037431 */ /* 0x000fe200000001ff */
[----:B------:R-:W-:Y:S01]  /*0450*/  MOV R8, R6 ;  /* 0x0000000600087202 */ /* 0x000fe20000000f00 */
[----:B------:R-:W-:Y:S02]  /*0460*/  IMAD.MOV.U32 R9, RZ, RZ, R7 ;  /* 0x000000ffff097224 */ /* 0x000fe400078e0007 */
[----:B------:R-:W-:Y:S05]  /*0470*/  RET.REL.NODEC R2 `(recip_f64) ;  /* 0xfffffff802e07950 */ /* 0x000fea0003c3ffff */
.L_x_75:
        /* <DEDUP_REMOVED lines=16> */
.L_x_174:


//--------------------- .text.tanh_f64            --------------------------
	.section	.text.tanh_f64,"ax",@progbits
	.align	128
        .global         tanh_f64
        .type           tanh_f64,@function
        .size           tanh_f64,(.L_x_220 - tanh_f64)
        .other          tanh_f64,@"STO_CUDA_ENTRY STV_DEFAULT"
tanh_f64:
.text.tanh_f64:
        /* <DEDUP_REMOVED lines=11> */
[----:B-1----:R-:W2:Y:S01]  /*00b0*/  LDG.E.64 R2, desc[UR4][R2.64] ;  /* 0x0000000402027981 */ /* 0x002ea2000c1e1b00 */
[----:B------:R-:W-:Y:S01]  /*00c0*/  UMOV UR6, 0x24dd2f1a ;  /* 0x24dd2f1a00067882 */ /* 0x000fe20000000000 */
[----:B------:R-:W-:Y:S01]  /*00d0*/  UMOV UR7, 0x3fe4f922 ;  /* 0x3fe4f92200077882 */ /* 0x000fe20000000000 */
[----:B------:R-:W-:Y:S01]  /*00e0*/  BSSY.RECONVERGENT B0, `(.L_x_76) ;  /* 0x0000061000007945 */ /* 0x000fe20003800200 */
[----:B--2---:R-:W-:Y:S01]  /*00f0*/  LOP3.LUT R5, R3, 0x7fffffff, RZ, 0xc0, !PT ;  /* 0x7fffffff03057812 */ /* 0x004fe200078ec0ff */
[----:B------:R-:W-:-:S06]  /*0100*/  IMAD.MOV.U32 R4, RZ, RZ, R2 ;  /* 0x000000ffff047224 */ /* 0x000fcc00078e0002 */
[----:B------:R-:W-:-:S14]  /*0110*/  DSETP.GE.AND P0, PT, R4, UR6, PT ;  /* 0x0000000604007e2a */ /* 0x000fdc000bf06000 */
[----:B------:R-:W-:Y:S05]  /*0120*/  @!P0 BRA `(.L_x_77) ;  /* 0x0000000000e48947 */ /* 0x000fea0003800000 */
[----:B------:R-:W-:Y:S01]  /*0130*/  DADD R8, R4, R4 ;  /* 0x0000000004087229 */ /* 0x000fe20000000004 */
[----:B------:R-:W-:Y:S01]  /*0140*/  UMOV UR6, 0xfefa39ef ;  /* 0xfefa39ef00067882 */ /* 0x000fe20000000000 */
[----:B------:R-:W-:Y:S01]  /*0150*/  UMOV UR7, 0x3fe62e42 ;  /* 0x3fe62e4200077882 */ /* 0x000fe20000000000 */
[----:B------:R-:W-:Y:S01]  /*0160*/  IMAD.MOV.U32 R10, RZ, RZ, -0x7649667 ;  /* 0xf89b6999ff0a7424 */ /* 0x000fe200078e00ff */
[----:B------:R-:W-:Y:S02]  /*0170*/  MOV R11, 0x3e928a27 ;  /* 0x3e928a27000b7802 */ /* 0x000fe40000000f00 */
[----:B------:R-:W0:Y:S01]  /*0180*/  F2F.F32.F64 R2, R8 ;  /* 0x0000000800027310 */ /* 0x000e220000301000 */
[----:B------:R-:W-:Y:S01]  /*0190*/  ISETP.GT.U32.AND P0, PT, R5, 0x40330fc1, PT ;  /* 0x40330fc10500780c */ /* 0x000fe20003f04070 */
[----:B0-----:R-:W-:-:S06]  /*01a0*/  FMUL R2, R2, 1.4426950216293334961 ;  /* 0x3fb8aa3b02027820 */ /* 0x001fcc0000400000 */
[----:B------:R-:W0:Y:S08]  /*01b0*/  FRND R2, R2 ;  /* 0x0000000200027307 */ /* 0x000e300000201000 */
[----:B0-----:R0:W1:Y:S08]  /*01c0*/  F2F.F64.F32 R6, R2 ;  /* 0x0000000200067310 */ /* 0x0010700000201800 */
[----:B0-----:R-:W0:Y:S01]  /*01d0*/  MUFU.EX2 R2, R2 ;  /* 0x0000000200027308 */ /* 0x001e220000000800 */
[----:B-1----:R-:W-:Y:S01]  /*01e0*/  DFMA R6, R6, -UR6, R8 ;  /* 0x8000000606067c2b */ /* 0x002fe20008000008 */
[----:B------:R-:W-:Y:S01]  /*01f0*/  UMOV UR6, 0xa4741b81 ;  /* 0xa4741b8100067882 */ /* 0x000fe20000000000 */
[----:B------:R-:W-:-:S06]  /*0200*/  UMOV UR7, 0x3e5ae904 ;  /* 0x3e5ae90400077882 */ /* 0x000fcc0000000000 */
[C---:B------:R-:W-:Y:S01]  /*0210*/  DFMA R10, R6.reuse, UR6, R10 ;  /* 0x00000006060a7c2b */ /* 0x040fe2000800000a */
[----:B------:R-:W-:Y:S01]  /*0220*/  UMOV UR6, 0x15ff7e07 ;  /* 0x15ff7e0700067882 */ /* 0x000fe20000000000 */
[----:B------:R-:W-:Y:S01]  /*0230*/  UMOV UR7, 0x3ec71de7 ;  /* 0x3ec71de700077882 */ /* 0x000fe20000000000 */
[----:B0-----:R-:W0:Y:S05]  /*0240*/  F2F.F64.F32 R8, R2 ;  /* 0x0000000200087310 */ /* 0x001e2a0000201800 */
[----:B------:R-:W-:Y:S01]  /*0250*/  DFMA R10, R6, R10, UR6 ;  /* 0x00000006060a7e2b */ /* 0x000fe2000800000a */
[----:B------:R-:W-:Y:S01]  /*0260*/  UMOV UR6, 0x6b0ac45a ;  /* 0x6b0ac45a00067882 */ /* 0x000fe20000000000 */
[----:B------:R-:W-:-:S06]  /*0270*/  UMOV UR7, 0x3efa019a ;  /* 0x3efa019a00077882 */ /* 0x000fcc0000000000 */
[----:B------:R-:W-:Y:S01]  /*0280*/  DFMA R10, R6, R10, UR6 ;  /* 0x00000006060a7e2b */ /* 0x000fe2000800000a */
[----:B------:R-:W-:Y:S01]  /*0290*/  UMOV UR6, 0x17eed94f ;  /* 0x17eed94f00067882 */ /* 0x000fe20000000000 */
[----:B------:R-:W-:Y:S01]  /*02a0*/  UMOV UR7, 0x3f2a01a0 ;  /* 0x3f2a01a000077882 */ /* 0x000fe20000000000 */
[----:B0-----:R-:W-:-:S05]  /*02b0*/  DADD R12, -R8, 1 ;  /* 0x3ff00000080c7429 */ /* 0x001fca0000000100 */
[----:B------:R-:W-:Y:S01]  /*02c0*/  DFMA R10, R6, R10, UR6 ;  /* 0x00000006060a7e2b */ /* 0x000fe2000800000a */
[----:B------:R-:W-:Y:S01]  /*02d0*/  UMOV UR6, 0x17f2a71b ;  /* 0x17f2a71b00067882 */ /* 0x000fe20000000000 */
[----:B------:R-:W-:-:S06]  /*02e0*/  UMOV UR7, 0x3f56c16c ;  /* 0x3f56c16c00077882 */ /* 0x000fcc0000000000 */
        /* <DEDUP_REMOVED lines=12> */
[----:B------:R-:W-:-:S08]  /*03b0*/  DFMA R10, R6, R10, UR6 ;  /* 0x00000006060a7e2b */ /* 0x000fd0000800000a */
[----:B------:R-:W-:-:S08]  /*03c0*/  DMUL R10, R6, R10 ;  /* 0x0000000a060a7228 */ /* 0x000fd00000000000 */
[----:B------:R-:W-:Y:S01]  /*03d0*/  DFMA R10, R6, R10, R6 ;  /* 0x0000000a060a722b */ /* 0x000fe20000000006 */
[----:B------:R-:W-:-:S07]  /*03e0*/  IMAD.MOV.U32 R6, RZ, RZ, RZ ;  /* 0x000000ffff067224 */ /* 0x000fce00078e00ff */
[----:B------:R-:W-:-:S08]  /*03f0*/  DFMA R10, -R10, R8, R12 ;  /* 0x000000080a0a722b */ /* 0x000fd0000000010c */
[----:B------:R-:W-:-:S06]  /*0400*/  DADD R10, -R10, 2 ;  /* 0x400000000a0a7429 */ /* 0x000fcc0000000100 */
[----:B------:R-:W0:Y:S02]  /*0410*/  MUFU.RCP64H R7, R11 ;  /* 0x0000000b00077308 */ /* 0x000e240000001800 */
[----:B0-----:R-:W-:-:S08]  /*0420*/  DFMA R8, -R10, R6, 1 ;  /* 0x3ff000000a08742b */ /* 0x001fd00000000106 */
[----:B------:R-:W-:-:S08]  /*0430*/  DFMA R8, R8, R8, R8 ;  /* 0x000000080808722b */ /* 0x000fd00000000008 */
[----:B------:R-:W-:Y:S01]  /*0440*/  DFMA R8, R6, R8, R6 ;  /* 0x000000080608722b */ /* 0x000fe20000000006 */
[----:B------:R-:W-:Y:S01]  /*0450*/  MOV R6, 0x0 ;  /* 0x0000000000067802 */ /* 0x000fe20000000f00 */
[----:B------:R-:W-:-:S06]  /*0460*/  IMAD.MOV.U32 R7, RZ, RZ, 0x40000000 ;  /* 0x40000000ff077424 */ /* 0x000fcc00078e00ff */
[----:B------:R-:W-:-:S10]  /*0470*/  DFMA R8, R8, -R6, 1 ;  /* 0x3ff000000808742b */ /* 0x000fd40000000806 */
[----:B------:R-:W-:Y:S02]  /*0480*/  FSEL R5, R9, 1.875, !P0 ;  /* 0x3ff0000009057808 */ /* 0x000fe40004000000 */
[----:B------:R-:W-:Y:S02]  /*0490*/  FSEL R2, R8, RZ, !P0 ;  /* 0x000000ff08027208 */ /* 0x000fe40004000000 */
[----:B------:R-:W-:Y:S01]  /*04a0*/  LOP3.LUT R3, R5, 0x80000000, R3, 0xb8, !PT ;  /* 0x8000000005037812 */ /* 0x000fe200078eb803 */
[----:B------:R-:W-:Y:S06]  /*04b0*/  BRA `(.L_x_78) ;  /* 0x00000000008c7947 */ /* 0x000fec0003800000 */
.L_x_77:
[----:B------:R-:W-:Y:S01]  /*04c0*/  DMUL R4, R2, R2 ;  /* 0x0000000202047228 */ /* 0x000fe20000000000 */
[----:B------:R-:W-:Y:S01]  /*04d0*/  MOV R6, 0x420afc3d ;  /* 0x420afc3d00067802 */ /* 0x000fe20000000f00 */
[----:B------:R-:W-:Y:S01]  /*04e0*/  IMAD.MOV.U32 R7, RZ, RZ, 0x3f14359f ;  /* 0x3f14359fff077424 */ /* 0x000fe200078e00ff */
[----:B------:R-:W-:Y:S01]  /*04f0*/  UMOV UR6, 0xe2f5e964 ;  /* 0xe2f5e96400067882 */ /* 0x000fe20000000000 */
[----:B------:R-:W-:-:S04]  /*0500*/  UMOV UR7, 0x3ef0bc46 ;  /* 0x3ef0bc4600077882 */ /* 0x000fc80000000000 */
[----:B------:R-:W-:Y:S01]  /*0510*/  DFMA R6, R4, -UR6, R6 ;  /* 0x8000000604067c2b */ /* 0x000fe20008000006 */
[----:B------:R-:W-:Y:S01]  /*0520*/  UMOV UR6, 0x728c5d84 ;  /* 0x728c5d8400067882 */ /* 0x000fe20000000000 */
[----:B------:R-:W-:-:S06]  /*0530*/  UMOV UR7, 0x3f2df9f0 ;  /* 0x3f2df9f000077882 */ /* 0x000fcc0000000000 */
[----:B------:R-:W-:Y:S01]  /*0540*/  DFMA R6, R4, R6, -UR6 ;  /* 0x8000000604067e2b */ /* 0x000fe20008000006 */
[----:B------:R-:W-:Y:S01]  /*0550*/  UMOV UR6, 0xcec4f033 ;  /* 0xcec4f03300067882 */ /* 0x000fe20000000000 */
[----:B------:R-:W-:-:S06]  /*0560*/  UMOV UR7, 0x3f4337d1 ;  /* 0x3f4337d100077882 */ /* 0x000fcc0000000000 */
[----:B------:R-:W-:Y:S01]  /*0570*/  DFMA R6, R4, R6, UR6 ;  /* 0x0000000604067e2b */ /* 0x000fe20008000006 */
        /* <DEDUP_REMOVED lines=20> */
[----:B------:R-:W-:-:S08]  /*06c0*/  DFMA R6, R4, R6, -UR6 ;  /* 0x8000000604067e2b */ /* 0x000fd00008000006 */
[----:B------:R-:W-:-:S08]  /*06d0*/  DFMA R6, R4, R6, RZ ;  /* 0x000000060406722b */ /* 0x000fd000000000ff */
[----:B------:R-:W-:-:S11]  /*06e0*/  DFMA R2, R2, R6, R2 ;  /* 0x000000060202722b */ /* 0x000fd60000000002 */
.L_x_78:
[----:B------:R-:W-:Y:S05]  /*06f0*/  BSYNC.RECONVERGENT B0 ;  /* 0x0000000000007941 */ /* 0x000fea0003800200 */
.L_x_76:
[----:B------:R-:W0:Y:S02]  /*0700*/  LDC.64 R4, c[0x0][0x388] ;  /* 0x0000e200ff047b82 */ /* 0x000e240000000a00 */
[----:B0-----:R-:W-:-:S05]  /*0710*/  IMAD.WIDE.U32 R4, R0, 0x8, R4 ;  /* 0x0000000800047825 */ /* 0x001fca00078e0004 */
[----:B------:R-:W-:Y:S01]  /*0720*/  STG.E.64 desc[UR4][R4.64], R2 ;  /* 0x0000000204007986 */ /* 0x000fe2000c101b04 */
[----:B------:R-:W-:Y:S05]  /*0730*/  EXIT ;  /* 0x000000000000794d */ /* 0x000fea0003800000 */
.L_x_79:
        /* <DEDUP_REMOVED lines=12> */
.L_x_220:


//--------------------- .text.tan_f64             --------------------------
	.section	.text.tan_f64,"ax",@progbits
	.align	128
        .global         tan_f64
        .type           tan_f64,@function
        .size           tan_f64,(.L_x_175 - tan_f64)
        .other          tan_f64,@"STO_CUDA_ENTRY STV_DEFAULT"
tan_f64:
.text.tan_f64:
[----:B------:R-:W0:Y:S01]  /*0000*/  LDC R1, c[0x0][0x37c] ;  /* 0x0000df00ff017b82 */ /* 0x000e220000000800 */
[----:B------:R-:W1:Y:S07]  /*0010*/  S2R R3, SR_TID.X ;  /* 0x0000000000037919 */ /* 0x000e6e0000002100 */
[----:B------:R-:W1:Y:S01]  /*0020*/  S2UR UR4, SR_CTAID.X ;  /* 0x00000000000479c3 */ /* 0x000e620000002500 */
[----:B------:R-:W2:Y:S01]  /*0030*/  LDCU UR5, c[0x0][0x390] ;  /* 0x00007200ff0577ac */ /* 0x000ea20008000800 */
[----:B0-----:R-:W-:-:S06]  /*0040*/  VIADD R1, R1, 0xffffffd8 ;  /* 0xffffffd801017836 */ /* 0x001fcc0000000000 */
[----:B------:R-:W1:Y:S02]  /*0050*/  LDC R12, c[0x0][0x360] ;  /* 0x0000d800ff0c7b82 */ /* 0x000e640000000800 */
[----:B-1----:R-:W-:-:S05]  /*0060*/  IMAD R12, R12, UR4, R3 ;  /* 0x000000040c0c7c24 */ /* 0x002fca000f8e0203 */
[----:B--2---:R-:W-:-:S13]  /*0070*/  ISETP.GE.U32.AND P0, PT, R12, UR5, PT ;  /* 0x000000050c007c0c */ /* 0x004fda000bf06070 */
[----:B------:R-:W-:Y:S05]  /*0080*/  @P0 EXIT ;  /* 0x000000000000094d */ /* 0x000fea0003800000 */
[----:B------:R-:W0:Y:S01]  /*0090*/  LDC.64 R16, c[0x0][0x380] ;  /* 0x0000e000ff107b82 */ /* 0x000e220000000a00 */
[----:B------:R-:W1:Y:S01]  /*00a0*/  LDCU.64 UR4, c[0x0][0x358] ;  /* 0x00006b00ff0477ac */ /* 0x000e620008000a00 */
[----:B0-----:R-:W-:-:S06]  /*00b0*/  IMAD.WIDE.U32 R16, R12, 0x8, R16 ;  /* 0x000000080c107825 */ /* 0x001fcc00078e0010 */
[----:B-1----:R-:W2:Y:S01]  /*00c0*/  LDG.E.64 R16, desc[UR4][R16.64] ;  /* 0x0000000410107981 */ /* 0x002ea2000c1e1b00 */
[----:B------:R-:W-:Y:S01]  /*00d0*/  BSSY.RECONVERGENT B1, `(.L_x_80) ;  /* 0x000001b000017945 */ /* 0x000fe20003800200 */
[----:B--2---:R-:W-:-:S14]  /*00e0*/  DSETP.NEU.AND P1, PT, |R16|, +INF , PT ;  /* 0x7ff000001000742a */ /* 0x004fdc0003f2d200 */
[----:B------:R-:W-:Y:S01]  /*00f0*/  @!P1 DMUL R2, RZ, R16 ;  /* 0x00000010ff029228 */ /* 0x000fe20000000000 */
[----:B------:R-:W-:Y:S01]  /*0100*/  @!P1 PLOP3.LUT P0, PT, PT, PT, PT, 0x80, 0x8 ;  /* 0x000000000008981c */ /* 0x000fe20003f0f070 */
[----:B------:R-:W-:-:S12]  /*0110*/  @!P1 BRA `(.L_x_81) ;  /* 0x0000000000589947 */ /* 0x000fd80003800000 */
[----:B------:R-:W-:Y:S01]  /*0120*/  UMOV UR6, 0x6dc9c883 ;  /* 0x6dc9c88300067882 */ /* 0x000fe20000000000 */
[----:B------:R-:W-:Y:S01]  /*0130*/  UMOV UR7, 0x3fe45f30 ;  /* 0x3fe45f3000077882 */ /* 0x000fe20000000000 */
[C---:B------:R-:W-:Y:S01]  /*0140*/  DSETP.GE.AND P0, PT, |R16|.reuse, 2.14748364800000000000e+09, PT ;  /* 0x41e000001000742a */ /* 0x040fe20003f06200 */
[----:B------:R-:W-:Y:S01]  /*0150*/  BSSY.RECONVERGENT B0, `(.L_x_82) ;  /* 0x0000010000007945 */ /* 0x000fe20003800200 */
[----:B------:R-:W-:Y:S01]  /*0160*/  DMUL R4, R16, UR6 ;  /* 0x0000000610047c28 */ /* 0x000fe20008000000 */
[----:B------:R-:W-:Y:S01]  /*0170*/  UMOV UR6, 0x54442d18 ;  /* 0x54442d1800067882 */ /* 0x000fe20000000000 */
[----:B------:R-:W-:-:S08]  /*0180*/  UMOV UR7, 0x3ff921fb ;  /* 0x3ff921fb00077882 */ /* 0x000fd00000000000 */
[----:B------:R-:W0:Y:S08]  /*0190*/  F2I.F64 R4, R4 ;  /* 0x0000000400047311 */ /* 0x000e300000301100 */
[----:B0-----:R-:W0:Y:S02]  /*01a0*/  I2F.F64 R2, R4 ;  /* 0x0000000400027312 */ /* 0x001e240000201c00 */
[----:B0-----:R-:W-:Y:S01]  /*01b0*/  DFMA R6, R2, -UR6, R16 ;  /* 0x8000000602067c2b */ /* 0x001fe20008000010 */
[----:B------:R-:W-:Y:S01]  /*01c0*/  UMOV UR6, 0x33145c00 ;  /* 0x33145c0000067882 */ /* 0x000fe20000000000 */
[----:B------:R-:W-:-:S06]  /*01d0*/  UMOV UR7, 0x3c91a626 ;  /* 0x3c91a62600077882 */ /* 0x000fcc0000000000 */
[----:B------:R-:W-:Y:S01]  /*01e0*/  DFMA R6, R2, -UR6, R6 ;  /* 0x8000000602067c2b */ /* 0x000fe20008000006 */
[----:B------:R-:W-:Y:S01]  /*01f0*/  UMOV UR6, 0x252049c0 ;  /* 0x252049c000067882 */ /* 0x000fe20000000000 */
[----:B------:R-:W-:-:S06]  /*0200*/  UMOV UR7, 0x397b839a ;  /* 0x397b839a00077882 */ /* 0x000fcc0000000000 */
[----:B------:R-:W-:Y:S01]  /*0210*/  DFMA R2, R2, -UR6, R6 ;  /* 0x8000000602027c2b */ /* 0x000fe20008000006 */
[----:B------:R-:W-:Y:S10]  /*0220*/  @!P0 BRA `(.L_x_83) ;  /* 0x0000000000088947 */ /* 0x000ff40003800000 */
[----:B------:R-:W-:-:S07]  /*0230*/  MOV R10, 0x250 ;  /* 0x00000250000a7802 */ /* 0x000fce0000000f00 */
[----:B------:R-:W-:Y:S05]  /*0240*/  CALL.REL.NOINC `($tan_f64$__internal_trig_reduction_slowpathd) ;  /* 0x0000000400107944 */ /* 0x000fea0003c00000 */
.L_x_83:
[----:B------:R-:W-:Y:S05]  /*0250*/  BSYNC.RECONVERGENT B0 ;  /* 0x0000000000007941 */ /* 0x000fea0003800200 */
.L_x_82:
[----:B------:R-:W-:-:S04]  /*0260*/  LOP3.LUT R4, R4, 0x1, RZ, 0xc0, !PT ;  /* 0x0000000104047812 */ /* 0x000fc800078ec0ff */
[----:B------:R-:W-:-:S13]  /*0270*/  ISETP.NE.U32.AND P0, PT, R4, 0x1, PT ;  /* 0x000000010400780c */ /* 0x000fda0003f05070 */
.L_x_81:
[----:B------:R-:W-:Y:S05]  /*0280*/  BSYNC.RECONVERGENT B1 ;  /* 0x0000000000017941 */ /* 0x000fea0003800200 */
.L_x_80:
[----:B------:R-:W-:Y:S01]  /*0290*/  DMUL R4, R2, R2 ;  /* 0x0000000202047228 */ /* 0x000fe20000000000 */
[----:B------:R-:W-:Y:S01]  /*02a0*/  IMAD.MOV.U32 R6, RZ, RZ, 0x5b27ebb1 ;  /* 0x5b27ebb1ff067424 */ /* 0x000fe200078e00ff */
[----:B------:R-:W-:Y:S01]  /*02b0*/  UMOV UR6, 0x2799bcb9 ;  /* 0x2799bcb900067882 */ /* 0x000fe20000000000 */
[----:B------:R-:W-:Y:S01]  /*02c0*/  IMAD.MOV.U32 R7, RZ, RZ, 0x3ef9757c ;  /* 0x3ef9757cff077424 */ /* 0x000fe200078e00ff */
[----:B------:R-:W-:Y:S01]  /*02d0*/  UMOV UR7, 0x3ee48dac ;  /* 0x3ee48dac00077882 */ /* 0x000fe20000000000 */
[----:B------:R-:W0:Y:S01]  /*02e0*/  LDC.64 R8, c[0x0][0x388] ;  /* 0x0000e200ff087b82 */ /* 0x000e220000000a00 */
[----:B------:R-:W-:Y:S03]  /*02f0*/  BSSY.RECONVERGENT B0, `(.L_x_84) ;  /* 0x0000037000007945 */ /* 0x000fe60003800200 */
[----:B------:R-:W-:Y:S01]  /*0300*/  DFMA R6, R4, UR6, -R6 ;  /* 0x0000000604067c2b */ /* 0x000fe20008000806 */
[----:B------:R-:W-:Y:S01]  /*0310*/  UMOV UR6, 0xfd91e04 ;  /* 0x0fd91e0400067882 */ /* 0x000fe20000000000 */
[----:B------:R-:W-:-:S06]  /*0320*/  UMOV UR7, 0x3f0980e9 ;  /* 0x3f0980e900077882 */ /* 0x000fcc0000000000 */
[----:B------:R-:W-:Y:S01]  /*0330*/  DFMA R6, R4, R6, UR6 ;  /* 0x0000000604067e2b */ /* 0x000fe20008000006 */
[----:B------:R-:W-:Y:S01]  /*0340*/  UMOV UR6, 0x417d7e1d ;  /* 0x417d7e1d00067882 */ /* 0x000fe20000000000 */
[----:B------:R-:W-:-:S06]  /*0350*/  UMOV UR7, 0x3efae2b0 ;  /* 0x3efae2b000077882 */ /* 0x000fcc0000000000 */
[----:B------:R-:W-:Y:S01]  /*0360*/  DFMA R6, R4, R6, -UR6 ;  /* 0x8000000604067e2b */ /* 0x000fe20008000006 */
[----:B------:R-:W-:Y:S01]  /*0370*/  UMOV UR6, 0x41bfba57 ;  /* 0x41bfba5700067882 */ /* 0x000fe20000000000 */
[----:B------:R-:W-:Y:S01]  /*0380*/  UMOV UR7, 0x3f119f53 ;  /* 0x3f119f5300077882 */ /* 0x000fe20000000000 */
[----:B0-----:R-:W-:-:S05]  /*0390*/  IMAD.WIDE.U32 R12, R12, 0x8, R8 ;  /* 0x000000080c0c7825 */ /* 0x001fca00078e0008 */
        /* <DEDUP_REMOVED lines=33> */
[----:B------:R-:W-:Y:S10]  /*05b0*/  @P0 BRA `(.L_x_85) ;  /* 0x0000000000280947 */ /* 0x000ff40003800000 */
[----:B------:R-:W0:Y:S01]  /*05c0*/  MUFU.RCP64H R9, R5 ;  /* 0x0000000500097308 */ /* 0x000e220000001800 */
[----:B------:R-:W-:-:S06]  /*05d0*/  IMAD.MOV.U32 R8, RZ, RZ, RZ ;  /* 0x000000ffff087224 */ /* 0x000fcc00078e00ff */
[----:B0-----:R-:W-:-:S08]  /*05e0*/  DFMA R6, -R4, R8, 1 ;  /* 0x3ff000000406742b */ /* 0x001fd00000000108 */
[----:B------:R-:W-:Y:S02]  /*05f0*/  DFMA R10, R6, R6, R6 ;  /* 0x00000006060a722b */ /* 0x000fe40000000006 */
[----:B------:R-:W-:-:S06]  /*0600*/  DADD R6, R4, -R2 ;  /* 0x0000000004067229 */ /* 0x000fcc0000000802 */
[----:B------:R-:W-:Y:S02]  /*0610*/  DFMA R10, R8, R10, R8 ;  /* 0x0000000a080a722b */ /* 0x000fe40000000008 */
[----:B------:R-:W-:-:S06]  /*0620*/  DFMA R6, R14, R2, -R6 ;  /* 0x000000020e06722b */ /* 0x000fcc0000000806 */
[----:B------:R-:W-:-:S08]  /*0630*/  DFMA R2, R4, -R10, 1 ;  /* 0x3ff000000402742b */ /* 0x000fd0000000080a */
[----:B------:R-:W-:-:S08]  /*0640*/  DFMA R2, R6, -R10, R2 ;  /* 0x8000000a0602722b */ /* 0x000fd00000000002 */
[----:B------:R-:W-:-:S11]  /*0650*/  DFMA R4, -R10, R2, -R10 ;  /* 0x000000020a04722b */ /* 0x000fd6000000090a */
.L_x_85:
[----:B------:R-:W-:Y:S05]  /*0660*/  BSYNC.RECONVERGENT B0 ;  /* 0x0000000000007941 */ /* 0x000fea0003800200 */
.L_x_84:
[----:B------:R-:W-:Y:S01]  /*0670*/  STG.E.64 desc[UR4][R12.64], R4 ;  /* 0x000000040c007986 */ /* 0x000fe2000c101b04 */
[----:B------:R-:W-:Y:S05]  /*0680*/  EXIT ;  /* 0x000000000000794d */ /* 0x000fea0003800000 */
        .type           $tan_f64$__internal_trig_reduction_slowpathd,@function
        .size           $tan_f64$__internal_trig_reduction_slowpathd,(.L_x_175 - $tan_f64$__internal_trig_reduction_slowpathd)
$tan_f64$__internal_trig_reduction_slowpathd:
[--C-:B------:R-:W-:Y:S01]  /*0690*/  SHF.R.U32.HI R6, RZ, 0x14, R17.reuse ;  /* 0x00000014ff067819 */ /* 0x100fe20000011611 */
[----:B------:R-:W-:Y:S02]  /*06a0*/  IMAD.MOV.U32 R11, RZ, RZ, R16 ;  /* 0x000000ffff0b7224 */ /* 0x000fe400078e0010 */
[----:B------:R-:W-:Y:S01]  /*06b0*/  IMAD.MOV.U32 R14, RZ, RZ, R17 ;  /* 0x000000ffff0e7224 */ /* 0x000fe200078e0011 */
[----:B------:R-:W-:Y:S01]  /*06c0*/  LOP3.LUT R0, R6, 0x7ff, RZ, 0xc0, !PT ;  /* 0x000007ff06007812 */ /* 0x000fe200078ec0ff */
[----:B------:R-:W-:-:S03]  /*06d0*/  IMAD.MOV.U32 R4, RZ, RZ, RZ ;  /* 0x000000ffff047224 */ /* 0x000fc600078e00ff */
[----:B------:R-:W-:-:S13]  /*06e0*/  ISETP.NE.AND P0, PT, R0, 0x7ff, PT ;  /* 0x000007ff0000780c */ /* 0x000fda0003f05270 */
[----:B------:R-:W-:Y:S05]  /*06f0*/  @!P0 BRA `(.L_x_86) ;  /* 0x0000000800488947 */ /* 0x000fea0003800000 */
[----:B------:R-:W-:Y:S01]  /*0700*/  VIADD R0, R0, 0xfffffc00 ;  /* 0xfffffc0000007836 */ /* 0x000fe20000000000 */
[----:B------:R-:W-:Y:S01]  /*0710*/  BSSY.RECONVERGENT B2, `(.L_x_87) ;  /* 0x000002f000027945 */ /* 0x000fe20003800200 */
[----:B------:R-:W-:-:S03]  /*0720*/  CS2R R18, SRZ ;  /* 0x0000000000127805 */ /* 0x000fc6000001ff00 */
[----:B------:R-:W-:Y:S02]  /*0730*/  SHF.R.U32.HI R7, RZ, 0x6, R0 ;  /* 0x00000006ff077819 */ /* 0x000fe40000011600 */
[----:B------:R-:W-:Y:S02]  /*0740*/  ISETP.GE.U32.AND P0, PT, R0, 0x80, PT ;  /* 0x000000800000780c */ /* 0x000fe40003f06070 */
[C---:B------:R-:W-:Y:S02]  /*0750*/  IADD3 R0, PT, PT, -R7.reuse, 0x13, RZ ;  /* 0x0000001307007810 */ /* 0x040fe40007ffe1ff */
[----:B------:R-:W-:Y:S02]  /*0760*/  IADD3 R21, PT, PT, -R7, 0xf, RZ ;  /* 0x0000000f07157810 */ /* 0x000fe40007ffe1ff */
[----:B------:R-:W-:-:S04]  /*0770*/  SEL R0, R0, 0x12, P0 ;  /* 0x0000001200007807 */ /* 0x000fc80000000000 */
[----:B------:R-:W-:-:S13]  /*0780*/  ISETP.GE.AND P0, PT, R21, R0, PT ;  /* 0x000000001500720c */ /* 0x000fda0003f06270 */
[----:B------:R-:W-:Y:S05]  /*0790*/  @P0 BRA `(.L_x_88) ;  /* 0x0000000000980947 */ /* 0x000fea0003800000 */
[----:B------:R-:W0:Y:S01]  /*07a0*/  LDC.64 R8, c[0x0][0x358] ;  /* 0x0000d600ff087b82 */ /* 0x000e220000000a00 */
[C---:B------:R-:W-:Y:S01]  /*07b0*/  SHF.L.U64.HI R13, R11.reuse, 0xb, R14 ;  /* 0x0000000b0b0d7819 */ /* 0x040fe2000001020e */
[----:B------:R-:W-:Y:S01]  /*07c0*/  BSSY.RECONVERGENT B3, `(.L_x_89) ;  /* 0x0000022000037945 */ /* 0x000fe20003800200 */
[----:B------:R-:W-:Y:S01]  /*07d0*/  IMAD.SHL.U32 R11, R11, 0x800, RZ ;  /* 0x000008000b0b7824 */ /* 0x000fe200078e00ff */
[----:B------:R-:W-:Y:S01]  /*07e0*/  IADD3 R15, PT, PT, RZ, -R7, -R0 ;  /* 0x80000007ff0f7210 */ /* 0x000fe20007ffe800 */
[----:B------:R-:W-:Y:S01]  /*07f0*/  IMAD.MOV.U32 R14, RZ, RZ, RZ ;  /* 0x000000ffff0e7224 */ /* 0x000fe200078e00ff */
[----:B------:R-:W-:Y:S02]  /*0800*/  CS2R R18, SRZ ;  /* 0x0000000000127805 */ /* 0x000fe4000001ff00 */
[----:B------:R-:W-:Y:S01]  /*0810*/  LOP3.LUT R13, R13, 0x80000000, RZ, 0xfc, !PT ;  /* 0x800000000d0d7812 */ /* 0x000fe200078efcff */
[----:B------:R-:W1:Y:S06]  /*0820*/  LDC.64 R2, c[0x4][0x8] ;  /* 0x01000200ff027b82 */ /* 0x000e6c0000000a00 */
.L_x_90:
[----:B0-----:R-:W-:Y:S01]  /*0830*/  R2UR UR6, R8 ;  /* 0x00000000080672ca */ /* 0x001fe200000e0000 */
[----:B-1----:R-:W-:Y:S01]  /*0840*/  IMAD.WIDE R4, R21, 0x8, R2 ;  /* 0x0000000815047825 */ /* 0x002fe200078e0202 */
[----:B------:R-:W-:-:S13]  /*0850*/  R2UR UR7, R9 ;  /* 0x00000000090772ca */ /* 0x000fda00000e0000 */
[----:B------:R-:W2:Y:S01]  /*0860*/  LDG.E.64.CONSTANT R4, desc[UR6][R4.64] ;  /* 0x0000000604047981 */ /* 0x000ea2000c1e9b00 */
[----:B------:R-:W-:Y:S02]  /*0870*/  VIADD R15, R15, 0x1 ;  /* 0x000000010f0f7836 */ /* 0x000fe40000000000 */
[----:B------:R-:W-:Y:S02]  /*0880*/  VIADD R21, R21, 0x1 ;  /* 0x0000000115157836 */ /* 0x000fe40000000000 */
[----:B--2---:R-:W-:-:S04]  /*0890*/  IMAD.WIDE.U32 R18, P2, R4, R11, R18 ;  /* 0x0000000b04127225 */ /* 0x004fc80007840012 */
[----:B------:R-:W-:Y:S02]  /*08a0*/  IMAD R23, R4, R13, RZ ;  /* 0x0000000d04177224 */ /* 0x000fe400078e02ff */
[CC--:B------:R-:W-:Y:S02]  /*08b0*/  IMAD R16, R5.reuse, R11.reuse, RZ ;  /* 0x0000000b05107224 */ /* 0x0c0fe400078e02ff */
[----:B------:R-:W-:Y:S01]  /*08c0*/  IMAD.HI.U32 R25, R5, R11, RZ ;  /* 0x0000000b05197227 */ /* 0x000fe200078e00ff */
[----:B------:R-:W-:-:S03]  /*08d0*/  IADD3 R19, P0, PT, R23, R19, RZ ;  /* 0x0000001317137210 */ /* 0x000fc60007f1e0ff */
[----:B------:R-:W-:Y:S01]  /*08e0*/  IMAD R23, R14, 0x8, R1 ;  /* 0x000000080e177824 */ /* 0x000fe200078e0201 */
[----:B------:R-:W-:Y:S01]  /*08f0*/  IADD3 R19, P1, PT, R16, R19, RZ ;  /* 0x0000001310137210 */ /* 0x000fe20007f3e0ff */
[----:B------:R-:W-:-:S04]  /*0900*/  IMAD.HI.U32 R16, R4, R13, RZ ;  /* 0x0000000d04107227 */ /* 0x000fc800078e00ff */
[----:B------:R-:W-:Y:S01]  /*0910*/  IMAD.X R4, RZ, RZ, R16, P2 ;  /* 0x000000ffff047224 */ /* 0x000fe200010e0610 */
[----:B------:R0:W-:Y:S01]  /*0920*/  STL.64 [R23], R18 ;  /* 0x0000001217007387 */ /* 0x0001e20000100a00 */
[----:B------:R-:W-:-:S03]  /*0930*/  IMAD.HI.U32 R16, R5, R13, RZ ;  /* 0x0000000d05107227 */ /* 0x000fc600078e00ff */
[----:B------:R-:W-:Y:S01]  /*0940*/  IADD3.X R4, P0, PT, R25, R4, RZ, P0, !PT ;  /* 0x0000000419047210 */ /* 0x000fe2000071e4ff */
[----:B------:R-:W-:Y:S02]  /*0950*/  IMAD R5, R5, R13, RZ ;  /* 0x0000000d05057224 */ /* 0x000fe400078e02ff */
[----:B------:R-:W-:-:S03]  /*0960*/  VIADD R14, R14, 0x1 ;  /* 0x000000010e0e7836 */ /* 0x000fc60000000000 */
[----:B------:R-:W-:Y:S01]  /*0970*/  IADD3.X R5, P1, PT, R5, R4, RZ, P1, !PT ;  /* 0x0000000405057210 */ /* 0x000fe20000f3e4ff */
[----:B------:R-:W-:Y:S01]  /*0980*/  IMAD.X R4, RZ, RZ, R16, P0 ;  /* 0x000000ffff047224 */ /* 0x000fe200000e0610 */
[----:B------:R-:W-:-:S03]  /*0990*/  ISETP.NE.AND P0, PT, R15, -0xf, PT ;  /* 0xfffffff10f00780c */ /* 0x000fc60003f05270 */
[----:B------:R-:W-:Y:S02]  /*09a0*/  IMAD.X R4, RZ, RZ, R4, P1 ;  /* 0x000000ffff047224 */ /* 0x000fe400008e0604 */
[----:B0-----:R-:W-:Y:S02]  /*09b0*/  IMAD.MOV.U32 R18, RZ, RZ, R5 ;  /* 0x000000ffff127224 */ /* 0x001fe400078e0005 */
[----:B------:R-:W-:-:S06]  /*09c0*/  IMAD.MOV.U32 R19, RZ, RZ, R4 ;  /* 0x000000ffff137224 */ /* 0x000fcc00078e0004 */
[----:B------:R-:W-:Y:S05]  /*09d0*/  @P0 BRA `(.L_x_90) ;  /* 0xfffffffc00940947 */ /* 0x000fea000383ffff */
[----:B------:R-:W-:Y:S05]  /*09e0*/  BSYNC.RECONVERGENT B3 ;  /* 0x0000000000037941 */ /* 0x000fea0003800200 */
.L_x_89:
[----:B------:R-:W-:-:S07]  /*09f0*/  IMAD.MOV.U32 R21, RZ, RZ, R0 ;  /* 0x000000ffff157224 */ /* 0x000fce00078e0000 */
.L_x_88:
[----:B------:R-:W-:Y:S05]  /*0a00*/  BSYNC.RECONVERGENT B2 ;  /* 0x0000000000027941 */ /* 0x000fea0003800200 */
.L_x_87:
[----:B------:R-:W-:Y:S01]  /*0a10*/  LOP3.LUT P0, R23, R6, 0x3f, RZ, 0xc0, !PT ;  /* 0x0000003f06177812 */ /* 0x000fe2000780c0ff */
[----:B------:R-:W-:-:S04]  /*0a20*/  IMAD.IADD R0, R7, 0x1, R21 ;  /* 0x0000000107007824 */ /* 0x000fc800078e0215 */
[----:B------:R-:W-:-:S05]  /*0a30*/  IMAD.U32 R21, R0, 0x8, R1 ;  /* 0x0000000800157824 */ /* 0x000fca00078e0001 */
[----:B------:R0:W-:Y:S04]  /*0a40*/  STL.64 [R21+-0x78], R18 ;  /* 0xffff881215007387 */ /* 0x0001e80000100a00 */
[----:B------:R-:W2:Y:S04]  /*0a50*/  @P0 LDL.64 R8, [R1+0x8] ;  /* 0x0000080001080983 */ /* 0x000ea80000100a00 */
[----:B------:R-:W3:Y:S04]  /*0a60*/  LDL.64 R2, [R1+0x10] ;  /* 0x0000100001027983 */ /* 0x000ee80000100a00 */
[----:B------:R-:W4:Y:S01]  /*0a70*/  LDL.64 R4, [R1+0x18] ;  /* 0x0000180001047983 */ /* 0x000f220000100a00 */
[----:B------:R-:W-:Y:S01]  /*0a80*/  @P0 LOP3.LUT R0, R6, 0x3f, RZ, 0xc, !PT ;  /* 0x0000003f06000812 */ /* 0x000fe200078e0cff */
[----:B------:R-:W-:Y:S01]  /*0a90*/  BSSY.RECONVERGENT B2, `(.L_x_91) ;  /* 0x0000034000027945 */ /* 0x000fe20003800200 */
[----:B--2---:R-:W-:-:S02]  /*0aa0*/  @P0 SHF.R.U64 R7, R8, 0x1, R9 ;  /* 0x0000000108070819 */ /* 0x004fc40000001209 */
[----:B------:R-:W-:Y:S02]  /*0ab0*/  @P0 SHF.R.U32.HI R9, RZ, 0x1, R9 ;  /* 0x00000001ff090819 */ /* 0x000fe40000011609 */
[CC--:B---3--:R-:W-:Y:S02]  /*0ac0*/  @P0 SHF.L.U32 R11, R2.reuse, R23.reuse, RZ ;  /* 0x00000017020b0219 */ /* 0x0c8fe400000006ff */
[----:B------:R-:W-:Y:S02]  /*0ad0*/  @P0 SHF.R.U64 R6, R7, R0, R9 ;  /* 0x0000000007060219 */ /* 0x000fe40000001209 */
[--C-:B------:R-:W-:Y:S02]  /*0ae0*/  @P0 SHF.R.U32.HI R15, RZ, 0x1, R3.reuse ;  /* 0x00000001ff0f0819 */ /* 0x100fe40000011603 */
[C-C-:B------:R-:W-:Y:S02]  /*0af0*/  @P0 SHF.R.U64 R13, R2.reuse, 0x1, R3.reuse ;  /* 0x00000001020d0819 */ /* 0x140fe40000001203 */
[----:B------:R-:W-:-:S02]  /*0b00*/  @P0 SHF.L.U64.HI R8, R2, R23, R3 ;  /* 0x0000001702080219 */ /* 0x000fc40000010203 */
[----:B------:R-:W-:Y:S02]  /*0b10*/  @P0 SHF.R.U32.HI R7, RZ, R0, R9 ;  /* 0x00000000ff070219 */ /* 0x000fe40000011609 */
[----:B------:R-:W-:Y:S02]  /*0b20*/  @P0 LOP3.LUT R2, R11, R6, RZ, 0xfc, !PT ;  /* 0x000000060b020212 */ /* 0x000fe400078efcff */
[----:B----4-:R-:W-:Y:S02]  /*0b30*/  @P0 SHF.L.U32 R9, R4, R23, RZ ;  /* 0x0000001704090219 */ /* 0x010fe400000006ff */
[----:B------:R-:W-:Y:S02]  /*0b40*/  @P0 SHF.R.U64 R14, R13, R0, R15 ;  /* 0x000000000d0e0219 */ /* 0x000fe4000000120f */
[----:B------:R-:W-:Y:S01]  /*0b50*/  @P0 LOP3.LUT R3, R8, R7, RZ, 0xfc, !PT ;  /* 0x0000000708030212 */ /* 0x000fe200078efcff */
[----:B------:R-:W-:Y:S01]  /*0b60*/  IMAD.SHL.U32 R8, R2, 0x4, RZ ;  /* 0x0000000402087824 */ /* 0x000fe200078e00ff */
[----:B------:R-:W-:-:S02]  /*0b70*/  @P0 SHF.L.U64.HI R23, R4, R23, R5 ;  /* 0x0000001704170219 */ /* 0x000fc40000010205 */
[----:B------:R-:W-:Y:S02]  /*0b80*/  @P0 LOP3.LUT R4, R9, R14, RZ, 0xfc, !PT ;  /* 0x0000000e09040212 */ /* 0x000fe400078efcff */
[----:B------:R-:W-:Y:S02]  /*0b90*/  @P0 SHF.R.U32.HI R0, RZ, R0, R15 ;  /* 0x00000000ff000219 */ /* 0x000fe4000001160f */
[----:B------:R-:W-:Y:S02]  /*0ba0*/  SHF.L.U64.HI R9, R2, 0x2, R3 ;  /* 0x0000000202097819 */ /* 0x000fe40000010203 */
[----:B------:R-:W-:Y:S02]  /*0bb0*/  @P0 LOP3.LUT R5, R23, R0, RZ, 0xfc, !PT ;  /* 0x0000000017050212 */ /* 0x000fe400078efcff */
[----:B------:R-:W-:Y:S02]  /*0bc0*/  SHF.L.W.U32.HI R3, R3, 0x2, R4 ;  /* 0x0000000203037819 */ /* 0x000fe40000010e04 */
[----:B------:R-:W-:-:S02]  /*0bd0*/  IADD3 RZ, P0, PT, RZ, -R8, RZ ;  /* 0x80000008ffff7210 */ /* 0x000fc40007f1e0ff */
[----:B------:R-:W-:Y:S02]  /*0be0*/  LOP3.LUT R0, RZ, R9, RZ, 0x33, !PT ;  /* 0x00000009ff007212 */ /* 0x000fe400078e33ff */
[----:B------:R-:W-:Y:S02]  /*0bf0*/  SHF.L.W.U32.HI R4, R4, 0x2, R5 ;  /* 0x0000000204047819 */ /* 0x000fe40000010e05 */
[----:B------:R-:W-:Y:S02]  /*0c00*/  LOP3.LUT R2, RZ, R3, RZ, 0x33, !PT ;  /* 0x00000003ff027212 */ /* 0x000fe400078e33ff */
[----:B------:R-:W-:Y:S02]  /*0c10*/  IADD3.X R6, P0, PT, RZ, R0, RZ, P0, !PT ;  /* 0x00000000ff067210 */ /* 0x000fe4000071e4ff */
[----:B------:R-:W-:Y:S02]  /*0c20*/  LOP3.LUT R7, RZ, R4, RZ, 0x33, !PT ;  /* 0x00000004ff077212 */ /* 0x000fe400078e33ff */
[----:B------:R-:W-:-:S02]  /*0c30*/  IADD3.X R0, P1, PT, RZ, R2, RZ, P0, !PT ;  /* 0x00000002ff007210 */ /* 0x000fc4000073e4ff */
[----:B------:R-:W-:-:S03]  /*0c40*/  ISETP.GT.U32.AND P2, PT, R3, -0x1, PT ;  /* 0xffffffff0300780c */ /* 0x000fc60003f44070 */
[----:B------:R-:W-:Y:S01]  /*0c50*/  IMAD.X R7, RZ, RZ, R7, P1 ;  /* 0x000000ffff077224 */ /* 0x000fe200008e0607 */
[----:B------:R-:W-:-:S04]  /*0c60*/  ISETP.GT.AND.EX P0, PT, R4, -0x1, PT, P2 ;  /* 0xffffffff0400780c */ /* 0x000fc80003f04320 */
[----:B------:R-:W-:Y:S02]  /*0c70*/  SEL R2, R4, R7, P0 ;  /* 0x0000000704027207 */ /* 0x000fe40000000000 */
[----:B------:R-:W-:Y:S02]  /*0c80*/  SEL R13, R3, R0, P0 ;  /* 0x00000000030d7207 */ /* 0x000fe40000000000 */
[----:B------:R-:W-:Y:S02]  /*0c90*/  ISETP.NE.U32.AND P1, PT, R2, RZ, PT ;  /* 0x000000ff0200720c */ /* 0x000fe40003f25070 */
[----:B------:R-:W-:Y:S02]  /*0ca0*/  SEL R9, R9, R6, P0 ;  /* 0x0000000609097207 */ /* 0x000fe40000000000 */
[----:B------:R-:W-:Y:S01]  /*0cb0*/  SEL R3, R13, R2, !P1 ;  /* 0x000000020d037207 */ /* 0x000fe20004800000 */
[----:B------:R-:W-:-:S05]  /*0cc0*/  @!P0 IMAD.MOV R8, RZ, RZ, -R8 ;  /* 0x000000ffff088224 */ /* 0x000fca00078e0a08 */
[----:B------:R-:W1:Y:S02]  /*0cd0*/  FLO.U32 R3, R3 ;  /* 0x0000000300037300 */ /* 0x000e6400000e0000 */
[C---:B-1----:R-:W-:Y:S02]  /*0ce0*/  IADD3 R7, PT, PT, -R3.reuse, 0x1f, RZ ;  /* 0x0000001f03077810 */ /* 0x042fe40007ffe1ff */
[----:B------:R-:W-:-:S03]  /*0cf0*/  IADD3 R0, PT, PT, -R3, 0x3f, RZ ;  /* 0x0000003f03007810 */ /* 0x000fc60007ffe1ff */
[----:B------:R-:W-:-:S05]  /*0d00*/  @P1 IMAD.MOV R0, RZ, RZ, R7 ;  /* 0x000000ffff001224 */ /* 0x000fca00078e0207 */
[----:B------:R-:W-:-:S13]  /*0d10*/  ISETP.NE.AND P1, PT, R0, RZ, PT ;  /* 0x000000ff0000720c */ /* 0x000fda0003f25270 */
[----:B0-----:R-:W-:Y:S05]  /*0d20*/  @!P1 BRA `(.L_x_92) ;  /* 0x0000000000289947 */ /* 0x001fea0003800000 */
[--C-:B------:R-:W-:Y:S02]  /*0d30*/  SHF.R.U64 R7, R8, 0x1, R9.reuse ;  /* 0x0000000108077819 */ /* 0x100fe40000001209 */
[C---:B------:R-:W-:Y:S02]  /*0d40*/  LOP3.LUT R3, R0.reuse, 0x3f, RZ, 0xc0, !PT ;  /* 0x0000003f00037812 */ /* 0x040fe400078ec0ff */
[----:B------:R-:W-:Y:S02]  /*0d50*/  SHF.R.U32.HI R9, RZ, 0x1, R9 ;  /* 0x00000001ff097819 */ /* 0x000fe40000011609 */
[----:B------:R-:W-:Y:S02]  /*0d60*/  LOP3.LUT R6, R0, 0x3f, RZ, 0xc, !PT ;  /* 0x0000003f00067812 */ /* 0x000fe400078e0cff */
[CC--:B------:R-:W-:Y:S02]  /*0d70*/  SHF.L.U64.HI R11, R13.reuse, R3.reuse, R2 ;  /* 0x000000030d0b7219 */ /* 0x0c0fe40000010202 */
[----:B------:R-:W-:-:S02]  /*0d80*/  SHF.L.U32 R3, R13, R3, RZ ;  /* 0x000000030d037219 */ /* 0x000fc400000006ff */
[-CC-:B------:R-:W-:Y:S02]  /*0d90*/  SHF.R.U64 R2, R7, R6.reuse, R9.reuse ;  /* 0x0000000607027219 */ /* 0x180fe40000001209 */
[----:B------:R-:W-:Y:S02]  /*0da0*/  SHF.R.U32.HI R6, RZ, R6, R9 ;  /* 0x00000006ff067219 */ /* 0x000fe40000011609 */
[----:B------:R-:W-:Y:S02]  /*0db0*/  LOP3.LUT R13, R3, R2, RZ, 0xfc, !PT ;  /* 0x00000002030d7212 */ /* 0x000fe400078efcff */
[----:B------:R-:W-:-:S07]  /*0dc0*/  LOP3.LUT R2, R11, R6, RZ, 0xfc, !PT ;  /* 0x000000060b027212 */ /* 0x000fce00078efcff */
.L_x_92:
[----:B------:R-:W-:Y:S05]  /*0dd0*/  BSYNC.RECONVERGENT B2 ;  /* 0x0000000000027941 */ /* 0x000fea0003800200 */
.L_x_91:
[----:B------:R-:W-:Y:S01]  /*0de0*/  IMAD.WIDE.U32 R8, R13, 0x2168c235, RZ ;  /* 0x2168c2350d087825 */ /* 0x000fe200078e00ff */
[----:B------:R-:W-:-:S03]  /*0df0*/  SHF.R.U32.HI R5, RZ, 0x1e, R5 ;  /* 0x0000001eff057819 */ /* 0x000fc60000011605 */
[----:B------:R-:W-:Y:S01]  /*0e00*/  IMAD.MOV.U32 R6, RZ, RZ, R9 ;  /* 0x000000ffff067224 */ /* 0x000fe200078e0009 */
[----:B------:R-:W-:Y:S01]  /*0e10*/  IADD3 RZ, P1, PT, R8, R8, RZ ;  /* 0x0000000808ff7210 */ /* 0x000fe20007f3e0ff */
[----:B------:R-:W-:Y:S01]  /*0e20*/  IMAD.MOV.U32 R7, RZ, RZ, RZ ;  /* 0x000000ffff077224 */ /* 0x000fe200078e00ff */
[----:B------:R-:W-:Y:S01]  /*0e30*/  LEA.HI R4, R4, R5, RZ, 0x1 ;  /* 0x0000000504047211 */ /* 0x000fe200078f08ff */
[----:B------:R-:W-:-:S04]  /*0e40*/  IMAD.HI.U32 R3, R2, -0x36f0255e, RZ ;  /* 0xc90fdaa202037827 */ /* 0x000fc800078e00ff */
[----:B------:R-:W-:-:S04]  /*0e50*/  IMAD.WIDE.U32 R6, R13, -0x36f0255e, R6 ;  /* 0xc90fdaa20d067825 */ /* 0x000fc800078e0006 */
[C---:B------:R-:W-:Y:S02]  /*0e60*/  IMAD R9, R2.reuse, -0x36f0255e, RZ ;  /* 0xc90fdaa202097824 */ /* 0x040fe400078e02ff */
[----:B------:R-:W-:-:S04]  /*0e70*/  IMAD.WIDE.U32 R6, P2, R2, 0x2168c235, R6 ;  /* 0x2168c23502067825 */ /* 0x000fc80007840006 */
[----:B------:R-:W-:Y:S01]  /*0e80*/  IMAD.X R2, RZ, RZ, R3, P2 ;  /* 0x000000ffff027224 */ /* 0x000fe200010e0603 */
[----:B------:R-:W-:Y:S02]  /*0e90*/  IADD3 R3, P2, PT, R9, R7, RZ ;  /* 0x0000000709037210 */ /* 0x000fe40007f5e0ff */
[----:B------:R-:W-:Y:S02]  /*0ea0*/  IADD3.X RZ, P1, PT, R6, R6, RZ, P1, !PT ;  /* 0x0000000606ff7210 */ /* 0x000fe40000f3e4ff */
[C---:B------:R-:W-:Y:S01]  /*0eb0*/  ISETP.GT.U32.AND P3, PT, R3.reuse, RZ, PT ;  /* 0x000000ff0300720c */ /* 0x040fe20003f64070 */
[----:B------:R-:W-:Y:S01]  /*0ec0*/  IMAD.X R2, RZ, RZ, R2, P2 ;  /* 0x000000ffff027224 */ /* 0x000fe200010e0602 */
[----:B------:R-:W-:-:S04]  /*0ed0*/  IADD3.X R6, P2, PT, R3, R3, RZ, P1, !PT ;  /* 0x0000000303067210 */ /* 0x000fc80000f5e4ff */
[C---:B------:R-:W-:Y:S01]  /*0ee0*/  ISETP.GT.AND.EX P1, PT, R2.reuse, RZ, PT, P3 ;  /* 0x000000ff0200720c */ /* 0x040fe20003f24330 */
[----:B------:R-:W-:-:S03]  /*0ef0*/  IMAD.X R7, R2, 0x1, R2, P2 ;  /* 0x0000000102077824 */ /* 0x000fc600010e0602 */
[----:B------:R-:W-:Y:S02]  /*0f00*/  SEL R6, R6, R3, P1 ;  /* 0x0000000306067207 */ /* 0x000fe40000800000 */
[----:B------:R-:W-:Y:S02]  /*0f10*/  SEL R3, R7, R2, P1 ;  /* 0x0000000207037207 */ /* 0x000fe40000800000 */
[----:B------:R-:W-:Y:S02]  /*0f20*/  IADD3 R2, P2, PT, R6, 0x1, RZ ;  /* 0x0000000106027810 */ /* 0x000fe40007f5e0ff */
[----:B------:R-:W-:Y:S02]  /*0f30*/  SEL R7, RZ, 0xffffffff, !P1 ;  /* 0xffffffffff077807 */ /* 0x000fe40004800000 */
[----:B------:R-:W-:Y:S01]  /*0f40*/  LOP3.LUT P1, R17, R17, 0x80000000, RZ, 0xc0, !PT ;  /* 0x8000000011117812 */ /* 0x000fe2000782c0ff */
[----:B------:R-:W-:Y:S02]  /*0f50*/  IMAD.X R3, RZ, RZ, R3, P2 ;  /* 0x000000ffff037224 */ /* 0x000fe400010e0603 */
[----:B------:R-:W-:Y:S01]  /*0f60*/  IMAD.IADD R0, R7, 0x1, -R0 ;  /* 0x0000000107007824 */ /* 0x000fe200078e0a00 */
[----:B------:R-:W-:-:S02]  /*0f70*/  @!P0 LOP3.LUT R17, R17, 0x80000000, RZ, 0x3c, !PT ;  /* 0x8000000011118812 */ /* 0x000fc400078e3cff */
[----:B------:R-:W-:Y:S01]  /*0f80*/  SHF.R.U64 R2, R2, 0xa, R3 ;  /* 0x0000000a02027819 */ /* 0x000fe20000001203 */
[----:B------:R-:W-:-:S03]  /*0f90*/  IMAD.SHL.U32 R0, R0, 0x100000, RZ ;  /* 0x0010000000007824 */ /* 0x000fc600078e00ff */
[----:B------:R-:W-:-:S03]  /*0fa0*/  IADD3 R2, P2, PT, R2, 0x1, RZ ;  /* 0x0000000102027810 */ /* 0x000fc60007f5e0ff */
[----:B------:R-:W-:Y:S01]  /*0fb0*/  @P1 IMAD.MOV R4, RZ, RZ, -R4 ;  /* 0x000000ffff041224 */ /* 0x000fe200078e0a04 */
[----:B------:R-:W-:-:S04]  /*0fc0*/  LEA.HI.X R3, R3, RZ, RZ, 0x16, P2 ;  /* 0x000000ff03037211 */ /* 0x000fc800010fb4ff */
[--C-:B------:R-:W-:Y:S02]  /*0fd0*/  SHF.R.U64 R2, R2, 0x1, R3.reuse ;  /* 0x0000000102027819 */ /* 0x100fe40000001203 */
[----:B------:R-:W-:Y:S02]  /*0fe0*/  SHF.R.U32.HI R3, RZ, 0x1, R3 ;  /* 0x00000001ff037819 */ /* 0x000fe40000011603 */
[----:B------:R-:W-:-:S04]  /*0ff0*/  IADD3 R11, P2, P3, RZ, RZ, R2 ;  /* 0x000000ffff0b7210 */ /* 0x000fc80007b5e002 */
[----:B------:R-:W-:-:S04]  /*1000*/  IADD3.X R0, PT, PT, R0, 0x3fe00000, R3, P2, P3 ;  /* 0x3fe0000000007810 */ /* 0x000fc800017e6403 */
[----:B------:R-:W-:-:S07]  /*1010*/  LOP3.LUT R14, R0, R17, RZ, 0xfc, !PT ;  /* 0x00000011000e7212 */ /* 0x000fce00078efcff */
.L_x_86:
[----:B------:R-:W-:Y:S02]  /*1020*/  IMAD.MOV.U32 R2, RZ, RZ, R11 ;  /* 0x000000ffff027224 */ /* 0x000fe400078e000b */
[----:B------:R-:W-:Y:S02]  /*1030*/  IMAD.MOV.U32 R11, RZ, RZ, 0x0 ;  /* 0x00000000ff0b7424 */ /* 0x000fe400078e00ff */
[----:B------:R-:W-:Y:S02]  /*1040*/  IMAD.MOV.U32 R3, RZ, RZ, R14 ;  /* 0x000000ffff037224 */ /* 0x000fe400078e000e */
[----:B------:R-:W-:Y:S05]  /*1050*/  RET.REL.NODEC R10 `(tan_f64) ;  /* 0xffffffec0ae87950 */ /* 0x000fea0003c3ffff */
.L_x_93:
        /* <DEDUP_REMOVED lines=10> */
.L_x_175:


//--------------------- .text.cos_f64             --------------------------
	.section	.text.cos_f64,"ax",@progbits
	.align	128
        .global         cos_f64
        .type           cos_f64,@function
        .size           cos_f64,(.L_x_176 - cos_f64)
        .other          cos_f64,@"STO_CUDA_ENTRY STV_DEFAULT"
cos_f64:
.text.cos_f64:
        /* <DEDUP_REMOVED lines=16> */
[----:B------:R-:W-:Y:S01]  /*0100*/  @!P0 IMAD.MOV.U32 R0, RZ, RZ, 0x1 ;  /* 0x00000001ff008424 */ /* 0x000fe200078e00ff */
[----:B------:R-:W-:Y:S09]  /*0110*/  @!P0 BRA `(.L_x_95) ;  /* 0x0000000000548947 */ /* 0x000ff20003800000 */
[----:B------:R-:W-:Y:S01]  /*0120*/  UMOV UR6, 0x6dc9c883 ;  /* 0x6dc9c88300067882 */ /* 0x000fe20000000000 */
[----:B------:R-:W-:Y:S01]  /*0130*/  UMOV UR7, 0x3fe45f30 ;  /* 0x3fe45f3000077882 */ /* 0x000fe20000000000 */
[C---:B------:R-:W-:Y:S01]  /*0140*/  DSETP.GE.AND P0, PT, |R16|.reuse, 2.14748364800000000000e+09, PT ;  /* 0x41e000001000742a */ /* 0x040fe20003f06200 */
[----:B------:R-:W-:Y:S01]  /*0150*/  BSSY.RECONVERGENT B0, `(.L_x_96) ;  /* 0x0000010000007945 */ /* 0x000fe20003800200 */
[----:B------:R-:W-:Y:S01]  /*0160*/  DMUL R4, R16, UR6 ;  /* 0x0000000610047c28 */ /* 0x000fe20008000000 */
[----:B------:R-:W-:Y:S01]  /*0170*/  UMOV UR6, 0x54442d18 ;  /* 0x54442d1800067882 */ /* 0x000fe20000000000 */
[----:B------:R-:W-:-:S04]  /*0180*/  UMOV UR7, 0x3ff921fb ;  /* 0x3ff921fb00077882 */ /* 0x000fc80000000000 */
        /* <DEDUP_REMOVED lines=11> */
[----:B------:R-:W-:Y:S05]  /*0240*/  CALL.REL.NOINC `($cos_f64$__internal_trig_reduction_slowpathd) ;  /* 0x0000000000907944 */ /* 0x000fea0003c00000 */
.L_x_97:
[----:B------:R-:W-:Y:S05]  /*0250*/  BSYNC.RECONVERGENT B0 ;  /* 0x0000000000007941 */ /* 0x000fea0003800200 */
.L_x_96:
[----:B------:R-:W-:-:S07]  /*0260*/  VIADD R0, R0, 0x1 ;  /* 0x0000000100007836 */ /* 0x000fce0000000000 */
.L_x_95:
[----:B------:R-:W-:Y:S05]  /*0270*/  BSYNC.RECONVERGENT B1 ;  /* 0x0000000000017941 */ /* 0x000fea0003800200 */
.L_x_94:
[----:B------:R-:W0:Y:S01]  /*0280*/  LDCU.64 UR6, c[0x4][0x10] ;  /* 0x01000200ff0677ac */ /* 0x000e220008000a00 */
[----:B------:R-:W-:-:S05]  /*0290*/  IMAD.SHL.U32 R4, R0, 0x40, RZ ;  /* 0x0000004000047824 */ /* 0x000fca00078e00ff */
[----:B------:R-:W-:-:S04]  /*02a0*/  LOP3.LUT R4, R4, 0x40, RZ, 0xc0, !PT ;  /* 0x0000004004047812 */ /* 0x000fc800078ec0ff */
[----:B0-----:R-:W-:-:S05]  /*02b0*/  IADD3 R20, P0, PT, R4, UR6, RZ ;  /* 0x0000000604147c10 */ /* 0x001fca000ff1e0ff */
[----:B------:R-:W-:-:S05]  /*02c0*/  IMAD.X R21, RZ, RZ, UR7, P0 ;  /* 0x00000007ff157e24 */ /* 0x000fca00080e06ff */
[----:B------:R-:W2:Y:S04]  /*02d0*/  LDG.E.128.CONSTANT R16, desc[UR4][R20.64] ;  /* 0x0000000414107981 */ /* 0x000ea8000c1e9d00 */
[----:B------:R-:W3:Y:S04]  /*02e0*/  LDG.E.128.CONSTANT R12, desc[UR4][R20.64+0x10] ;  /* 0x00001004140c7981 */ /* 0x000ee8000c1e9d00 */
[----:B------:R-:W4:Y:S01]  /*02f0*/  LDG.E.128.CONSTANT R4, desc[UR4][R20.64+0x20] ;  /* 0x0000200414047981 */ /* 0x000f22000c1e9d00 */
[----:B------:R-:W-:Y:S01]  /*0300*/  LOP3.LUT R8, R0, 0x1, RZ, 0xc0, !PT ;  /* 0x0000000100087812 */ /* 0x000fe200078ec0ff */
[----:B------:R-:W-:-:S02]  /*0310*/  IMAD.MOV.U32 R22, RZ, RZ, 0x20fd8164 ;  /* 0x20fd8164ff167424 */ /* 0x000fc400078e00ff */
[----:B------:R-:W-:Y:S01]  /*0320*/  IMAD.MOV.U32 R11, RZ, RZ, 0x3da8ff83 ;  /* 0x3da8ff83ff0b7424 */ /* 0x000fe200078e00ff */
[----:B------:R-:W-:Y:S01]  /*0330*/  ISETP.NE.U32.AND P0, PT, R8, 0x1, PT ;  /* 0x000000010800780c */ /* 0x000fe20003f05070 */
[----:B------:R-:W-:-:S03]  /*0340*/  DMUL R8, R2, R2 ;  /* 0x0000000202087228 */ /* 0x000fc60000000000 */
[----:B------:R-:W-:Y:S02]  /*0350*/  FSEL R22, R22, -8.06006814911005101289e+34, !P0 ;  /* 0xf9785eba16167808 */ /* 0x000fe40004000000 */
[----:B------:R-:W-:-:S06]  /*0360*/  FSEL R23, -R11, 0.11223486810922622681, !P0 ;  /* 0x3de5db650b177808 */ /* 0x000fcc0004000100 */
[----:B--2---:R-:W-:-:S08]  /*0370*/  DFMA R16, R8, R22, R16 ;  /* 0x000000160810722b */ /* 0x004fd00000000010 */
[----:B------:R-:W-:-:S08]  /*0380*/  DFMA R16, R8, R16, R18 ;  /* 0x000000100810722b */ /* 0x000fd00000000012 */
[----:B---3--:R-:W-:-:S08]  /*0390*/  DFMA R12, R8, R16, R12 ;  /* 0x00000010080c722b */ /* 0x008fd0000000000c */
[----:B------:R-:W-:-:S08]  /*03a0*/  DFMA R12, R8, R12, R14 ;  /* 0x0000000c080c722b */ /* 0x000fd0000000000e */
[----:B----4-:R-:W-:-:S08]  /*03b0*/  DFMA R4, R8, R12, R4 ;  /* 0x0000000c0804722b */ /* 0x010fd00000000004 */
[----:B------:R-:W-:Y:S01]  /*03c0*/  DFMA R4, R8, R4, R6 ;  /* 0x000000040804722b */ /* 0x000fe20000000006 */
[----:B------:R-:W0:Y:S07]  /*03d0*/  LDC.64 R6, c[0x0][0x388] ;  /* 0x0000e200ff067b82 */ /* 0x000e2e0000000a00 */
[----:B------:R-:W-:Y:S02]  /*03e0*/  DFMA R2, R4, R2, R2 ;  /* 0x000000020402722b */ /* 0x000fe40000000002 */
[----:B------:R-:W-:-:S10]  /*03f0*/  DFMA R4, R8, R4, 1 ;  /* 0x3ff000000804742b */ /* 0x000fd40000000004 */
[----:B------:R-:W-:Y:S02]  /*0400*/  FSEL R4, R4, R2, !P0 ;  /* 0x0000000204047208 */ /* 0x000fe40004000000 */
[----:B------:R-:W-:Y:S02]  /*0410*/  FSEL R5, R5, R3, !P0 ;  /* 0x0000000305057208 */ /* 0x000fe40004000000 */
[----:B------:R-:W-:Y:S01]  /*0420*/  LOP3.LUT P0, RZ, R0, 0x2, RZ, 0xc0, !PT ;  /* 0x0000000200ff7812 */ /* 0x000fe2000780c0ff */
[----:B0-----:R-:W-:-:S03]  /*0430*/  IMAD.WIDE.U32 R10, R10, 0x8, R6 ;  /* 0x000000080a0a7825 */ /* 0x001fc600078e0006 */
[----:B------:R-:W-:-:S10]  /*0440*/  DADD R2, RZ, -R4 ;  /* 0x00000000ff027229 */ /* 0x000fd40000000804 */
[----:B------:R-:W-:Y:S02]  /*0450*/  FSEL R2, R4, R2, !P0 ;  /* 0x0000000204027208 */ /* 0x000fe40004000000 */
[----:B------:R-:W-:-:S05]  /*0460*/  FSEL R3, R5, R3, !P0 ;  /* 0x0000000305037208 */ /* 0x000fca0004000000 */
[----:B------:R-:W-:Y:S01]  /*0470*/  STG.E.64 desc[UR4][R10.64], R2 ;  /* 0x000000020a007986 */ /* 0x000fe2000c101b04 */
[----:B------:R-:W-:Y:S05]  /*0480*/  EXIT ;  /* 0x000000000000794d */ /* 0x000fea0003800000 */
        .type           $cos_f64$__internal_trig_reduction_slowpathd,@function
        .size           $cos_f64$__internal_trig_reduction_slowpathd,(.L_x_176 - $cos_f64$__internal_trig_reduction_slowpathd)
$cos_f64$__internal_trig_reduction_slowpathd:
        /* <DEDUP_REMOVED lines=26> */
.L_x_102:
        /* <DEDUP_REMOVED lines=28> */
.L_x_101:
[----:B------:R-:W-:-:S07]  /*07f0*/  IMAD.MOV.U32 R21, RZ, RZ, R0 ;  /* 0x000000ffff157224 */ /* 0x000fce00078e0000 */
.L_x_100:
[----:B------:R-:W-:Y:S05]  /*0800*/  BSYNC.RECONVERGENT B2 ;  /* 0x0000000000027941 */ /* 0x000fea0003800200 */
.L_x_99:
        /* <DEDUP_REMOVED lines=60> */
.L_x_104:
[----:B------:R-:W-:Y:S05]  /*0bd0*/  BSYNC.RECONVERGENT B2 ;  /* 0x0000000000027941 */ /* 0x000fea0003800200 */
.L_x_103:
        /* <DEDUP_REMOVED lines=36> */
.L_x_98:
[----:B------:R-:W-:Y:S02]  /*0e20*/  IMAD.MOV.U32 R13, RZ, RZ, 0x0 ;  /* 0x00000000ff0d7424 */ /* 0x000fe400078e00ff */
[----:B------:R-:W-:Y:S02]  /*0e30*/  IMAD.MOV.U32 R0, RZ, RZ, R4 ;  /* 0x000000ffff007224 */ /* 0x000fe400078e0004 */
[----:B------:R-:W-:Y:S02]  /*0e40*/  IMAD.MOV.U32 R2, RZ, RZ, R11 ;  /* 0x000000ffff027224 */ /* 0x000fe400078e000b */
[----:B------:R-:W-:Y:S01]  /*0e50*/  IMAD.MOV.U32 R3, RZ, RZ, R14 ;  /* 0x000000ffff037224 */ /* 0x000fe200078e000e */
[----:B------:R-:W-:Y:S06]  /*0e60*/  RET.REL.NODEC R12 `(cos_f64) ;  /* 0xfffffff00c647950 */ /* 0x000fec0003c3ffff */
.L_x_105:
        /* <DEDUP_REMOVED lines=9> */
.L_x_176:


//--------------------- .text.sin_f64             --------------------------
	.section	.text.sin_f64,"ax",@progbits
	.align	128
        .global         sin_f64
        .type           sin_f64,@function
        .size           sin_f64,(.L_x_177 - sin_f64)
        .other          sin_f64,@"STO_CUDA_ENTRY STV_DEFAULT"
sin_f64:
.text.sin_f64:
        /* <DEDUP_REMOVED lines=16> */
[----:B------:R-:W-:Y:S01]  /*0100*/  @!P0 IMAD.MOV.U32 R0, RZ, RZ, RZ ;  /* 0x000000ffff008224 */ /* 0x000fe200078e00ff */
[----:B------:R-:W-:Y:S09]  /*0110*/  @!P0 BRA `(.L_x_107) ;  /* 0x0000000000488947 */ /* 0x000ff20003800000 */
[----:B------:R-:W-:Y:S01]  /*0120*/  UMOV UR6, 0x6dc9c883 ;  /* 0x6dc9c88300067882 */ /* 0x000fe20000000000 */
[----:B------:R-:W-:Y:S01]  /*0130*/  UMOV UR7, 0x3fe45f30 ;  /* 0x3fe45f3000077882 */ /* 0x000fe20000000000 */
[C---:B------:R-:W-:Y:S02]  /*0140*/  DSETP.GE.AND P0, PT, |R16|.reuse, 2.14748364800000000000e+09, PT ;  /* 0x41e000001000742a */ /* 0x040fe40003f06200 */
        /* <DEDUP_REMOVED lines=14> */
[----:B------:R-:W-:Y:S05]  /*0230*/  CALL.REL.NOINC `($sin_f64$__internal_trig_reduction_slowpathd) ;  /* 0x0000000000887944 */ /* 0x000fea0003c00000 */
.L_x_107:
[----:B------:R-:W-:Y:S05]  /*0240*/  BSYNC.RECONVERGENT B0 ;  /* 0x0000000000007941 */ /* 0x000fea0003800200 */
.L_x_106:
        /* <DEDUP_REMOVED lines=33> */
        .type           $sin_f64$__internal_trig_reduction_slowpathd,@function
        .size           $sin_f64$__internal_trig_reduction_slowpathd,(.L_x_177 - $sin_f64$__internal_trig_reduction_slowpathd)
$sin_f64$__internal_trig_reduction_slowpathd:
        /* <DEDUP_REMOVED lines=26> */
.L_x_112:
        /* <DEDUP_REMOVED lines=28> */
.L_x_111:
[----:B------:R-:W-:-:S07]  /*07c0*/  IMAD.MOV.U32 R21, RZ, RZ, R0 ;  /* 0x000000ffff157224 */ /* 0x000fce00078e0000 */
.L_x_110:
[----:B------:R-:W-:Y:S05]  /*07d0*/  BSYNC.RECONVERGENT B1 ;  /* 0x0000000000017941 */ /* 0x000fea0003800200 */
.L_x_109:
        /* <DEDUP_REMOVED lines=60> */
.L_x_114:
[----:B------:R-:W-:Y:S05]  /*0ba0*/  BSYNC.RECONVERGENT B1 ;  /* 0x0000000000017941 */ /* 0x000fea0003800200 */
.L_x_113:
        /* <DEDUP_REMOVED lines=36> */
.L_x_108:
[----:B------:R-:W-:Y:S02]  /*0df0*/  IMAD.MOV.U32 R13, RZ, RZ, 0x0 ;  /* 0x00000000ff0d7424 */ /* 0x000fe400078e00ff */
[----:B------:R-:W-:Y:S02]  /*0e00*/  IMAD.MOV.U32 R0, RZ, RZ, R4 ;  /* 0x000000ffff007224 */ /* 0x000fe400078e0004 */
[----:B------:R-:W-:Y:S02]  /*0e10*/  IMAD.MOV.U32 R2, RZ, RZ, R11 ;  /* 0x000000ffff027224 */ /* 0x000fe400078e000b */
[----:B------:R-:W-:Y:S01]  /*0e20*/  IMAD.MOV.U32 R3, RZ, RZ, R14 ;  /* 0x000000ffff037224 */ /* 0x000fe200078e000e */
[----:B------:R-:W-:Y:S06]  /*0e30*/  RET.REL.NODEC R12 `(sin_f64) ;  /* 0xfffffff00c707950 */ /* 0x000fec0003c3ffff */
.L_x_115:
        /* <DEDUP_REMOVED lines=12> */
.L_x_177:


//--------------------- .text.log_f64             --------------------------
	.section	.text.log_f64,"ax",@progbits
	.align	128
        .global         log_f64
        .type           log_f64,@function
        .size           log_f64,(.L_x_224 - log_f64)
        .other          log_f64,@"STO_CUDA_ENTRY STV_DEFAULT"
log_f64:
.text.log_f64:
        /* <DEDUP_REMOVED lines=12> */
[----:B------:R-:W-:Y:S01]  /*00c0*/  BSSY.RECONVERGENT B0, `(.L_x_116) ;  /* 0x0000053000007945 */ /* 0x000fe20003800200 */
[----:B--2---:R-:W-:Y:S01]  /*00d0*/  ISETP.GT.AND P0, PT, R5, 0xfffff, PT ;  /* 0x000fffff0500780c */ /* 0x004fe20003f04270 */
[----:B------:R-:W-:Y:S01]  /*00e0*/  IMAD.MOV.U32 R6, RZ, RZ, R4 ;  /* 0x000000ffff067224 */ /* 0x000fe200078e0004 */
[----:B------:R-:W-:Y:S01]  /*00f0*/  MOV R3, R5 ;  /* 0x0000000500037202 */ /* 0x000fe20000000f00 */
[----:B------:R-:W-:-:S10]  /*0100*/  IMAD.MOV.U32 R7, RZ, RZ, R5 ;  /* 0x000000ffff077224 */ /* 0x000fd400078e0005 */
[----:B------:R-:W-:-:S10]  /*0110*/  @!P0 DMUL R6, R6, 1.80143985094819840000e+16 ;  /* 0x4350000006068828 */ /* 0x000fd40000000000 */
[----:B------:R-:W-:Y:S02]  /*0120*/  @!P0 IMAD.MOV.U32 R3, RZ, RZ, R7 ;  /* 0x000000ffff038224 */ /* 0x000fe400078e0007 */
[----:B------:R-:W-:Y:S02]  /*0130*/  @!P0 IMAD.MOV.U32 R4, RZ, RZ, R6 ;  /* 0x000000ffff048224 */ /* 0x000fe400078e0006 */
[----:B------:R-:W-:-:S05]  /*0140*/  VIADD R2, R3, 0xffffffff ;  /* 0xffffffff03027836 */ /* 0x000fca0000000000 */
[----:B------:R-:W-:Y:S02]  /*0150*/  ISETP.GT.U32.AND P1, PT, R2, 0x7feffffe, PT ;  /* 0x7feffffe0200780c */ /* 0x000fe40003f24070 */
[----:B------:R-:W-:Y:S01]  /*0160*/  MOV R2, 0xfffffc01 ;  /* 0xfffffc0100027802 */ /* 0x000fe20000000f00 */
[----:B------:R-:W-:-:S10]  /*0170*/  @!P0 IMAD.MOV.U32 R2, RZ, RZ, -0x435 ;  /* 0xfffffbcbff028424 */ /* 0x000fd400078e00ff */
[----:B------:R-:W-:Y:S05]  /*0180*/  @P1 BRA `(.L_x_117) ;  /* 0x0000000400001947 */ /* 0x000fea0003800000 */
[----:B------:R-:W-:Y:S01]  /*0190*/  LOP3.LUT R5, R3, 0xfffff, RZ, 0xc0, !PT ;  /* 0x000fffff03057812 */ /* 0x000fe200078ec0ff */
[----:B------:R-:W-:Y:S01]  /*01a0*/  IMAD.MOV.U32 R6, RZ, RZ, RZ ;  /* 0x000000ffff067224 */ /* 0x000fe200078e00ff */
[----:B------:R-:W-:Y:S01]  /*01b0*/  MOV R14, 0x8b7a8b04 ;  /* 0x8b7a8b04000e7802 */ /* 0x000fe20000000f00 */
[----:B------:R-:W-:Y:S01]  /*01c0*/  IMAD.MOV.U32 R15, RZ, RZ, 0x3ed0ee25 ;  /* 0x3ed0ee25ff0f7424 */ /* 0x000fe200078e00ff */
[----:B------:R-:W-:Y:S01]  /*01d0*/  LOP3.LUT R5, R5, 0x3ff00000, RZ, 0xfc, !PT ;  /* 0x3ff0000005057812 */ /* 0x000fe200078efcff */
[----:B------:R-:W-:Y:S01]  /*01e0*/  UMOV UR6, 0x3ae80f1e ;  /* 0x3ae80f1e00067882 */ /* 0x000fe20000000000 */
[----:B------:R-:W-:Y:S01]  /*01f0*/  UMOV UR7, 0x3eb1380b ;  /* 0x3eb1380b00077882 */ /* 0x000fe20000000000 */
[----:B------:R-:W-:Y:S01]  /*0200*/  LEA.HI R16, R3, R2, RZ, 0xc ;  /* 0x0000000203107211 */ /* 0x000fe200078f60ff */
[----:B------:R-:W-:Y:S01]  /*0210*/  UMOV UR8, 0x80000000 ;  /* 0x8000000000087882 */ /* 0x000fe20000000000 */
[----:B------:R-:W-:Y:S01]  /*0220*/  ISETP.GE.U32.AND P0, PT, R5, 0x3ff6a09f, PT ;  /* 0x3ff6a09f0500780c */ /* 0x000fe20003f06070 */
[----:B------:R-:W-:Y:S01]  /*0230*/  UMOV UR9, 0x43300000 ;  /* 0x4330000000097882 */ /* 0x000fe20000000000 */
[----:B------:R-:W-:-:S11]  /*0240*/  MOV R17, 0x43300000 ;  /* 0x4330000000117802 */ /* 0x000fd60000000f00 */
[----:B------:R-:W-:Y:S01]  /*0250*/  @P0 IADD3 R7, PT, PT, R5, -0x100000, RZ ;  /* 0xfff0000005070810 */ /* 0x000fe20007ffe0ff */
[----:B------:R-:W-:-:S04]  /*0260*/  @P0 VIADD R16, R16, 0x1 ;  /* 0x0000000110100836 */ /* 0x000fc80000000000 */
[----:B------:R-:W-:Y:S01]  /*0270*/  @P0 IMAD.MOV.U32 R5, RZ, RZ, R7 ;  /* 0x000000ffff050224 */ /* 0x000fe200078e0007 */
[----:B------:R-:W-:-:S05]  /*0280*/  LOP3.LUT R16, R16, 0x80000000, RZ, 0x3c, !PT ;  /* 0x8000000010107812 */ /* 0x000fca00078e3cff */
[C---:B------:R-:W-:Y:S02]  /*0290*/  DADD R12, R4.reuse, 1 ;  /* 0x3ff00000040c7429 */ /* 0x040fe40000000000 */
[----:B------:R-:W-:-:S04]  /*02a0*/  DADD R4, R4, -1 ;  /* 0xbff0000004047429 */ /* 0x000fc80000000000 */
[----:B------:R-:W0:Y:S02]  /*02b0*/  MUFU.RCP64H R7, R13 ;  /* 0x0000000d00077308 */ /* 0x000e240000001800 */
[----:B0-----:R-:W-:-:S08]  /*02c0*/  DFMA R8, -R12, R6, 1 ;  /* 0x3ff000000c08742b */ /* 0x001fd00000000106 */
[----:B------:R-:W-:-:S08]  /*02d0*/  DFMA R8, R8, R8, R8 ;  /* 0x000000080808722b */ /* 0x000fd00000000008 */
[----:B------:R-:W-:-:S08]  /*02e0*/  DFMA R6, R6, R8, R6 ;  /* 0x000000080606722b */ /* 0x000fd00000000006 */
[----:B------:R-:W-:-:S08]  /*02f0*/  DMUL R8, R4, R6 ;  /* 0x0000000604087228 */ /* 0x000fd00000000000 */
[----:B------:R-:W-:-:S08]  /*0300*/  DFMA R8, R4, R6, R8 ;  /* 0x000000060408722b */ /* 0x000fd00000000008 */
[----:B------:R-:W-:Y:S02]  /*0310*/  DMUL R10, R8, R8 ;  /* 0x00000008080a7228 */ /* 0x000fe40000000000 */
[----:B------:R-:W-:-:S06]  /*0320*/  DADD R2, R4, -R8 ;  /* 0x0000000004027229 */ /* 0x000fcc0000000808 */
[----:B------:R-:W-:Y:S01]  /*0330*/  DFMA R12, R10, UR6, R14 ;  /* 0x000000060a0c7c2b */ /* 0x000fe2000800000e */
[----:B------:R-:W-:Y:S01]  /*0340*/  UMOV UR6, 0x9f02676f ;  /* 0x9f02676f00067882 */ /* 0x000fe20000000000 */
[----:B------:R-:W-:Y:S01]  /*0350*/  UMOV UR7, 0x3ef3b266 ;  /* 0x3ef3b26600077882 */ /* 0x000fe20000000000 */
[----:B------:R-:W-:Y:S02]  /*0360*/  DADD R14, R2, R2 ;  /* 0x00000000020e7229 */ /* 0x000fe40000000002 */
[----:B------:R-:W-:Y:S01]  /*0370*/  DADD R2, R16, -UR8 ;  /* 0x8000000810027e29 */ /* 0x000fe20008000000 */
[----:B------:R-:W-:Y:S01]  /*0380*/  UMOV UR8, 0xfefa39ef ;  /* 0xfefa39ef00087882 */ /* 0x000fe20000000000 */
[----:B------:R-:W-:Y:S01]  /*0390*/  UMOV UR9, 0x3fe62e42 ;  /* 0x3fe62e4200097882 */ /* 0x000fe20000000000 */
[----:B------:R-:W-:Y:S01]  /*03a0*/  DFMA R12, R10, R12, UR6 ;  /* 0x000000060a0c7e2b */ /* 0x000fe2000800000c */
[----:B------:R-:W-:Y:S01]  /*03b0*/  UMOV UR6, 0xa9ab0956 ;  /* 0xa9ab095600067882 */ /* 0x000fe20000000000 */
[----:B------:R-:W-:Y:S01]  /*03c0*/  UMOV UR7, 0x3f1745cb ;  /* 0x3f1745cb00077882 */ /* 0x000fe20000000000 */
[----:B------:R-:W-:-:S02]  /*03d0*/  DFMA R14, R4, -R8, R14 ;  /* 0x80000008040e722b */ /* 0x000fc4000000000e */
[----:B------:R-:W-:-:S03]  /*03e0*/  DFMA R4, R2, UR8, R8 ;  /* 0x0000000802047c2b */ /* 0x000fc60008000008 */
[----:B------:R-:W-:Y:S01]  /*03f0*/  DFMA R12, R10, R12, UR6 ;  /* 0x000000060a0c7e2b */ /* 0x000fe2000800000c */
[----:B------:R-:W-:Y:S01]  /*0400*/  UMOV UR6, 0x2d1b5154 ;  /* 0x2d1b515400067882 */ /* 0x000fe20000000000 */
[----:B------:R-:W-:Y:S01]  /*0410*/  UMOV UR7, 0x3f3c71c7 ;  /* 0x3f3c71c700077882 */ /* 0x000fe20000000000 */
[----:B------:R-:W-:-:S05]  /*0420*/  DMUL R14, R6, R14 ;  /* 0x0000000e060e7228 */ /* 0x000fca0000000000 */
        /* <DEDUP_REMOVED lines=11> */
[----:B------:R-:W-:Y:S02]  /*04e0*/  UMOV UR7, 0x3fe62e42 ;  /* 0x3fe62e4200077882 */ /* 0x000fe40000000000 */
[----:B------:R-:W-:Y:S01]  /*04f0*/  DFMA R16, R2, -UR6, R4 ;  /* 0x8000000602107c2b */ /* 0x000fe20008000004 */
[----:B------:R-:W-:Y:S01]  /*0500*/  UMOV UR6, 0x3b39803f ;  /* 0x3b39803f00067882 */ /* 0x000fe20000000000 */
[----:B------:R-:W-:Y:S02]  /*0510*/  UMOV UR7, 0x3c7abc9e ;  /* 0x3c7abc9e00077882 */ /* 0x000fe40000000000 */
[----:B------:R-:W-:-:S04]  /*0520*/  DMUL R12, R10, R12 ;  /* 0x0000000c0a0c7228 */ /* 0x000fc80000000000 */
[----:B------:R-:W-:-:S04]  /*0530*/  DADD R16, -R8, R16 ;  /* 0x0000000008107229 */ /* 0x000fc80000000110 */
[----:B------:R-:W-:-:S08]  /*0540*/  DFMA R12, R8, R12, R14 ;  /* 0x0000000c080c722b */ /* 0x000fd0000000000e */
[----:B------:R-:W-:-:S08]  /*0550*/  DADD R12, R12, -R16 ;  /* 0x000000000c0c7229 */ /* 0x000fd00000000810 */
[----:B------:R-:W-:-:S08]  /*0560*/  DFMA R12, R2, UR6, R12 ;  /* 0x00000006020c7c2b */ /* 0x000fd0000800000c */
[----:B------:R-:W-:Y:S01]  /*0570*/  DADD R4, R4, R12 ;  /* 0x0000000004047229 */ /* 0x000fe2000000000c */
[----:B------:R-:W-:Y:S10]  /*0580*/  BRA `(.L_x_118) ;  /* 0x0000000000187947 */ /* 0x000ff40003800000 */
.L_x_117:
[----:B------:R-:W-:Y:S01]  /*0590*/  IMAD.MOV.U32 R2, RZ, RZ, 0x0 ;  /* 0x00000000ff027424 */ /* 0x000fe200078e00ff */
[----:B------:R-:W-:Y:S02]  /*05a0*/  MOV R3, 0x7ff00000 ;  /* 0x7ff0000000037802 */ /* 0x000fe40000000f00 */
[----:B------:R-:W-:-:S04]  /*05b0*/  LOP3.LUT P0, RZ, R7, 0x7fffffff, RZ, 0xc0, !PT ;  /* 0x7fffffff07ff7812 */ /* 0x000fc8000780c0ff */
[----:B------:R-:W-:-:S10]  /*05c0*/  DFMA R2, R6, R2, +INF ;  /* 0x7ff000000602742b */ /* 0x000fd40000000002 */
[----:B------:R-:W-:Y:S02]  /*05d0*/  FSEL R4, R2, RZ, P0 ;  /* 0x000000ff02047208 */ /* 0x000fe40000000000 */
[----:B------:R-:W-:-:S07]  /*05e0*/  FSEL R5, R3, -QNAN , P0 ;  /* 0xfff0000003057808 */ /* 0x000fce0000000000 */
.L_x_118:
[----:B------:R-:W-:Y:S05]  /*05f0*/  BSYNC.RECONVERGENT B0 ;  /* 0x0000000000007941 */ /* 0x000fea0003800200 */
.L_x_116:
[----:B------:R-:W0:Y:S02]  /*0600*/  LDC.64 R2, c[0x0][0x388] ;  /* 0x0000e200ff027b82 */ /* 0x000e240000000a00 */
[----:B0-----:R-:W-:-:S05]  /*0610*/  IMAD.WIDE.U32 R2, R0, 0x8, R2 ;  /* 0x0000000800027825 */ /* 0x001fca00078e0002 */
[----:B------:R-:W-:Y:S01]  /*0620*/  STG.E.64 desc[UR4][R2.64], R4 ;  /* 0x0000000402007986 */ /* 0x000fe2000c101b04 */
[----:B------:R-:W-:Y:S05]  /*0630*/  EXIT ;  /* 0x000000000000794d */ /* 0x000fea0003800000 */
.L_x_119:
        /* <DEDUP_REMOVED lines=12> */
.L_x_224:


//--------------------- .text.exp_f64             --------------------------
	.section	.text.exp_f64,"ax",@progbits
	.align	128
        .global         exp_f64
        .type           exp_f64,@function
        .size           exp_f64,(.L_x_225 - exp_f64)
        .other          exp_f64,@"STO_CUDA_ENTRY STV_DEFAULT"
exp_f64:
.text.exp_f64:
        /* <DEDUP_REMOVED lines=10> */
[----:B------:R-:W-:Y:S02]  /*00a0*/  IMAD.MOV.U32 R4, RZ, RZ, 0x652b82fe ;  /* 0x652b82feff047424 */ /* 0x000fe400078e00ff */
[----:B------:R-:W-:Y:S01]  /*00b0*/  IMAD.MOV.U32 R5, RZ, RZ, 0x3ff71547 ;  /* 0x3ff71547ff057424 */ /* 0x000fe200078e00ff */
[----:B------:R-:W-:Y:S01]  /*00c0*/  UMOV UR6, 0xfefa39ef ;  /* 0xfefa39ef00067882 */ /* 0x000fe20000000000 */
[----:B------:R-:W-:Y:S02]  /*00d0*/  UMOV UR7, 0x3fe62e42 ;  /* 0x3fe62e4200077882 */ /* 0x000fe40000000000 */
[----:B------:R-:W2:Y:S01]  /*00e0*/  LDC.64 R10, c[0x0][0x388] ;  /* 0x0000e200ff0a7b82 */ /* 0x000ea20000000a00 */
[----:B0-----:R-:W-:-:S06]  /*00f0*/  IMAD.WIDE.U32 R2, R0, 0x8, R2 ;  /* 0x0000000800027825 */ /* 0x001fcc00078e0002 */
[----:B-1----:R-:W3:Y:S01]  /*0100*/  LDG.E.64 R2, desc[UR4][R2.64] ;  /* 0x0000000402027981 */ /* 0x002ee2000c1e1b00 */
[----:B------:R-:W-:Y:S01]  /*0110*/  BSSY.RECONVERGENT B0, `(.L_x_120) ;  /* 0x0000037000007945 */ /* 0x000fe20003800200 */
[----:B--2---:R-:W-:Y:S01]  /*0120*/  IMAD.WIDE.U32 R10, R0, 0x8, R10 ;  /* 0x00000008000a7825 */ /* 0x004fe200078e000a */
[----:B---3--:R-:W-:Y:S01]  /*0130*/  DFMA R4, R2, R4, 6.75539944105574400000e+15 ;  /* 0x433800000204742b */ /* 0x008fe20000000004 */
[----:B------:R-:W-:-:S07]  /*0140*/  FSETP.GEU.AND P0, PT, |R3|, 4.1917929649353027344, PT ;  /* 0x4086232b0300780b */ /* 0x000fce0003f0e200 */
[----:B------:R-:W-:-:S08]  /*0150*/  DADD R6, R4, -6.75539944105574400000e+15 ;  /* 0xc338000004067429 */ /* 0x000fd00000000000 */
[----:B------:R-:W-:Y:S01]  /*0160*/  DFMA R8, R6, -UR6, R2 ;  /* 0x8000000606087c2b */ /* 0x000fe20008000002 */
[----:B------:R-:W-:Y:S01]  /*0170*/  UMOV UR6, 0x3b39803f ;  /* 0x3b39803f00067882 */ /* 0x000fe20000000000 */
[----:B------:R-:W-:-:S06]  /*0180*/  UMOV UR7, 0x3c7abc9e ;  /* 0x3c7abc9e00077882 */ /* 0x000fcc0000000000 */
[----:B------:R-:W-:Y:S01]  /*0190*/  DFMA R6, R6, -UR6, R8 ;  /* 0x8000000606067c2b */ /* 0x000fe20008000008 */
[----:B------:R-:W-:Y:S01]  /*01a0*/  UMOV UR6, 0x69ce2bdf ;  /* 0x69ce2bdf00067882 */ /* 0x000fe20000000000 */
[----:B------:R-:W-:Y:S01]  /*01b0*/  IMAD.MOV.U32 R8, RZ, RZ, -0x35dec16 ;  /* 0xfca213eaff087424 */ /* 0x000fe200078e00ff */
[----:B------:R-:W-:Y:S01]  /*01c0*/  MOV R9, 0x3e928af3 ;  /* 0x3e928af300097802 */ /* 0x000fe20000000f00 */
[----:B------:R-:W-:-:S05]  /*01d0*/  UMOV UR7, 0x3e5ade15 ;  /* 0x3e5ade1500077882 */ /* 0x000fca0000000000 */
[----:B------:R-:W-:Y:S01]  /*01e0*/  DFMA R8, R6, UR6, R8 ;  /* 0x0000000606087c2b */ /* 0x000fe20008000008 */
        /* <DEDUP_REMOVED lines=24> */
[----:B------:R-:W-:-:S08]  /*0370*/  DFMA R8, R6, R8, 1 ;  /* 0x3ff000000608742b */ /* 0x000fd00000000008 */
[----:B------:R-:W-:-:S10]  /*0380*/  DFMA R8, R6, R8, 1 ;  /* 0x3ff000000608742b */ /* 0x000fd40000000008 */
[----:B------:R-:W-:Y:S02]  /*0390*/  IMAD R7, R4, 0x100000, R9 ;  /* 0x0010000004077824 */ /* 0x000fe400078e0209 */
[----:B------:R-:W-:Y:S01]  /*03a0*/  IMAD.MOV.U32 R6, RZ, RZ, R8 ;  /* 0x000000ffff067224 */ /* 0x000fe200078e0008 */
[----:B------:R-:W-:Y:S06]  /*03b0*/  @!P0 BRA `(.L_x_121) ;  /* 0x0000000000308947 */ /* 0x000fec0003800000 */
[----:B------:R-:W-:Y:S01]  /*03c0*/  FSETP.GEU.AND P1, PT, |R3|, 4.2275390625, PT ;  /* 0x408748000300780b */ /* 0x000fe20003f2e200 */
[C---:B------:R-:W-:Y:S02]  /*03d0*/  DADD R6, R2.reuse, +INF ;  /* 0x7ff0000002067429 */ /* 0x040fe40000000000 */
[----:B------:R-:W-:-:S08]  /*03e0*/  DSETP.GEU.AND P0, PT, R2, RZ, PT ;  /* 0x000000ff0200722a */ /* 0x000fd00003f0e000 */
[----:B------:R-:W-:Y:S02]  /*03f0*/  FSEL R6, R6, RZ, P0 ;  /* 0x000000ff06067208 */ /* 0x000fe40000000000 */
[----:B------:R-:W-:Y:S02]  /*0400*/  @!P1 LEA.HI R0, R4, R4, RZ, 0x1 ;  /* 0x0000000404009211 */ /* 0x000fe400078f08ff */
[----:B------:R-:W-:Y:S02]  /*0410*/  FSEL R7, R7, RZ, P0 ;  /* 0x000000ff07077208 */ /* 0x000fe40000000000 */
[----:B------:R-:W-:-:S04]  /*0420*/  @!P1 SHF.R.S32.HI R3, RZ, 0x1, R0 ;  /* 0x00000001ff039819 */ /* 0x000fc80000011400 */
[----:B------:R-:W-:Y:S01]  /*0430*/  @!P1 IADD3 R2, PT, PT, R4, -R3, RZ ;  /* 0x8000000304029210 */ /* 0x000fe20007ffe0ff */
[----:B------:R-:W-:-:S03]  /*0440*/  @!P1 IMAD R9, R3, 0x100000, R9 ;  /* 0x0010000003099824 */ /* 0x000fc600078e0209 */
[----:B------:R-:W-:Y:S02]  /*0450*/  @!P1 LEA R3, R2, 0x3ff00000, 0x14 ;  /* 0x3ff0000002039811 */ /* 0x000fe400078ea0ff */
[----:B------:R-:W-:-:S06]  /*0460*/  @!P1 MOV R2, RZ ;  /* 0x000000ff00029202 */ /* 0x000fcc0000000f00 */
[----:B------:R-:W-:-:S11]  /*0470*/  @!P1 DMUL R6, R8, R2 ;  /* 0x0000000208069228 */ /* 0x000fd60000000000 */
.L_x_121:
[----:B------:R-:W-:Y:S05]  /*0480*/  BSYNC.RECONVERGENT B0 ;  /* 0x0000000000007941 */ /* 0x000fea0003800200 */
.L_x_120:
[----:B------:R-:W-:Y:S01]  /*0490*/  STG.E.64 desc[UR4][R10.64], R6 ;  /* 0x000000060a007986 */ /* 0x000fe2000c101b04 */
[----:B------:R-:W-:Y:S05]  /*04a0*/  EXIT ;  /* 0x000000000000794d */ /* 0x000fea0003800000 */
.L_x_122:
        /* <DEDUP_REMOVED lines=13> */
.L_x_225:


//--------------------- .text.sqrt_f64            --------------------------
	.section	.text.sqrt_f64,"ax",@progbits
	.align	128
        .global         sqrt_f64
        .type           sqrt_f64,@function
        .size           sqrt_f64,(.L_x_178 - sqrt_f64)
        .other          sqrt_f64,@"STO_CUDA_ENTRY STV_DEFAULT"
sqrt_f64:
.text.sqrt_f64:
        /* <DEDUP_REMOVED lines=12> */
[----:B------:R-:W-:Y:S01]  /*00c0*/  IMAD.MOV.U32 R8, RZ, RZ, 0x0 ;  /* 0x00000000ff087424 */ /* 0x000fe200078e00ff */
[----:B------:R-:W-:Y:S01]  /*00d0*/  MOV R9, 0x3fd80000 ;  /* 0x3fd8000000097802 */ /* 0x000fe20000000f00 */
[----:B------:R-:W-:Y:S01]  /*00e0*/  BSSY.RECONVERGENT B0, `(.L_x_123) ;  /* 0x0000013000007945 */ /* 0x000fe20003800200 */
[----:B--2---:R-:W0:Y:S01]  /*00f0*/  MUFU.RSQ64H R7, R5 ;  /* 0x0000000500077308 */ /* 0x004e220000001c00 */
[----:B------:R-:W-:-:S05]  /*0100*/  VIADD R6, R5, 0xfcb00000 ;  /* 0xfcb0000005067836 */ /* 0x000fca0000000000 */
[----:B------:R-:W-:Y:S01]  /*0110*/  ISETP.GE.U32.AND P0, PT, R6, 0x7ca00000, PT ;  /* 0x7ca000000600780c */ /* 0x000fe20003f06070 */
[----:B0-----:R-:W-:-:S08]  /*0120*/  DMUL R2, R6, R6 ;  /* 0x0000000606027228 */ /* 0x001fd00000000000 */
[----:B------:R-:W-:-:S08]  /*0130*/  DFMA R2, R4, -R2, 1 ;  /* 0x3ff000000402742b */ /* 0x000fd00000000802 */
[----:B------:R-:W-:Y:S02]  /*0140*/  DFMA R8, R2, R8, 0.5 ;  /* 0x3fe000000208742b */ /* 0x000fe40000000008 */
[----:B------:R-:W-:-:S08]  /*0150*/  DMUL R2, R6, R2 ;  /* 0x0000000206027228 */ /* 0x000fd00000000000 */
[----:B------:R-:W-:-:S08]  /*0160*/  DFMA R8, R8, R2, R6 ;  /* 0x000000020808722b */ /* 0x000fd00000000006 */
[----:B------:R-:W-:Y:S02]  /*0170*/  DMUL R10, R4, R8 ;  /* 0x00000008040a7228 */ /* 0x000fe40000000000 */
[----:B------:R-:W-:Y:S02]  /*0180*/  VIADD R15, R9, 0xfff00000 ;  /* 0xfff00000090f7836 */ /* 0x000fe40000000000 */
[----:B------:R-:W-:-:S04]  /*0190*/  IMAD.MOV.U32 R14, RZ, RZ, R8 ;  /* 0x000000ffff0e7224 */ /* 0x000fc800078e0008 */
[----:B------:R-:W-:-:S08]  /*01a0*/  DFMA R12, R10, -R10, R4 ;  /* 0x8000000a0a0c722b */ /* 0x000fd00000000004 */
[----:B------:R-:W-:Y:S01]  /*01b0*/  DFMA R2, R12, R14, R10 ;  /* 0x0000000e0c02722b */ /* 0x000fe2000000000a */
[----:B------:R-:W-:Y:S10]  /*01c0*/  @!P0 BRA `(.L_x_124) ;  /* 0x0000000000108947 */ /* 0x000ff40003800000 */
[----:B------:R-:W-:-:S07]  /*01d0*/  MOV R2, 0x1f0 ;  /* 0x000001f000027802 */ /* 0x000fce0000000f00 */
[----:B------:R-:W-:Y:S05]  /*01e0*/  CALL.REL.NOINC `($__internal_3_$__cuda_sm20_dsqrt_rn_f64_mediumpath_v1) ;  /* 0x00000000001c7944 */ /* 0x000fea0003c00000 */
[----:B------:R-:W-:Y:S01]  /*01f0*/  MOV R2, R6 ;  /* 0x0000000600027202 */ /* 0x000fe20000000f00 */
[----:B------:R-:W-:-:S07]  /*0200*/  IMAD.MOV.U32 R3, RZ, RZ, R7 ;  /* 0x000000ffff037224 */ /* 0x000fce00078e0007 */
.L_x_124:
[----:B------:R-:W-:Y:S05]  /*0210*/  BSYNC.RECONVERGENT B0 ;  /* 0x0000000000007941 */ /* 0x000fea0003800200 */
.L_x_123:
[----:B------:R-:W0:Y:S02]  /*0220*/  LDC.64 R4, c[0x0][0x388] ;  /* 0x0000e200ff047b82 */ /* 0x000e240000000a00 */
[----:B0-----:R-:W-:-:S05]  /*0230*/  IMAD.WIDE.U32 R4, R0, 0x8, R4 ;  /* 0x0000000800047825 */ /* 0x001fca00078e0004 */
[----:B------:R-:W-:Y:S01]  /*0240*/  STG.E.64 desc[UR4][R4.64], R2 ;  /* 0x0000000204007986 */ /* 0x000fe2000c101b04 */
[----:B------:R-:W-:Y:S05]  /*0250*/  EXIT ;  /* 0x000000000000794d */ /* 0x000fea0003800000 */
        .weak           $__internal_3_$__cuda_sm20_dsqrt_rn_f64_mediumpath_v1
        .type           $__internal_3_$__cuda_sm20_dsqrt_rn_f64_mediumpath_v1,@function
        .size           $__internal_3_$__cuda_sm20_dsqrt_rn_f64_mediumpath_v1,(.L_x_178 - $__internal_3_$__cuda_sm20_dsqrt_rn_f64_mediumpath_v1)
$__internal_3_$__cuda_sm20_dsqrt_rn_f64_mediumpath_v1:
[----:B------:R-:W-:Y:S01]  /*0260*/  ISETP.GE.U32.AND P0, PT, R6, -0x3400000, PT ;  /* 0xfcc000000600780c */ /* 0x000fe20003f06070 */
[----:B------:R-:W-:Y:S01]  /*0270*/  BSSY.RECONVERGENT B1, `(.L_x_125) ;  /* 0x0000024000017945 */ /* 0x000fe20003800200 */
[----:B------:R-:W-:-:S11]  /*0280*/  IMAD.MOV.U32 R9, RZ, RZ, R15 ;  /* 0x000000ffff097224 */ /* 0x000fd600078e000f */
[----:B------:R-:W-:Y:S05]  /*0290*/  @!P0 BRA `(.L_x_126) ;  /* 0x0000000000208947 */ /* 0x000fea0003800000 */
[----:B------:R-:W-:-:S10]  /*02a0*/  DFMA.RM R8, R12, R8, R10 ;  /* 0x000000080c08722b */ /* 0x000fd4000000400a */
[----:B------:R-:W-:-:S04]  /*02b0*/  IADD3 R6, P0, PT, R8, 0x1, RZ ;  /* 0x0000000108067810 */ /* 0x000fc80007f1e0ff */
[----:B------:R-:W-:-:S06]  /*02c0*/  IADD3.X R7, PT, PT, RZ, R9, RZ, P0, !PT ;  /* 0x00000009ff077210 */ /* 0x000fcc00007fe4ff */
[----:B------:R-:W-:-:S08]  /*02d0*/  DFMA.RP R4, -R8, R6, R4 ;  /* 0x000000060804722b */ /* 0x000fd00000008104 */
[----:B------:R-:W-:-:S06]  /*02e0*/  DSETP.GT.AND P0, PT, R4, RZ, PT ;  /* 0x000000ff0400722a */ /* 0x000fcc0003f04000 */
[----:B------:R-:W-:Y:S02]  /*02f0*/  FSEL R6, R6, R8, P0 ;  /* 0x0000000806067208 */ /* 0x000fe40000000000 */
[----:B------:R-:W-:Y:S01]  /*0300*/  FSEL R7, R7, R9, P0 ;  /* 0x0000000907077208 */ /* 0x000fe20000000000 */
[----:B------:R-:W-:Y:S06]  /*0310*/  BRA `(.L_x_127) ;  /* 0x0000000000647947 */ /* 0x000fec0003800000 */
.L_x_126:
[----:B------:R-:W-:-:S14]  /*0320*/  DSETP.NE.AND P0, PT, R4, RZ, PT ;  /* 0x000000ff0400722a */ /* 0x000fdc0003f05000 */
[----:B------:R-:W-:Y:S05]  /*0330*/  @!P0 BRA `(.L_x_128) ;  /* 0x0000000000588947 */ /* 0x000fea0003800000 */
[----:B------:R-:W-:-:S13]  /*0340*/  ISETP.GE.AND P0, PT, R5, RZ, PT ;  /* 0x000000ff0500720c */ /* 0x000fda0003f06270 */
[----:B------:R-:W-:Y:S01]  /*0350*/  @!P0 IMAD.MOV.U32 R6, RZ, RZ, 0x0 ;  /* 0x00000000ff068424 */ /* 0x000fe200078e00ff */
[----:B------:R-:W-:Y:S01]  /*0360*/  @!P0 MOV R7, 0xfff80000 ;  /* 0xfff8000000078802 */ /* 0x000fe20000000f00 */
[----:B------:R-:W-:Y:S06]  /*0370*/  @!P0 BRA `(.L_x_127) ;  /* 0x00000000004c8947 */ /* 0x000fec0003800000 */
[----:B------:R-:W-:-:S13]  /*0380*/  ISETP.GT.AND P0, PT, R5, 0x7fefffff, PT ;  /* 0x7fefffff0500780c */ /* 0x000fda0003f04270 */
[----:B------:R-:W-:Y:S05]  /*0390*/  @P0 BRA `(.L_x_128) ;  /* 0x0000000000400947 */ /* 0x000fea0003800000 */
[----:B------:R-:W-:Y:S01]  /*03a0*/  DMUL R4, R4, 8.11296384146066816958e+31 ;  /* 0x4690000004047828 */ /* 0x000fe20000000000 */
[----:B------:R-:W-:Y:S01]  /*03b0*/  IMAD.MOV.U32 R6, RZ, RZ, RZ ;  /* 0x000000ffff067224 */ /* 0x000fe200078e00ff */
[----:B------:R-:W-:Y:S01]  /*03c0*/  MOV R10, 0x0 ;  /* 0x00000000000a7802 */ /* 0x000fe20000000f00 */
[----:B------:R-:W-:-:S03]  /*03d0*/  IMAD.MOV.U32 R11, RZ, RZ, 0x3fd80000 ;  /* 0x3fd80000ff0b7424 */ /* 0x000fc600078e00ff */
[----:B------:R-:W0:Y:S02]  /*03e0*/  MUFU.RSQ64H R7, R5 ;  /* 0x0000000500077308 */ /* 0x000e240000001c00 */
[----:B0-----:R-:W-:-:S08]  /*03f0*/  DMUL R8, R6, R6 ;  /* 0x0000000606087228 */ /* 0x001fd00000000000 */
[----:B------:R-:W-:-:S08]  /*0400*/  DFMA R8, R4, -R8, 1 ;  /* 0x3ff000000408742b */ /* 0x000fd00000000808 */
[----:B------:R-:W-:Y:S02]  /*0410*/  DFMA R10, R8, R10, 0.5 ;  /* 0x3fe00000080a742b */ /* 0x000fe4000000000a */
[----:B------:R-:W-:-:S08]  /*0420*/  DMUL R8, R6, R8 ;  /* 0x0000000806087228 */ /* 0x000fd00000000000 */
[----:B------:R-:W-:-:S08]  /*0430*/  DFMA R8, R10, R8, R6 ;  /* 0x000000080a08722b */ /* 0x000fd00000000006 */
[----:B------:R-:W-:Y:S02]  /*0440*/  DMUL R6, R4, R8 ;  /* 0x0000000804067228 */ /* 0x000fe40000000000 */
[----:B------:R-:W-:-:S06]  /*0450*/  IADD3 R9, PT, PT, R9, -0x100000, RZ ;  /* 0xfff0000009097810 */ /* 0x000fcc0007ffe0ff */
[----:B------:R-:W-:-:S08]  /*0460*/  DFMA R10, R6, -R6, R4 ;  /* 0x80000006060a722b */ /* 0x000fd00000000004 */
[----:B------:R-:W-:-:S10]  /*0470*/  DFMA R6, R8, R10, R6 ;  /* 0x0000000a0806722b */ /* 0x000fd40000000006 */
[----:B------:R-:W-:Y:S01]  /*0480*/  VIADD R7, R7, 0xfcb00000 ;  /* 0xfcb0000007077836 */ /* 0x000fe20000000000 */
[----:B------:R-:W-:Y:S06]  /*0490*/  BRA `(.L_x_127) ;  /* 0x0000000000047947 */ /* 0x000fec0003800000 */
.L_x_128:
[----:B------:R-:W-:-:S11]  /*04a0*/  DADD R6, R4, R4 ;  /* 0x0000000004067229 */ /* 0x000fd60000000004 */
.L_x_127:
[----:B------:R-:W-:Y:S05]  /*04b0*/  BSYNC.RECONVERGENT B1 ;  /* 0x0000000000017941 */ /* 0x000fea0003800200 */
.L_x_125:
[----:B------:R-:W-:-:S04]  /*04c0*/  MOV R3, 0x0 ;  /* 0x0000000000037802 */ /* 0x000fc80000000f00 */
[----:B------:R-:W-:Y:S05]  /*04d0*/  RET.REL.NODEC R2 `(sqrt_f64) ;  /* 0xfffffff802c87950 */ /* 0x000fea0003c3ffff */
.L_x_129:
        /* <DEDUP_REMOVED lines=10> */
.L_x_178:


//--------------------- .text.abs_f64             --------------------------
	.section	.text.abs_f64,"ax",@progbits
	.align	128
        .global         abs_f64
        .type           abs_f64,@function
        .size           abs_f64,(.L_x_227 - abs_f64)
        .other          abs_f64,@"STO_CUDA_ENTRY STV_DEFAULT"
abs_f64:
.text.abs_f64:
        /* <DEDUP_REMOVED lines=14> */
[----:B---3--:R-:W-:-:S07]  /*00e0*/  DADD R6, -RZ, |R2| ;  /* 0x00000000ff067229 */ /* 0x008fce0000000502 */
[----:B------:R-:W-:Y:S01]  /*00f0*/  STG.E.64 desc[UR4][R4.64], R6 ;  /* 0x0000000604007986 */ /* 0x000fe2000c101b04 */
[----:B------:R-:W-:Y:S05]  /*0100*/  EXIT ;  /* 0x000000000000794d */ /* 0x000fea0003800000 */
.L_x_130:
        /* <DEDUP_REMOVED lines=15> */
.L_x_227:


//--------------------- .text.neg_f64             --------------------------
	.section	.text.neg_f64,"ax",@progbits
	.align	128
        .global         neg_f64
        .type           neg_f64,@function
        .size           neg_f64,(.L_x_228 - neg_f64)
        .other          neg_f64,@"STO_CUDA_ENTRY STV_DEFAULT"
neg_f64:
.text.neg_f64:
        /* <DEDUP_REMOVED lines=14> */
[----:B---3--:R-:W-:-:S07]  /*00e0*/  DADD R6, -RZ, -R2 ;  /* 0x00000000ff067229 */ /* 0x008fce0000000902 */
[----:B------:R-:W-:Y:S01]  /*00f0*/  STG.E.64 desc[UR4][R4.64], R6 ;  /* 0x0000000604007986 */ /* 0x000fe2000c101b04 */
[----:B------:R-:W-:Y:S05]  /*0100*/  EXIT ;  /* 0x000000000000794d */ /* 0x000fea0003800000 */
.L_x_131:
        /* <DEDUP_REMOVED lines=15> */
.L_x_228:


//--------------------- .text.round_f32           --------------------------
	.section	.text.round_f32,"ax",@progbits
	.align	128
        .global         round_f32
        .type           round_f32,@function
        .size           round_f32,(.L_x_229 - round_f32)
        .other          round_f32,@"STO_CUDA_ENTRY STV_DEFAULT"
round_f32:
.text.round_f32:
        /* <DEDUP_REMOVED lines=13> */
[----:B------:R-:W-:Y:S02]  /*00d0*/  HFMA2 R9, -RZ, RZ, 1.75, 0 ;  /* 0x3f000000ff097431 */ /* 0x000fe400000001ff */
[----:B--2---:R-:W-:-:S03]  /*00e0*/  IMAD.WIDE.U32 R4, R7, 0x4, R4 ;  /* 0x0000000407047825 */ /* 0x004fc600078e0004 */
[----:B---3--:R-:W-:-:S05]  /*00f0*/  LOP3.LUT R9, R9, 0x80000000, R2, 0xb8, !PT ;  /* 0x8000000009097812 */ /* 0x008fca00078eb802 */
[----:B------:R-:W-:-:S06]  /*0100*/  FADD.RZ R9, R2, R9 ;  /* 0x0000000902097221 */ /* 0x000fcc000000c000 */
[----:B------:R-:W0:Y:S02]  /*0110*/  FRND.TRUNC R9, R9 ;  /* 0x0000000900097307 */ /* 0x000e24000020d000 */
[----:B0-----:R-:W-:Y:S01]  /*0120*/  STG.E desc[UR4][R4.64], R9 ;  /* 0x0000000904007986 */ /* 0x001fe2000c101904 */
[----:B------:R-:W-:Y:S05]  /*0130*/  EXIT ;  /* 0x000000000000794d */ /* 0x000fea0003800000 */
.L_x_132:
        /* <DEDUP_REMOVED lines=12> */
.L_x_229:


//--------------------- .text.ceil_f32            --------------------------
	.section	.text.ceil_f32,"ax",@progbits
	.align	128
        .global         ceil_f32
        .type           ceil_f32,@function
        .size           ceil_f32,(.L_x_230 - ceil_f32)
        .other          ceil_f32,@"STO_CUDA_ENTRY STV_DEFAULT"
ceil_f32:
.text.ceil_f32:
        /* <DEDUP_REMOVED lines=14> */
[----:B---3--:R-:W0:Y:S04]  /*00e0*/  FRND.CEIL R9, R2 ;  /* 0x0000000200097307 */ /* 0x008e280000209000 */
[----:B0-----:R-:W-:Y:S01]  /*00f0*/  STG.E desc[UR4][R4.64], R9 ;  /* 0x0000000904007986 */ /* 0x001fe2000c101904 */
[----:B------:R-:W-:Y:S05]  /*0100*/  EXIT ;  /* 0x000000000000794d */ /* 0x000fea0003800000 */
.L_x_133:
        /* <DEDUP_REMOVED lines=15> */
.L_x_230:


//--------------------- .text.floor_f32           --------------------------
	.section	.text.floor_f32,"ax",@progbits
	.align	128
        .global         floor_f32
        .type           floor_f32,@function
        .size           floor_f32,(.L_x_231 - floor_f32)
        .other          floor_f32,@"STO_CUDA_ENTRY STV_DEFAULT"
floor_f32:
.text.floor_f32:
        /* <DEDUP_REMOVED lines=14> */
[----:B---3--:R-:W0:Y:S04]  /*00e0*/  FRND.FLOOR R9, R2 ;  /* 0x0000000200097307 */ /* 0x008e280000205000 */
[----:B0-----:R-:W-:Y:S01]  /*00f0*/  STG.E desc[UR4][R4.64], R9 ;  /* 0x0000000904007986 */ /* 0x001fe2000c101904 */
[----:B------:R-:W-:Y:S05]  /*0100*/  EXIT ;  /* 0x000000000000794d */ /* 0x000fea0003800000 */
.L_x_134:
        /* <DEDUP_REMOVED lines=15> */
.L_x_231:


//--------------------- .text.square_f32          --------------------------
	.section	.text.square_f32,"ax",@progbits
	.align	128
        .global         square_f32
        .type           square_f32,@function
        .size           square_f32,(.L_x_232 - square_f32)
        .other          square_f32,@"STO_CUDA_ENTRY STV_DEFAULT"
square_f32:
.text.square_f32:
        /* <DEDUP_REMOVED lines=14> */
[----:B---3--:R-:W-:-:S05]  /*00e0*/  FMUL R7, R2, R2 ;  /* 0x0000000202077220 */ /* 0x008fca0000400000 */
[----:B------:R-:W-:Y:S01]  /*00f0*/  STG.E desc[UR4][R4.64], R7 ;  /* 0x0000000704007986 */ /* 0x000fe2000c101904 */
[----:B------:R-:W-:Y:S05]  /*0100*/  EXIT ;  /* 0x000000000000794d */ /* 0x000fea0003800000 */
.L_x_135:
        /* <DEDUP_REMOVED lines=15> */
.L_x_232:


//--------------------- .text.recip_f32           --------------------------
	.section	.text.recip_f32,"ax",@progbits
	.align	128
        .global         recip_f32
        .type           recip_f32,@function
        .size           recip_f32,(.L_x_179 - recip_f32)
        .other          recip_f32,@"STO_CUDA_ENTRY STV_DEFAULT"
recip_f32:
.text.recip_f32:
        /* <DEDUP_REMOVED lines=11> */
[----:B-1----:R-:W2:Y:S01]  /*00b0*/  LDG.E R0, desc[UR4][R4.64] ;  /* 0x0000000404007981 */ /* 0x002ea2000c1e1900 */
[----:B------:R-:W-:Y:S01]  /*00c0*/  BSSY.RECONVERGENT B0, `(.L_x_136) ;  /* 0x000000c000007945 */ /* 0x000fe20003800200 */
[----:B--2---:R-:W-:-:S05]  /*00d0*/  VIADD R2, R0, 0x1800000 ;  /* 0x0180000000027836 */ /* 0x004fca0000000000 */
[----:B------:R-:W-:-:S04]  /*00e0*/  LOP3.LUT R2, R2, 0x7f800000, RZ, 0xc0, !PT ;  /* 0x7f80000002027812 */ /* 0x000fc800078ec0ff */
[----:B------:R-:W-:-:S13]  /*00f0*/  ISETP.GT.U32.AND P0, PT, R2, 0x1ffffff, PT ;  /* 0x01ffffff0200780c */ /* 0x000fda0003f04070 */
[----:B------:R-:W-:Y:S05]  /*0100*/  @P0 BRA `(.L_x_137) ;  /* 0x00000000000c0947 */ /* 0x000fea0003800000 */
[----:B------:R-:W-:-:S07]  /*0110*/  MOV R4, 0x130 ;  /* 0x0000013000047802 */ /* 0x000fce0000000f00 */
[----:B------:R-:W-:Y:S05]  /*0120*/  CALL.REL.NOINC `($__internal_4_$__cuda_sm20_rcp_rn_f32_slowpath) ;  /* 0x0000000000287944 */ /* 0x000fea0003c00000 */
[----:B------:R-:W-:Y:S05]  /*0130*/  BRA `(.L_x_138) ;  /* 0x0000000000107947 */ /* 0x000fea0003800000 */
.L_x_137:
[----:B------:R-:W0:Y:S02]  /*0140*/  MUFU.RCP R7, R0 ;  /* 0x0000000000077308 */ /* 0x000e240000001000 */
[----:B0-----:R-:W-:-:S04]  /*0150*/  FFMA R2, R0, R7, -1 ;  /* 0xbf80000000027423 */ /* 0x001fc80000000007 */
[----:B------:R-:W-:-:S04]  /*0160*/  FADD.FTZ R2, -R2, -RZ ;  /* 0x800000ff02027221 */ /* 0x000fc80000010100 */
[----:B------:R-:W-:-:S07]  /*0170*/  FFMA R7, R7, R2, R7 ;  /* 0x0000000207077223 */ /* 0x000fce0000000007 */
.L_x_138:
[----:B------:R-:W-:Y:S05]  /*0180*/  BSYNC.RECONVERGENT B0 ;  /* 0x0000000000007941 */ /* 0x000fea0003800200 */
.L_x_136:
[----:B------:R-:W0:Y:S02]  /*0190*/  LDC.64 R4, c[0x0][0x388] ;  /* 0x0000e200ff047b82 */ /* 0x000e240000000a00 */
[----:B0-----:R-:W-:-:S05]  /*01a0*/  IMAD.WIDE.U32 R2, R3, 0x4, R4 ;  /* 0x0000000403027825 */ /* 0x001fca00078e0004 */
[----:B------:R-:W-:Y:S01]  /*01b0*/  STG.E desc[UR4][R2.64], R7 ;  /* 0x0000000702007986 */ /* 0x000fe2000c101904 */
[----:B------:R-:W-:Y:S05]  /*01c0*/  EXIT ;  /* 0x000000000000794d */ /* 0x000fea0003800000 */
        .weak           $__internal_4_$__cuda_sm20_rcp_rn_f32_slowpath
        .type           $__internal_4_$__cuda_sm20_rcp_rn_f32_slowpath,@function
        .size           $__internal_4_$__cuda_sm20_rcp_rn_f32_slowpath,(.L_x_179 - $__internal_4_$__cuda_sm20_rcp_rn_f32_slowpath)
$__internal_4_$__cuda_sm20_rcp_rn_f32_slowpath:
        /* <DEDUP_REMOVED lines=15> */
.L_x_140:
        /* <DEDUP_REMOVED lines=16> */
[----:B------:R-:W-:-:S03]  /*03c0*/  LOP3.LUT R6, R11, R8, RZ, 0xc0, !PT ;  /* 0x000000080b067212 */ /* 0x000fc600078ec0ff */
[----:B------:R-:W-:Y:S01]  /*03d0*/  IMAD.MOV R7, RZ, RZ, -R7 ;  /* 0x000000ffff077224 */ /* 0x000fe200078e0a07 */
[----:B------:R-:W-:-:S04]  /*03e0*/  SHF.R.U32.HI R6, RZ, R5, R6 ;  /* 0x00000005ff067219 */ /* 0x000fc80000011606 */
[----:B------:R-:W-:Y:S02]  /*03f0*/  LOP3.LUT P1, RZ, R7, R5, R8, 0xf8, !PT ;  /* 0x0000000507ff7212 */ /* 0x000fe4000782f808 */
[C---:B------:R-:W-:Y:S02]  /*0400*/  LOP3.LUT P0, RZ, R6.reuse, 0x1, RZ, 0xc0, !PT ;  /* 0x0000000106ff7812 */ /* 0x040fe4000780c0ff */
[----:B------:R-:W-:-:S04]  /*0410*/  LOP3.LUT P2, RZ, R6, 0x2, RZ, 0xc0, !PT ;  /* 0x0000000206ff7812 */ /* 0x000fc8000784c0ff */
[----:B------:R-:W-:Y:S02]  /*0420*/  PLOP3.LUT P0, PT, P0, P1, P2, 0xe0, 0x0 ;  /* 0x000000000000781c */ /* 0x000fe40000703c20 */
[----:B------:R-:W-:Y:S02]  /*0430*/  LOP3.LUT P1, RZ, R0, 0x7fffff, RZ, 0xc0, !PT ;  /* 0x007fffff00ff7812 */ /* 0x000fe4000782c0ff */
[----:B------:R-:W-:-:S04]  /*0440*/  SEL R5, RZ, 0x1, !P0 ;  /* 0x00000001ff057807 */ /* 0x000fc80004000000 */
[----:B------:R-:W-:-:S04]  /*0450*/  IADD3 R5, PT, PT, -R5, RZ, RZ ;  /* 0x000000ff05057210 */ /* 0x000fc80007ffe1ff */
[----:B------:R-:W-:Y:S01]  /*0460*/  ISETP.GE.AND P0, PT, R5, RZ, PT ;  /* 0x000000ff0500720c */ /* 0x000fe20003f06270 */
[----:B------:R-:W-:-:S05]  /*0470*/  VIADD R5, R2, 0xffffff04 ;  /* 0xffffff0402057836 */ /* 0x000fca0000000000 */
[----:B------:R-:W-:-:S07]  /*0480*/  SHF.R.U32.HI R5, RZ, R5, R8 ;  /* 0x00000005ff057219 */ /* 0x000fce0000011608 */
[----:B------:R-:W-:-:S04]  /*0490*/  @!P0 VIADD R5, R5, 0x1 ;  /* 0x0000000105058836 */ /* 0x000fc80000000000 */
[----:B------:R-:W-:-:S05]  /*04a0*/  @!P1 IMAD.SHL.U32 R5, R5, 0x2, RZ ;  /* 0x0000000205059824 */ /* 0x000fca00078e00ff */
[----:B------:R-:W-:Y:S01]  /*04b0*/  LOP3.LUT R5, R5, 0x80000000, R0, 0xf8, !PT ;  /* 0x8000000005057812 */ /* 0x000fe200078ef800 */
[----:B------:R-:W-:Y:S06]  /*04c0*/  BRA `(.L_x_141) ;  /* 0x0000000000047947 */ /* 0x000fec0003800000 */
.L_x_142:
[----:B------:R0:W1:Y:S02]  /*04d0*/  MUFU.RCP R5, R0 ;  /* 0x0000000000057308 */ /* 0x0000640000001000 */
.L_x_141:
[----:B------:R-:W-:Y:S05]  /*04e0*/  BSYNC.RECONVERGENT B1 ;  /* 0x0000000000017941 */ /* 0x000fea0003800200 */
.L_x_139:
[----:B-1----:R-:W-:Y:S01]  /*04f0*/  MOV R7, R5 ;  /* 0x0000000500077202 */ /* 0x002fe20000000f00 */
[----:B------:R-:W-:-:S04]  /*0500*/  IMAD.MOV.U32 R5, RZ, RZ, 0x0 ;  /* 0x00000000ff057424 */ /* 0x000fc800078e00ff */
[----:B0-----:R-:W-:Y:S05]  /*0510*/  RET.REL.NODEC R4 `(recip_f32) ;  /* 0xfffffff804b87950 */ /* 0x001fea0003c3ffff */
.L_x_143:
        /* <DEDUP_REMOVED lines=14> */
.L_x_179:


//--------------------- .text.tanh_f32            --------------------------
	.section	.text.tanh_f32,"ax",@progbits
	.align	128
        .global         tanh_f32
        .type           tanh_f32,@function
        .size           tanh_f32,(.L_x_234 - tanh_f32)
        .other          tanh_f32,@"STO_CUDA_ENTRY STV_DEFAULT"
tanh_f32:
.text.tanh_f32:
        /* <DEDUP_REMOVED lines=11> */
[----:B0-----:R-:W-:-:S05]  /*00b0*/  IMAD.WIDE.U32 R2, R7, 0x4, R2 ;  /* 0x0000000407027825 */ /* 0x001fca00078e0002 */
[----:B-1----:R2:W3:Y:S01]  /*00c0*/  LDG.E R6, desc[UR4][R2.64] ;  /* 0x0000000402067981 */ /* 0x0024e2000c1e1900 */
[----:B------:R-:W-:Y:S01]  /*00d0*/  MOV R10, 0x3c80f082 ;  /* 0x3c80f082000a7802 */ /* 0x000fe20000000f00 */
[----:B------:R-:W-:Y:S02]  /*00e0*/  HFMA2 R9, -RZ, RZ, 1.875, 0 ;  /* 0x3f800000ff097431 */ /* 0x000fe400000001ff */
[----:B--2---:R-:W-:-:S04]  /*00f0*/  IMAD.WIDE.U32 R2, R7, 0x4, R4 ;  /* 0x0000000407027825 */ /* 0x004fc800078e0004 */
[C---:B---3--:R-:W-:Y:S01]  /*0100*/  FMUL R0, |R6|.reuse, 2.8853900432586669922 ;  /* 0x4038aa3b06007820 */ /* 0x048fe20000400200 */
        /* <DEDUP_REMOVED lines=14> */
[----:B------:R-:W-:Y:S01]  /*01f0*/  STG.E desc[UR4][R2.64], R9 ;  /* 0x0000000902007986 */ /* 0x000fe2000c101904 */
[----:B------:R-:W-:Y:S05]  /*0200*/  EXIT ;  /* 0x000000000000794d */ /* 0x000fea0003800000 */
.L_x_144:
        /* <DEDUP_REMOVED lines=15> */
.L_x_234:


//--------------------- .text.tan_f32             --------------------------
	.section	.text.tan_f32,"ax",@progbits
	.align	128
        .global         tan_f32
        .type           tan_f32,@function
        .size           tan_f32,(.L_x_235 - tan_f32)
        .other          tan_f32,@"STO_CUDA_ENTRY STV_DEFAULT"
tan_f32:
.text.tan_f32:
        /* <DEDUP_REMOVED lines=11> */
[----:B-1----:R-:W2:Y:S01]  /*00b0*/  LDG.E R2, desc[UR6][R2.64] ;  /* 0x0000000602027981 */ /* 0x002ea2000c1e1900 */
[----:B------:R-:W-:Y:S01]  /*00c0*/  BSSY.RECONVERGENT B0, `(.L_x_145) ;  /* 0x0000069000007945 */ /* 0x000fe20003800200 */
[C---:B--2---:R-:W-:Y:S01]  /*00d0*/  FMUL R4, R2.reuse, 0.63661974668502807617 ;  /* 0x3f22f98302047820 */ /* 0x044fe20000400000 */
[----:B------:R-:W-:-:S03]  /*00e0*/  FSETP.GE.AND P0, PT, |R2|, 105615, PT ;  /* 0x47ce47800200780b */ /* 0x000fc60003f06200 */
        /* <DEDUP_REMOVED lines=17> */
.L_x_147:
        /* <DEDUP_REMOVED lines=66> */
.L_x_149:
[----:B------:R-:W-:Y:S05]  /*0620*/  BSYNC.RECONVERGENT B1 ;  /* 0x0000000000017941 */ /* 0x000fea0003800200 */
.L_x_148:
        /* <DEDUP_REMOVED lines=18> */
.L_x_146:
[----:B------:R-:W-:Y:S05]  /*0750*/  BSYNC.RECONVERGENT B0 ;  /* 0x0000000000007941 */ /* 0x000fea0003800200 */
.L_x_145:
[----:B------:R-:W-:Y:S02]  /*0760*/  IMAD.MOV.U32 R3, RZ, RZ, 0x3c190000 ;  /* 0x3c190000ff037424 */ /* 0x000fe400078e00ff */
[C---:B------:R-:W-:Y:S01]  /*0770*/  FMUL R4, R6.reuse, R6 ;  /* 0x0000000606047220 */ /* 0x040fe20000400000 */
[----:B------:R-:W-:Y:S02]  /*0780*/  FSETP.NEU.AND P0, PT, |R6|, 0.00049096695147454738617, PT ;  /* 0x3a00b43c0600780b */ /* 0x000fe40003f0d200 */
[----:B------:R-:W-:Y:S01]  /*0790*/  LOP3.LUT R8, R8, 0x1, RZ, 0xc0, !PT ;  /* 0x0000000108087812 */ /* 0x000fe200078ec0ff */
[----:B------:R-:W-:-:S03]  /*07a0*/  FFMA R3, R4, R3, 0.003265380859375 ;  /* 0x3b56000004037423 */ /* 0x000fc60000000003 */
[----:B------:R-:W-:Y:S01]  /*07b0*/  ISETP.NE.U32.AND P1, PT, R8, 0x1, PT ;  /* 0x000000010800780c */ /* 0x000fe20003f25070 */
[----:B------:R-:W-:-:S04]  /*07c0*/  FFMA R3, R4, R3, 0.0242919921875 ;  /* 0x3cc7000004037423 */ /* 0x000fc80000000003 */
[----:B------:R-:W-:-:S04]  /*07d0*/  FFMA R3, R4, R3, 0.053466796875 ;  /* 0x3d5b000004037423 */ /* 0x000fc80000000003 */
[C---:B------:R-:W-:Y:S02]  /*07e0*/  FFMA R5, R4.reuse, R3, 0.13337790966033935547 ;  /* 0x3e08943804057423 */ /* 0x040fe40000000003 */
[----:B------:R-:W0:Y:S02]  /*07f0*/  LDC.64 R2, c[0x0][0x388] ;  /* 0x0000e200ff027b82 */ /* 0x000e240000000a00 */
[C---:B------:R-:W-:Y:S01]  /*0800*/  FFMA R5, R4.reuse, R5, 0.33333230018615722656 ;  /* 0x3eaaaa8804057423 */ /* 0x040fe20000000005 */
[----:B------:R-:W-:-:S04]  /*0810*/  FMUL R4, R4, R6 ;  /* 0x0000000604047220 */ /* 0x000fc80000400000 */
[----:B------:R-:W-:-:S06]  /*0820*/  @P0 FFMA R6, R5, R4, R6 ;  /* 0x0000000405060223 */ /* 0x000fcc0000000006 */
[----:B------:R-:W1:Y:S01]  /*0830*/  @!P1 MUFU.RCP R6, -R6 ;  /* 0x8000000600069308 */ /* 0x000e620000001000 */
[----:B0-----:R-:W-:-:S05]  /*0840*/  IMAD.WIDE.U32 R2, R0, 0x4, R2 ;  /* 0x0000000400027825 */ /* 0x001fca00078e0002 */
[----:B-1----:R-:W-:Y:S01]  /*0850*/  STG.E desc[UR6][R2.64], R6 ;  /* 0x0000000602007986 */ /* 0x002fe2000c101906 */
[----:B------:R-:W-:Y:S05]  /*0860*/  EXIT ;  /* 0x000000000000794d */ /* 0x000fea0003800000 */
.L_x_150:
        /* <DEDUP_REMOVED lines=9> */
.L_x_235:


//--------------------- .text.cos_f32             --------------------------
	.section	.text.cos_f32,"ax",@progbits
	.align	128
        .global         cos_f32
        .type           cos_f32,@function
        .size           cos_f32,(.L_x_236 - cos_f32)
        .other          cos_f32,@"STO_CUDA_ENTRY STV_DEFAULT"
cos_f32:
.text.cos_f32:
        /* <DEDUP_REMOVED lines=13> */
[C---:B--2---:R-:W-:Y:S01]  /*00d0*/  FMUL R3, R0.reuse, 0.63661974668502807617 ;  /* 0x3f22f98300037820 */ /* 0x044fe20000400000 */
        /* <DEDUP_REMOVED lines=18> */
.L_x_153:
[----:B0-----:R-:W-:Y:S01]  /*0200*/  IMAD.U32 R6, RZ, RZ, UR8 ;  /* 0x00000008ff067e24 */ /* 0x001fe2000f8e00ff */
[----:B------:R-:W-:-:S05]  /*0210*/  MOV R7, UR9 ;  /* 0x0000000900077c02 */ /* 0x000fca0008000f00 */
        /* <DEDUP_REMOVED lines=64> */
.L_x_155:
[----:B------:R-:W-:Y:S05]  /*0620*/  BSYNC.RECONVERGENT B1 ;  /* 0x0000000000017941 */ /* 0x000fea0003800200 */
.L_x_154:
        /* <DEDUP_REMOVED lines=18> */
.L_x_152:
[----:B------:R-:W-:Y:S05]  /*0750*/  BSYNC.RECONVERGENT B0 ;  /* 0x0000000000007941 */ /* 0x000fea0003800200 */
.L_x_151:
[----:B------:R-:W-:Y:S01]  /*0760*/  MOV R0, 0x37cbac00 ;  /* 0x37cbac0000007802 */ /* 0x000fe20000000f00 */
[----:B------:R-:W-:Y:S01]  /*0770*/  FMUL R7, R6, R6 ;  /* 0x0000000606077220 */ /* 0x000fe20000400000 */
[C---:B------:R-:W-:Y:S01]  /*0780*/  LOP3.LUT R8, R3.reuse, 0x1, RZ, 0xc0, !PT ;  /* 0x0000000103087812 */ /* 0x040fe200078ec0ff */
[----:B------:R-:W0:Y:S01]  /*0790*/  LDC.64 R4, c[0x0][0x388] ;  /* 0x0000e200ff047b82 */ /* 0x000e220000000a00 */
[----:B------:R-:W-:Y:S02]  /*07a0*/  VIADD R3, R3, 0x1 ;  /* 0x0000000103037836 */ /* 0x000fe40000000000 */
[----:B------:R-:W-:Y:S01]  /*07b0*/  FFMA R0, R7, R0, -0.0013887860113754868507 ;  /* 0xbab607ed07007423 */ /* 0x000fe20000000000 */
[----:B------:R-:W-:Y:S01]  /*07c0*/  ISETP.NE.U32.AND P0, PT, R8, 0x1, PT ;  /* 0x000000010800780c */ /* 0x000fe20003f05070 */
[----:B------:R-:W-:Y:S02]  /*07d0*/  IMAD.MOV.U32 R8, RZ, RZ, 0x3c0885e4 ;  /* 0x3c0885e4ff087424 */ /* 0x000fe400078e00ff */
        /* <DEDUP_REMOVED lines=9> */
[----:B------:R-:W-:Y:S01]  /*0870*/  FFMA R3, R7, R3, R0 ;  /* 0x0000000307037223 */ /* 0x000fe20000000000 */
[----:B0-----:R-:W-:-:S04]  /*0880*/  IMAD.WIDE.U32 R4, R2, 0x4, R4 ;  /* 0x0000000402047825 */ /* 0x001fc800078e0004 */
[----:B------:R-:W-:-:S05]  /*0890*/  @P1 FADD R3, RZ, -R3 ;  /* 0x80000003ff031221 */ /* 0x000fca0000000000 */
[----:B------:R-:W-:Y:S01]  /*08a0*/  STG.E desc[UR6][R4.64], R3 ;  /* 0x0000000304007986 */ /* 0x000fe2000c101906 */
[----:B------:R-:W-:Y:S05]  /*08b0*/  EXIT ;  /* 0x000000000000794d */ /* 0x000fea0003800000 */
.L_x_156:
        /* <DEDUP_REMOVED lines=12> */
.L_x_236:


//--------------------- .text.sin_f32             --------------------------
	.section	.text.sin_f32,"ax",@progbits
	.align	128
        .global         sin_f32
        .type           sin_f32,@function
        .size           sin_f32,(.L_x_237 - sin_f32)
        .other          sin_f32,@"STO_CUDA_ENTRY STV_DEFAULT"
sin_f32:
.text.sin_f32:
        /* <DEDUP_REMOVED lines=32> */
.L_x_159:
        /* <DEDUP_REMOVED lines=66> */
.L_x_161:
[----:B------:R-:W-:Y:S05]  /*0620*/  BSYNC.RECONVERGENT B1 ;  /* 0x0000000000017941 */ /* 0x000fea0003800200 */
.L_x_160:
        /* <DEDUP_REMOVED lines=18> */
.L_x_158:
[----:B------:R-:W-:Y:S05]  /*0750*/  BSYNC.RECONVERGENT B0 ;  /* 0x0000000000007941 */ /* 0x000fea0003800200 */
.L_x_157:
[----:B------:R-:W-:Y:S01]  /*0760*/  MOV R0, 0x37cbac00 ;  /* 0x37cbac0000007802 */ /* 0x000fe20000000f00 */
[----:B------:R-:W-:Y:S01]  /*0770*/  FMUL R7, R6, R6 ;  /* 0x0000000606077220 */ /* 0x000fe20000400000 */
[----:B------:R-:W-:Y:S01]  /*0780*/  LOP3.LUT R8, R3, 0x1, RZ, 0xc0, !PT ;  /* 0x0000000103087812 */ /* 0x000fe200078ec0ff */
[----:B------:R-:W0:Y:S01]  /*0790*/  LDC.64 R4, c[0x0][0x388] ;  /* 0x0000e200ff047b82 */ /* 0x000e220000000a00 */
[----:B------:R-:W-:Y:S02]  /*07a0*/  IMAD.MOV.U32 R9, RZ, RZ, 0x3effffff ;  /* 0x3effffffff097424 */ /* 0x000fe400078e00ff */
[----:B------:R-:W-:Y:S01]  /*07b0*/  FFMA R0, R7, R0, -0.0013887860113754868507 ;  /* 0xbab607ed07007423 */ /* 0x000fe20000000000 */
[----:B------:R-:W-:Y:S01]  /*07c0*/  ISETP.NE.U32.AND P0, PT, R8, 0x1, PT ;  /* 0x000000010800780c */ /* 0x000fe20003f05070 */
[----:B------:R-:W-:Y:S01]  /*07d0*/  IMAD.MOV.U32 R8, RZ, RZ, 0x3d2aaabb ;  /* 0x3d2aaabbff087424 */ /* 0x000fe200078e00ff */
[----:B------:R-:W-:Y:S02]  /*07e0*/  LOP3.LUT P1, RZ, R3, 0x2, RZ, 0xc0, !PT ;  /* 0x0000000203ff7812 */ /* 0x000fe4000782c0ff */
[----:B------:R-:W-:-:S02]  /*07f0*/  FSEL R0, R0, -0.00019574658654164522886, !P0 ;  /* 0xb94d415300007808 */ /* 0x000fc40004000000 */
[----:B------:R-:W-:Y:S02]  /*0800*/  FSEL R8, R8, 0.0083327032625675201416, !P0 ;  /* 0x3c0885e408087808 */ /* 0x000fe40004000000 */
[----:B------:R-:W-:-:S03]  /*0810*/  FSEL R3, -R9, -0.16666662693023681641, !P0 ;  /* 0xbe2aaaa809037808 */ /* 0x000fc60004000100 */
[----:B------:R-:W-:Y:S01]  /*0820*/  FFMA R8, R7, R0, R8 ;  /* 0x0000000007087223 */ /* 0x000fe20000000008 */
[----:B------:R-:W-:-:S03]  /*0830*/  FSEL R0, R6, 1, P0 ;  /* 0x3f80000006007808 */ /* 0x000fc60000000000 */
[C---:B------:R-:W-:Y:S02]  /*0840*/  FFMA R3, R7.reuse, R8, R3 ;  /* 0x0000000807037223 */ /* 0x040fe40000000003 */
[----:B------:R-:W-:-:S04]  /*0850*/  FFMA R7, R7, R0, RZ ;  /* 0x0000000007077223 */ /* 0x000fc800000000ff */
[----:B------:R-:W-:Y:S01]  /*0860*/  FFMA R3, R7, R3, R0 ;  /* 0x0000000307037223 */ /* 0x000fe20000000000 */
[----:B0-----:R-:W-:-:S04]  /*0870*/  IMAD.WIDE.U32 R4, R2, 0x4, R4 ;  /* 0x0000000402047825 */ /* 0x001fc800078e0004 */
[----:B------:R-:W-:-:S05]  /*0880*/  @P1 FADD R3, RZ, -R3 ;  /* 0x80000003ff031221 */ /* 0x000fca0000000000 */
[----:B------:R-:W-:Y:S01]  /*0890*/  STG.E desc[UR6][R4.64], R3 ;  /* 0x0000000304007986 */ /* 0x000fe2000c101906 */
[----:B------:R-:W-:Y:S05]  /*08a0*/  EXIT ;  /* 0x000000000000794d */ /* 0x000fea0003800000 */
.L_x_162:
        /* <DEDUP_REMOVED lines=13> */
.L_x_237:


//--------------------- .text.log_f32             --------------------------
	.section	.text.log_f32,"ax",@progbits
	.align	128
        .global         log_f32
        .type           log_f32,@function
        .size           log_f32,(.L_x_238 - log_f32)
        .other          log_f32,@"STO_CUDA_ENTRY STV_DEFAULT"
log_f32:
.text.log_f32:
        /* <DEDUP_REMOVED lines=11> */
[----:B-1----:R0:W2:Y:S01]  /*00b0*/  LDG.E R0, desc[UR4][R2.64] ;  /* 0x0000000402007981 */ /* 0x0020a2000c1e1900 */
[----:B------:R-:W-:Y:S01]  /*00c0*/  HFMA2 R9, -RZ, RZ, 1.5048828125, 33.21875 ;  /* 0x3e055027ff097431 */ /* 0x000fe200000001ff */
[----:B0-----:R-:W0:Y:S02]  /*00d0*/  LDC.64 R2, c[0x0][0x388] ;  /* 0x0000e200ff027b82 */ /* 0x001e240000000a00 */
[----:B0-----:R-:W-:Y:S01]  /*00e0*/  IMAD.WIDE.U32 R2, R5, 0x4, R2 ;  /* 0x0000000405027825 */ /* 0x001fe200078e0002 */
[----:B--2---:R-:W-:-:S13]  /*00f0*/  FSETP.GEU.AND P0, PT, R0, 1.175494350822287508e-38, PT ;  /* 0x008000000000780b */ /* 0x004fda0003f0e000 */
[----:B------:R-:W-:-:S05]  /*0100*/  @!P0 FMUL R0, R0, 8388608 ;  /* 0x4b00000000008820 */ /* 0x000fca0000400000 */
[----:B------:R-:W-:-:S04]  /*0110*/  IADD3 R4, PT, PT, R0, -0x3f2aaaab, RZ ;  /* 0xc0d5555500047810 */ /* 0x000fc80007ffe0ff */
[----:B------:R-:W-:-:S04]  /*0120*/  LOP3.LUT R7, R4, 0xff800000, RZ, 0xc0, !PT ;  /* 0xff80000004077812 */ /* 0x000fc800078ec0ff */
        /* <DEDUP_REMOVED lines=20> */
[----:B------:R-:W-:-:S05]  /*0270*/  FSEL R5, R4, -INF , P0 ;  /* 0xff80000004057808 */ /* 0x000fca0000000000 */
[----:B------:R-:W-:Y:S01]  /*0280*/  STG.E desc[UR4][R2.64], R5 ;  /* 0x0000000502007986 */ /* 0x000fe2000c101904 */
[----:B------:R-:W-:Y:S05]  /*0290*/  EXIT ;  /* 0x000000000000794d */ /* 0x000fea0003800000 */
.L_x_163:
        /* <DEDUP_REMOVED lines=14> */
.L_x_238:


//--------------------- .text.exp_f32             --------------------------
	.section	.text.exp_f32,"ax",@progbits
	.align	128
        .global         exp_f32
        .type           exp_f32,@function
        .size           exp_f32,(.L_x_239 - exp_f32)
        .other          exp_f32,@"STO_CUDA_ENTRY STV_DEFAULT"
exp_f32:
.text.exp_f32:
        /* <DEDUP_REMOVED lines=12> */
[----:B------:R-:W-:Y:S01]  /*00c0*/  HFMA2 R5, -RZ, RZ, 0.96630859375, -0.0022525787353515625 ;  /* 0x3bbb989dff057431 */ /* 0x000fe200000001ff */
[----:B------:R-:W-:-:S04]  /*00d0*/  MOV R9, 0x437c0000 ;  /* 0x437c000000097802 */ /* 0x000fc80000000f00 */
[----:B--2---:R-:W-:Y:S02]  /*00e0*/  FFMA.SAT R0, R2, R5, 0.5 ;  /* 0x3f00000002007423 */ /* 0x004fe40000002005 */
[----:B------:R-:W0:Y:S02]  /*00f0*/  LDC.64 R4, c[0x0][0x388] ;  /* 0x0000e200ff047b82 */ /* 0x000e240000000a00 */
[----:B------:R-:W-:-:S04]  /*0100*/  FFMA.RM R0, R0, R9, 12582913 ;  /* 0x4b40000100007423 */ /* 0x000fc80000004009 */
[C---:B------:R-:W-:Y:S01]  /*0110*/  FADD R9, R0.reuse, -12583039 ;  /* 0xcb40007f00097421 */ /* 0x040fe20000000000 */
[----:B------:R-:W-:-:S03]  /*0120*/  SHF.L.U32 R0, R0, 0x17, RZ ;  /* 0x0000001700007819 */ /* 0x000fc600000006ff */
[----:B------:R-:W-:-:S04]  /*0130*/  FFMA R9, R2, 1.4426950216293334961, -R9 ;  /* 0x3fb8aa3b02097823 */ /* 0x000fc80000000809 */
[----:B------:R-:W-:-:S06]  /*0140*/  FFMA R9, R2, 1.925963033500011079e-08, R9 ;  /* 0x32a5706002097823 */ /* 0x000fcc0000000009 */
[----:B------:R-:W1:Y:S01]  /*0150*/  MUFU.EX2 R9, R9 ;  /* 0x0000000900097308 */ /* 0x000e620000000800 */
[----:B0-----:R-:W-:-:S04]  /*0160*/  IMAD.WIDE.U32 R2, R7, 0x4, R4 ;  /* 0x0000000407027825 */ /* 0x001fc800078e0004 */
[----:B-1----:R-:W-:-:S05]  /*0170*/  FMUL R5, R0, R9 ;  /* 0x0000000900057220 */ /* 0x002fca0000400000 */
[----:B------:R-:W-:Y:S01]  /*0180*/  STG.E desc[UR4][R2.64], R5 ;  /* 0x0000000502007986 */ /* 0x000fe2000c101904 */
[----:B------:R-:W-:Y:S05]  /*0190*/  EXIT ;  /* 0x000000000000794d */ /* 0x000fea0003800000 */
.L_x_164:
        /* <DEDUP_REMOVED lines=14> */
.L_x_239:


//--------------------- .text.sqrt_f32            --------------------------
	.section	.text.sqrt_f32,"ax",@progbits
	.align	128
        .global         sqrt_f32
        .type           sqrt_f32,@function
        .size           sqrt_f32,(.L_x_180 - sqrt_f32)
        .other          sqrt_f32,@"STO_CUDA_ENTRY STV_DEFAULT"
sqrt_f32:
.text.sqrt_f32:
        /* <DEDUP_REMOVED lines=13> */
[----:B--2---:R-:W-:Y:S01]  /*00d0*/  IADD3 R4, PT, PT, R0, -0xd000000, RZ ;  /* 0xf300000000047810 */ /* 0x004fe20007ffe0ff */
[----:B------:R0:W1:Y:S03]  /*00e0*/  MUFU.RSQ R7, R0 ;  /* 0x0000000000077308 */ /* 0x0000660000001400 */
[----:B------:R-:W-:-:S13]  /*00f0*/  ISETP.GT.U32.AND P0, PT, R4, 0x727fffff, PT ;  /* 0x727fffff0400780c */ /* 0x000fda0003f04070 */
[----:B0-----:R-:W-:Y:S05]  /*0100*/  @!P0 BRA `(.L_x_166) ;  /* 0x00000000000c8947 */ /* 0x001fea0003800000 */
[----:B------:R-:W-:-:S07]  /*0110*/  MOV R9, 0x130 ;  /* 0x0000013000097802 */ /* 0x000fce0000000f00 */
[----:B-1----:R-:W-:Y:S05]  /*0120*/  CALL.REL.NOINC `($__internal_5_$__cuda_sm20_sqrt_rn_f32_slowpath) ;  /* 0x0000000000287944 */ /* 0x002fea0003c00000 */
[----:B------:R-:W-:Y:S05]  /*0130*/  BRA `(.L_x_167) ;  /* 0x0000000000107947 */ /* 0x000fea0003800000 */
.L_x_166:
[----:B-1----:R-:W-:Y:S01]  /*0140*/  FMUL.FTZ R3, R0, R7 ;  /* 0x0000000700037220 */ /* 0x002fe20000410000 */
[----:B------:R-:W-:-:S03]  /*0150*/  FMUL.FTZ R7, R7, 0.5 ;  /* 0x3f00000007077820 */ /* 0x000fc60000410000 */
[----:B------:R-:W-:-:S04]  /*0160*/  FFMA R0, -R3, R3, R0 ;  /* 0x0000000303007223 */ /* 0x000fc80000000100 */
[----:B------:R-:W-:-:S07]  /*0170*/  FFMA R7, R0, R7, R3 ;  /* 0x0000000700077223 */ /* 0x000fce0000000003 */
.L_x_167:
[----:B------:R-:W-:Y:S05]  /*0180*/  BSYNC.RECONVERGENT B0 ;  /* 0x0000000000007941 */ /* 0x000fea0003800200 */
.L_x_165:
[----:B------:R-:W0:Y:S02]  /*0190*/  LDC.64 R2, c[0x0][0x388] ;  /* 0x0000e200ff027b82 */ /* 0x000e240000000a00 */
[----:B0-----:R-:W-:-:S05]  /*01a0*/  IMAD.WIDE.U32 R2, R5, 0x4, R2 ;  /* 0x0000000405027825 */ /* 0x001fca00078e0002 */
[----:B------:R-:W-:Y:S01]  /*01b0*/  STG.E desc[UR4][R2.64], R7 ;  /* 0x0000000702007986 */ /* 0x000fe2000c101904 */
[----:B------:R-:W-:Y:S05]  /*01c0*/  EXIT ;  /* 0x000000000000794d */ /* 0x000fea0003800000 */
        .weak           $__internal_5_$__cuda_sm20_sqrt_rn_f32_slowpath
        .type           $__internal_5_$__cuda_sm20_sqrt_rn_f32_slowpath,@function
        .size           $__internal_5_$__cuda_sm20_sqrt_rn_f32_slowpath,(.L_x_180 - $__internal_5_$__cuda_sm20_sqrt_rn_f32_slowpath)
$__internal_5_$__cuda_sm20_sqrt_rn_f32_slowpath:
        /* <DEDUP_REMOVED lines=19> */
.L_x_168:
[----:B------:R-:W-:Y:S01]  /*0300*/  HFMA2 R3, -RZ, RZ, 0, 0 ;  /* 0x00000000ff037431 */ /* 0x000fe200000001ff */
[----:B------:R-:W-:Y:S02]  /*0310*/  MOV R7, R2 ;  /* 0x0000000200077202 */ /* 0x000fe40000000f00 */
[----:B------:R-:W-:-:S04]  /*0320*/  MOV R2, R9 ;  /* 0x0000000900027202 */ /* 0x000fc80000000f00 */
[----:B------:R-:W-:Y:S05]  /*0330*/  RET.REL.NODEC R2 `(sqrt_f32) ;  /* 0xfffffffc02307950 */ /* 0x000fea0003c3ffff */
.L_x_169:
        /* <DEDUP_REMOVED lines=12> */
.L_x_180:


//--------------------- .text.abs_f32             --------------------------
	.section	.text.abs_f32,"ax",@progbits
	.align	128
        .global         abs_f32
        .type           abs_f32,@function
        .size           abs_f32,(.L_x_241 - abs_f32)
        .other          abs_f32,@"STO_CUDA_ENTRY STV_DEFAULT"
abs_f32:
.text.abs_f32:
        /* <DEDUP_REMOVED lines=14> */
[----:B---3--:R-:W-:-:S05]  /*00e0*/  FADD R7, |R2|, -RZ ;  /* 0x800000ff02077221 */ /* 0x008fca0000000200 */
[----:B------:R-:W-:Y:S01]  /*00f0*/  STG.E desc[UR4][R4.64], R7 ;  /* 0x0000000704007986 */ /* 0x000fe2000c101904 */
[----:B------:R-:W-:Y:S05]  /*0100*/  EXIT ;  /* 0x000000000000794d */ /* 0x000fea0003800000 */
.L_x_170:
        /* <DEDUP_REMOVED lines=15> */
.L_x_241:


//--------------------- .text.neg_f32             --------------------------
	.section	.text.neg_f32,"ax",@progbits
	.align	128
        .global         neg_f32
        .type           neg_f32,@function
        .size           neg_f32,(.L_x_242 - neg_f32)
        .other          neg_f32,@"STO_CUDA_ENTRY STV_DEFAULT"
neg_f32:
.text.neg_f32:
        /* <DEDUP_REMOVED lines=14> */
[----:B---3--:R-:W-:-:S05]  /*00e0*/  FADD R7, -R2, -RZ ;  /* 0x800000ff02077221 */ /* 0x008fca0000000100 */
[----:B------:R-:W-:Y:S01]  /*00f0*/  STG.E desc[UR4][R4.64], R7 ;  /* 0x0000000704007986 */ /* 0x000fe2000c101904 */
[----:B------:R-:W-:Y:S05]  /*0100*/  EXIT ;  /* 0x000000000000794d */ /* 0x000fea0003800000 */
.L_x_171:
        /* <DEDUP_REMOVED lines=15> */
.L_x_242:


//--------------------- .nv.global.init           --------------------------
	.section	.nv.global.init,"aw",@progbits
	.align	16
.nv.global.init:
	.type		__cudart_sin_cos_coeffs,@object
	.size		__cudart_sin_cos_coeffs,(__cudart_i2opi_d - __cudart_sin_cos_coeffs)
__cudart_sin_cos_coeffs:
        /*0000*/ 	.byte	0x46, 0xd2, 0xb0, 0x2c, 0xf1, 0xe5, 0x5a, 0xbe, 0x92, 0xe3, 0xac, 0x69, 0xe3, 0x1d, 0xc7, 0x3e
        /*0010*/ 	.byte	0xa1, 0x62, 0xdb, 0x19, 0xa0, 0x01, 0x2a, 0xbf, 0x18, 0x08, 0x11, 0x11, 0x11, 0x11, 0x81, 0x3f
        /*0020*/ 	.byte	0x54, 0x55, 0x55, 0x55, 0x55, 0x55, 0xc5, 0xbf, 0x00, 0x00, 0x00, 0x00, 0x00, 0x00, 0x00, 0x00
        /*0030*/ 	.byte	0x00, 0x00, 0x00, 0x00, 0x00, 0x00, 0x00, 0x00, 0x64, 0x81, 0xfd, 0x20, 0x83, 0xff, 0xa8, 0xbd
        /*0040*/ 	.byte	0x28, 0x85, 0xef, 0xc1, 0xa7, 0xee, 0x21, 0x3e, 0xd9, 0xe6, 0x06, 0x8e, 0x4f, 0x7e, 0x92, 0xbe
        /*0050*/ 	.byte	0xe9, 0xbc, 0xdd, 0x19, 0xa0, 0x01, 0xfa, 0x3e, 0x47, 0x5d, 0xc1, 0x16, 0x6c, 0xc1, 0x56, 0xbf
        /*0060*/ 	.byte	0x51, 0x55, 0x55, 0x55, 0x55, 0x55, 0xa5, 0x3f, 0x00, 0x00, 0x00, 0x00, 0x00, 0x00, 0xe0, 0xbf
        /*0070*/ 	.byte	0x00, 0x00, 0x00, 0x00, 0x00, 0x00, 0xf0, 0x3f, 0x00, 0x00, 0x00, 0x00, 0x00, 0x00, 0x00, 0x00
	.type		__cudart_i2opi_d,@object
	.size		__cudart_i2opi_d,(__cudart_i2opi_f - __cudart_i2opi_d)
__cudart_i2opi_d:
        /* <DEDUP_REMOVED lines=9> */
	.type		__cudart_i2opi_f,@object
	.size		__cudart_i2opi_f,(.L_0 - __cudart_i2opi_f)
__cudart_i2opi_f:
        /*0110*/ 	.byte	0x41, 0x90, 0x43, 0x3c, 0x99, 0x95, 0x62, 0xdb, 0xc0, 0xdd, 0x34, 0xf5, 0xd1, 0x57, 0x27, 0xfc
        /*0120*/ 	.byte	0x29, 0x15, 0x44, 0x4e, 0x6e, 0x83, 0xf9, 0xa2
.L_0:


//--------------------- .nv.shared.reserved.0     --------------------------
	.section	.nv.shared.reserved.0,"aw",@nobits
	.weak		__nv_reservedSMEM_offset_0_alias
	.size		__nv_reservedSMEM_offset_0_alias, 0, 64
	.other		__nv_reservedSMEM_offset_0_alias,@"STO_CUDA_RESERVED_SHARED STV_DEFAULT"
__nv_reservedSMEM_offset_0_alias:
	.zero		0
	.zero		64


//--------------------- .nv.constant0.square_i64  --------------------------
	.section	.nv.constant0.square_i64,"a",@progbits
	.sectionflags	@""
	.align	4
.nv.constant0.square_i64:
	.zero		916


//--------------------- .nv.constant0.abs_i64     --------------------------
	.section	.nv.constant0.abs_i64,"a",@progbits
	.sectionflags	@""
	.align	4
.nv.constant0.abs_i64:
	.zero		916


//--------------------- .nv.constant0.neg_i64     --------------------------
	.section	.nv.constant0.neg_i64,"a",@progbits
	.sectionflags	@""
	.align	4
.nv.constant0.neg_i64:
	.zero		916


//--------------------- .nv.constant0.square_i32  --------------------------
	.section	.nv.constant0.square_i32,"a",@progbits
	.sectionflags	@""
	.align	4
.nv.constant0.square_i32:
	.zero		916


//--------------------- .nv.constant0.abs_i32     --------------------------
	.section	.nv.constant0.abs_i32,"a",@progbits
	.sectionflags	@""
	.align	4
.nv.constant0.abs_i32:
	.zero		916


//--------------------- .nv.constant0.neg_i32     --------------------------
	.section	.nv.constant0.neg_i32,"a",@progbits
	.sectionflags	@""
	.align	4
.nv.constant0.neg_i32:
	.zero		916


//--------------------- .nv.constant0.round_bf16  --------------------------
	.section	.nv.constant0.round_bf16,"a",@progbits
	.sectionflags	@""
	.align	4
.nv.constant0.round_bf16:
	.zero		916


//--------------------- .nv.constant0.ceil_bf16   --------------------------
	.section	.nv.constant0.ceil_bf16,"a",@progbits
	.sectionflags	@""
	.align	4
.nv.constant0.ceil_bf16:
	.zero		916


//--------------------- .nv.constant0.floor_bf16  --------------------------
	.section	.nv.constant0.floor_bf16,"a",@progbits
	.sectionflags	@""
	.align	4
.nv.constant0.floor_bf16:
	.zero		916


//--------------------- .nv.constant0.square_bf16 --------------------------
	.section	.nv.constant0.square_bf16,"a",@progbits
	.sectionflags	@""
	.align	4
.nv.constant0.square_bf16:
	.zero		916


//--------------------- .nv.constant0.recip_bf16  --------------------------
	.section	.nv.constant0.recip_bf16,"a",@progbits
	.sectionflags	@""
	.align	4
.nv.constant0.recip_bf16:
	.zero		916


//--------------------- .nv.constant0.tanh_bf16   --------------------------
	.section	.nv.constant0.tanh_bf16,"a",@progbits
	.sectionflags	@""
	.align	4
.nv.constant0.tanh_bf16:
	.zero		916


//--------------------- .nv.constant0.tan_bf16    --------------------------
	.section	.nv.constant0.tan_bf16,"a",@progbits
	.sectionflags	@""
	.align	4
.nv.constant0.tan_bf16:
	.zero		916


//--------------------- .nv.constant0.cos_bf16    --------------------------
	.section	.nv.constant0.cos_bf16,"a",@progbits
	.sectionflags	@""
	.align	4
.nv.constant0.cos_bf16:
	.zero		916


//--------------------- .nv.constant0.sin_bf16    --------------------------
	.section	.nv.constant0.sin_bf16,"a",@progbits
	.sectionflags	@""
	.align	4
.nv.constant0.sin_bf16:
	.zero		916


//--------------------- .nv.constant0.log_bf16    --------------------------
	.section	.nv.constant0.log_bf16,"a",@progbits
	.sectionflags	@""
	.align	4
.nv.constant0.log_bf16:
	.zero		916


//--------------------- .nv.constant0.exp_bf16    --------------------------
	.section	.nv.constant0.exp_bf16,"a",@progbits
	.sectionflags	@""
	.align	4
.nv.constant0.exp_bf16:
	.zero		916


//--------------------- .nv.constant0.sqrt_bf16   --------------------------
	.section	.nv.constant0.sqrt_bf16,"a",@progbits
	.sectionflags	@""
	.align	4
.nv.constant0.sqrt_bf16:
	.zero		916


//--------------------- .nv.constant0.abs_bf16    --------------------------
	.section	.nv.constant0.abs_bf16,"a",@progbits
	.sectionflags	@""
	.align	4
.nv.constant0.abs_bf16:
	.zero		916


//--------------------- .nv.constant0.neg_bf16    --------------------------
	.section	.nv.constant0.neg_bf16,"a",@progbits
	.sectionflags	@""
	.align	4
.nv.constant0.neg_bf16:
	.zero		916


//--------------------- .nv.constant0.round_f16   --------------------------
	.section	.nv.constant0.round_f16,"a",@progbits
	.sectionflags	@""
	.align	4
.nv.constant0.round_f16:
	.zero		916


//--------------------- .nv.constant0.ceil_f16    --------------------------
	.section	.nv.constant0.ceil_f16,"a",@progbits
	.sectionflags	@""
	.align	4
.nv.constant0.ceil_f16:
	.zero		916


//--------------------- .nv.constant0.floor_f16   --------------------------
	.section	.nv.constant0.floor_f16,"a",@progbits
	.sectionflags	@""
	.align	4
.nv.constant0.floor_f16:
	.zero		916


//--------------------- .nv.constant0.square_f16  --------------------------
	.section	.nv.constant0.square_f16,"a",@progbits
	.sectionflags	@""
	.align	4
.nv.constant0.square_f16:
	.zero		916


//--------------------- .nv.constant0.recip_f16   --------------------------
	.section	.nv.constant0.recip_f16,"a",@progbits
	.sectionflags	@""
	.align	4
.nv.constant0.recip_f16:
	.zero		916


//--------------------- .nv.constant0.tanh_f16    --------------------------
	.section	.nv.constant0.tanh_f16,"a",@progbits
	.sectionflags	@""
	.align	4
.nv.constant0.tanh_f16:
	.zero		916


//--------------------- .nv.constant0.tan_f16     --------------------------
	.section	.nv.constant0.tan_f16,"a",@progbits
	.sectionflags	@""
	.align	4
.nv.constant0.tan_f16:
	.zero		916


//--------------------- .nv.constant0.cos_f16     --------------------------
	.section	.nv.constant0.cos_f16,"a",@progbits
	.sectionflags	@""
	.align	4
.nv.constant0.cos_f16:
	.zero		916


//--------------------- .nv.constant0.sin_f16     --------------------------
	.section	.nv.constant0.sin_f16,"a",@progbits
	.sectionflags	@""
	.align	4
.nv.constant0.sin_f16:
	.zero		916


//--------------------- .nv.constant0.log_f16     --------------------------
	.section	.nv.constant0.log_f16,"a",@progbits
	.sectionflags	@""
	.align	4
.nv.constant0.log_f16:
	.zero		916


//--------------------- .nv.constant0.exp_f16     --------------------------
	.section	.nv.constant0.exp_f16,"a",@progbits
	.sectionflags	@""
	.align	4
.nv.constant0.exp_f16:
	.zero		916


//--------------------- .nv.constant0.sqrt_f16    --------------------------
	.section	.nv.constant0.sqrt_f16,"a",@progbits
	.sectionflags	@""
	.align	4
.nv.constant0.sqrt_f16:
	.zero		916


//--------------------- .nv.constant0.abs_f16     --------------------------
	.section	.nv.constant0.abs_f16,"a",@progbits
	.sectionflags	@""
	.align	4
.nv.constant0.abs_f16:
	.zero		916


//--------------------- .nv.constant0.neg_f16     --------------------------
	.section	.nv.constant0.neg_f16,"a",@progbits
	.sectionflags	@""
	.align	4
.nv.constant0.neg_f16:
	.zero		916


//--------------------- .nv.constant0.round_f64   --------------------------
	.section	.nv.constant0.round_f64,"a",@progbits
	.sectionflags	@""
	.align	4
.nv.constant0.round_f64:
	.zero		916


//--------------------- .nv.constant0.ceil_f64    --------------------------
	.section	.nv.constant0.ceil_f64,"a",@progbits
	.sectionflags	@""
	.align	4
.nv.constant0.ceil_f64:
	.zero		916


//--------------------- .nv.constant0.floor_f64   --------------------------
	.section	.nv.constant0.floor_f64,"a",@progbits
	.sectionflags	@""
	.align	4
.nv.constant0.floor_f64:
	.zero		916


//--------------------- .nv.constant0.square_f64  --------------------------
	.section	.nv.constant0.square_f64,"a",@progbits
	.sectionflags	@""
	.align	4
.nv.constant0.square_f64:
	.zero		916


//--------------------- .nv.constant0.recip_f64   --------------------------
	.section	.nv.constant0.recip_f64,"a",@progbits
	.sectionflags	@""
	.align	4
.nv.constant0.recip_f64:
	.zero		916


//--------------------- .nv.constant0.tanh_f64    --------------------------
	.section	.nv.constant0.tanh_f64,"a",@progbits
	.sectionflags	@""
	.align	4
.nv.constant0.tanh_f64:
	.zero		916


//--------------------- .nv.constant0.tan_f64     --------------------------
	.section	.nv.constant0.tan_f64,"a",@progbits
	.sectionflags	@""
	.align	4
.nv.constant0.tan_f64:
	.zero		916


//--------------------- .nv.constant0.cos_f64     --------------------------
	.section	.nv.constant0.cos_f64,"a",@progbits
	.sectionflags	@""
	.align	4
.nv.constant0.cos_f64:
	.zero		916


//--------------------- .nv.constant0.sin_f64     --------------------------
	.section	.nv.constant0.sin_f64,"a",@progbits
	.sectionflags	@""
	.align	4
.nv.constant0.sin_f64:
	.zero		916


//--------------------- .nv.constant0.log_f64     --------------------------
	.section	.nv.constant0.log_f64,"a",@progbits
	.sectionflags	@""
	.align	4
.nv.constant0.log_f64:
	.zero		916


//--------------------- .nv.constant0.exp_f64     --------------------------
	.section	.nv.constant0.exp_f64,"a",@progbits
	.sectionflags	@""
	.align	4
.nv.constant0.exp_f64:
	.zero		916


//--------------------- .nv.constant0.sqrt_f64    --------------------------
	.section	.nv.constant0.sqrt_f64,"a",@progbits
	.sectionflags	@""
	.align	4
.nv.constant0.sqrt_f64:
	.zero		916


//--------------------- .nv.constant0.abs_f64     --------------------------
	.section	.nv.constant0.abs_f64,"a",@progbits
	.sectionflags	@""
	.align	4
.nv.constant0.abs_f64:
	.zero		916


//--------------------- .nv.constant0.neg_f64     --------------------------
	.section	.nv.constant0.neg_f64,"a",@progbits
	.sectionflags	@""
	.align	4
.nv.constant0.neg_f64:
	.zero		916


//--------------------- .nv.constant0.round_f32   --------------------------
	.section	.nv.constant0.round_f32,"a",@progbits
	.sectionflags	@""
	.align	4
.nv.constant0.round_f32:
	.zero		916


//--------------------- .nv.constant0.ceil_f32    --------------------------
	.section	.nv.constant0.ceil_f32,"a",@progbits
	.sectionflags	@""
	.align	4
.nv.constant0.ceil_f32:
	.zero		916


//--------------------- .nv.constant0.floor_f32   --------------------------
	.section	.nv.constant0.floor_f32,"a",@progbits
	.sectionflags	@""
	.align	4
.nv.constant0.floor_f32:
	.zero		916


//--------------------- .nv.constant0.square_f32  --------------------------
	.section	.nv.constant0.square_f32,"a",@progbits
	.sectionflags	@""
	.align	4
.nv.constant0.square_f32:
	.zero		916


//--------------------- .nv.constant0.recip_f32   --------------------------
	.section	.nv.constant0.recip_f32,"a",@progbits
	.sectionflags	@""
	.align	4
.nv.constant0.recip_f32:
	.zero		916


//--------------------- .nv.constant0.tanh_f32    --------------------------
	.section	.nv.constant0.tanh_f32,"a",@progbits
	.sectionflags	@""
	.align	4
.nv.constant0.tanh_f32:
	.zero		916


//--------------------- .nv.constant0.tan_f32     --------------------------
	.section	.nv.constant0.tan_f32,"a",@progbits
	.sectionflags	@""
	.align	4
.nv.constant0.tan_f32:
	.zero		916


//--------------------- .nv.constant0.cos_f32     --------------------------
	.section	.nv.constant0.cos_f32,"a",@progbits
	.sectionflags	@""
	.align	4
.nv.constant0.cos_f32:
	.zero		916


//--------------------- .nv.constant0.sin_f32     --------------------------
	.section	.nv.constant0.sin_f32,"a",@progbits
	.sectionflags	@""
	.align	4
.nv.constant0.sin_f32:
	.zero		916


//--------------------- .nv.constant0.log_f32     --------------------------
	.section	.nv.constant0.log_f32,"a",@progbits
	.sectionflags	@""
	.align	4
.nv.constant0.log_f32:
	.zero		916


//--------------------- .nv.constant0.exp_f32     --------------------------
	.section	.nv.constant0.exp_f32,"a",@progbits
	.sectionflags	@""
	.align	4
.nv.constant0.exp_f32:
	.zero		916


//--------------------- .nv.constant0.sqrt_f32    --------------------------
	.section	.nv.constant0.sqrt_f32,"a",@progbits
	.sectionflags	@""
	.align	4
.nv.constant0.sqrt_f32:
	.zero		916


//--------------------- .nv.constant0.abs_f32     --------------------------
	.section	.nv.constant0.abs_f32,"a",@progbits
	.sectionflags	@""
	.align	4
.nv.constant0.abs_f32:
	.zero		916


//--------------------- .nv.constant0.neg_f32     --------------------------
	.section	.nv.constant0.neg_f32,"a",@progbits
	.sectionflags	@""
	.align	4
.nv.constant0.neg_f32:
	.zero		916


//--------------------- SYMBOLS --------------------------

	.type		.nv.reservedSmem.offset0,@object
	.size		.nv.reservedSmem.offset0,0x4
